//
// Generated by NVIDIA NVVM Compiler
//
// Compiler Build ID: CL-36424714
// Cuda compilation tools, release 13.0, V13.0.88
// Based on NVVM 20.0.0
//

.version 9.0
.target sm_100
.address_size 64

	// .globl	_Z13GMMcommonTermPfiii
.const .align 4 .b8 det_indices[12] = {84, 70, 9, 0, 103, 134, 5, 0, 137, 135, 5};
.const .align 4 .b8 inv_indices[16] = {103, 69, 69, 0, 137, 152, 118, 0, 88, 102, 84, 0, 152, 103, 88};
// _ZZ10GMMDoSplitPK10GMMSplit_tiPfiPKfPiiE10s_gmmSplit has been demoted
// _ZZ25CovarianceReductionKernelILi16ELi4EEviPKfPKiPfiiiiE18s_matrix_component has been demoted
// _ZZ28CovarianceFinalizationKernelILi512ELb0EEvPKfPfiiE18s_matrix_component has been demoted
// _ZZ28CovarianceFinalizationKernelILi512ELb0EEvPKfPfiiE5s_gmm has been demoted
// _ZZ28CovarianceFinalizationKernelILi512ELb1EEvPKfPfiiE18s_matrix_component has been demoted
// _ZZ28CovarianceFinalizationKernelILi512ELb1EEvPKfPfiiE5s_gmm has been demoted
.global .align 4 .b8 __cudart_i2opi_f[24] = {65, 144, 67, 60, 153, 149, 98, 219, 192, 221, 52, 245, 209, 87, 39, 252, 41, 21, 68, 78, 110, 131, 249, 162};

.visible .entry _Z13GMMcommonTermPfiii(
	.param .u64 .ptr .align 1 _Z13GMMcommonTermPfiii_param_0,
	.param .u32 _Z13GMMcommonTermPfiii_param_1,
	.param .u32 _Z13GMMcommonTermPfiii_param_2,
	.param .u32 _Z13GMMcommonTermPfiii_param_3
)
{
	.reg .pred 	%p<8>;
	.reg .b32 	%r<18>;
	.reg .b32 	%f<19>;
	.reg .b64 	%rd<5>;

	ld.param.u64 	%rd2, [_Z13GMMcommonTermPfiii_param_0];
	ld.param.u32 	%r3, [_Z13GMMcommonTermPfiii_param_1];
	ld.param.u32 	%r2, [_Z13GMMcommonTermPfiii_param_2];
	ld.param.u32 	%r4, [_Z13GMMcommonTermPfiii_param_3];
	cvta.to.global.u64 	%rd3, %rd2;
	mov.u32 	%r1, %tid.x;
	mov.u32 	%r5, %tid.y;
	mad.lo.s32 	%r6, %r3, %r1, %r5;
	setp.ge.u32 	%p1, %r1, %r2;
	mul.lo.s32 	%r7, %r6, %r4;
	mul.wide.s32 	%rd4, %r7, 4;
	add.s64 	%rd1, %rd3, %rd4;
	mov.f32 	%f18, 0f00000000;
	@%p1 bra 	$L__BB0_2;
	ld.global.f32 	%f18, [%rd1];
$L__BB0_2:
	setp.ge.u32 	%p2, %r1, %r2;
	mov.b32 	%r8, %f18;
	shfl.sync.down.b32	%r9|%p3, %r8, 16, 31, -1;
	mov.b32 	%f5, %r9;
	add.f32 	%f6, %f18, %f5;
	mov.b32 	%r10, %f6;
	shfl.sync.down.b32	%r11|%p4, %r10, 8, 31, -1;
	mov.b32 	%f7, %r11;
	add.f32 	%f8, %f6, %f7;
	mov.b32 	%r12, %f8;
	shfl.sync.down.b32	%r13|%p5, %r12, 4, 31, -1;
	mov.b32 	%f9, %r13;
	add.f32 	%f10, %f8, %f9;
	mov.b32 	%r14, %f10;
	shfl.sync.down.b32	%r15|%p6, %r14, 2, 31, -1;
	mov.b32 	%f11, %r15;
	add.f32 	%f12, %f10, %f11;
	mov.b32 	%r16, %f12;
	shfl.sync.down.b32	%r17|%p7, %r16, 1, 31, -1;
	mov.b32 	%f13, %r17;
	add.f32 	%f3, %f12, %f13;
	@%p2 bra 	$L__BB0_4;
	ld.global.f32 	%f14, [%rd1+40];
	sqrt.rn.f32 	%f15, %f14;
	mul.f32 	%f16, %f3, %f15;
	div.rn.f32 	%f17, %f18, %f16;
	st.global.f32 	[%rd1+40], %f17;
$L__BB0_4:
	ret;

}
	// .globl	_Z17GMMDataTermKernelPKfS0_Pfiiii
.visible .entry _Z17GMMDataTermKernelPKfS0_Pfiiii(
	.param .u64 .ptr .align 1 _Z17GMMDataTermKernelPKfS0_Pfiiii_param_0,
	.param .u64 .ptr .align 1 _Z17GMMDataTermKernelPKfS0_Pfiiii_param_1,
	.param .u64 .ptr .align 1 _Z17GMMDataTermKernelPKfS0_Pfiiii_param_2,
	.param .u32 _Z17GMMDataTermKernelPKfS0_Pfiiii_param_3,
	.param .u32 _Z17GMMDataTermKernelPKfS0_Pfiiii_param_4,
	.param .u32 _Z17GMMDataTermKernelPKfS0_Pfiiii_param_5,
	.param .u32 _Z17GMMDataTermKernelPKfS0_Pfiiii_param_6
)
{
	.local .align 16 .b8 	__local_depot1[64];
	.reg .b64 	%SP;
	.reg .b64 	%SPL;
	.reg .pred 	%p<27>;
	.reg .b32 	%r<112>;
	.reg .b32 	%f<338>;
	.reg .b64 	%rd<67>;

	mov.u64 	%SPL, __local_depot1;
	ld.param.u64 	%rd8, [_Z17GMMDataTermKernelPKfS0_Pfiiii_param_0];
	ld.param.u64 	%rd9, [_Z17GMMDataTermKernelPKfS0_Pfiiii_param_1];
	ld.param.u64 	%rd10, [_Z17GMMDataTermKernelPKfS0_Pfiiii_param_2];
	ld.param.u32 	%r49, [_Z17GMMDataTermKernelPKfS0_Pfiiii_param_3];
	ld.param.u32 	%r50, [_Z17GMMDataTermKernelPKfS0_Pfiiii_param_4];
	ld.param.u32 	%r51, [_Z17GMMDataTermKernelPKfS0_Pfiiii_param_5];
	ld.param.u32 	%r52, [_Z17GMMDataTermKernelPKfS0_Pfiiii_param_6];
	cvta.to.global.u64 	%rd1, %rd9;
	cvta.to.global.u64 	%rd2, %rd10;
	add.u64 	%rd3, %SPL, 0;
	mov.u32 	%r53, %ctaid.x;
	mov.u32 	%r54, %ntid.x;
	mov.u32 	%r55, %tid.x;
	mad.lo.s32 	%r1, %r53, %r54, %r55;
	setp.ge.s32 	%p1, %r1, %r49;
	mov.f32 	%f337, 0f00000000;
	@%p1 bra 	$L__BB1_36;
	cvta.to.global.u64 	%rd12, %rd8;
	mul.wide.s32 	%rd13, %r1, 4;
	add.s64 	%rd14, %rd12, %rd13;
	ld.global.f32 	%f17, [%rd14];
	mul.f32 	%f1, %f17, 0f437F0000;
	mul.wide.s32 	%rd4, %r49, 4;
	add.s64 	%rd15, %rd14, %rd4;
	ld.global.f32 	%f18, [%rd15];
	mul.f32 	%f2, %f18, 0f437F0000;
	add.s64 	%rd16, %rd15, %rd4;
	ld.global.f32 	%f19, [%rd16];
	mul.f32 	%f3, %f19, 0f437F0000;
	setp.lt.s32 	%p2, %r50, 1;
	@%p2 bra 	$L__BB1_24;
	setp.lt.s32 	%p3, %r51, 1;
	@%p3 bra 	$L__BB1_13;
	and.b32  	%r2, %r51, 2147483644;
	and.b32  	%r3, %r51, 1;
	neg.s32 	%r4, %r2;
	mul.lo.s32 	%r63, %r52, %r50;
	shl.b32 	%r5, %r63, 2;
	mov.f32 	%f337, 0f00000000;
	mov.b32 	%r95, 0;
$L__BB1_4:
	setp.lt.u32 	%p12, %r51, 4;
	mov.f32 	%f332, 0f00000000;
	mov.b32 	%r102, 0;
	@%p12 bra 	$L__BB1_7;
	add.s32 	%r65, %r50, %r95;
	mul.lo.s32 	%r99, %r52, %r65;
	shl.b32 	%r66, %r50, 1;
	add.s32 	%r67, %r66, %r95;
	mul.lo.s32 	%r98, %r52, %r67;
	mad.lo.s32 	%r68, %r50, 3, %r95;
	mul.lo.s32 	%r97, %r52, %r68;
	mul.lo.s32 	%r96, %r52, %r95;
	mov.f32 	%f332, 0f00000000;
	mov.u32 	%r100, %r4;
$L__BB1_6:
	.pragma "nounroll";
	mul.wide.s32 	%rd25, %r96, 4;
	add.s64 	%rd26, %rd1, %rd25;
	ld.global.f32 	%f29, [%rd26+4];
	sub.f32 	%f30, %f1, %f29;
	ld.global.f32 	%f31, [%rd26+8];
	sub.f32 	%f32, %f2, %f31;
	ld.global.f32 	%f33, [%rd26+12];
	sub.f32 	%f34, %f3, %f33;
	mul.f32 	%f35, %f30, %f30;
	ld.global.f32 	%f36, [%rd26+16];
	mul.f32 	%f37, %f32, %f32;
	ld.global.f32 	%f38, [%rd26+28];
	mul.f32 	%f39, %f37, %f38;
	mul.f32 	%f40, %f34, %f34;
	ld.global.f32 	%f41, [%rd26+36];
	mul.f32 	%f42, %f30, %f32;
	ld.global.f32 	%f43, [%rd26+20];
	mul.f32 	%f44, %f30, %f34;
	ld.global.f32 	%f45, [%rd26+24];
	mul.f32 	%f46, %f44, %f45;
	mul.f32 	%f47, %f32, %f34;
	ld.global.f32 	%f48, [%rd26+32];
	ld.global.f32 	%f49, [%rd26+40];
	fma.rn.f32 	%f50, %f35, %f36, %f39;
	fma.rn.f32 	%f51, %f40, %f41, %f50;
	fma.rn.f32 	%f52, %f42, %f43, %f46;
	fma.rn.f32 	%f53, %f47, %f48, %f52;
	fma.rn.f32 	%f54, %f53, 0f40000000, %f51;
	mul.f32 	%f55, %f54, 0fBF000000;
	fma.rn.f32 	%f56, %f55, 0f3BBB989D, 0f3F000000;
	cvt.sat.f32.f32 	%f57, %f56;
	mov.f32 	%f58, 0f4B400001;
	mov.f32 	%f59, 0f437C0000;
	fma.rm.f32 	%f60, %f57, %f59, %f58;
	add.f32 	%f61, %f60, 0fCB40007F;
	neg.f32 	%f62, %f61;
	fma.rn.f32 	%f63, %f55, 0f3FB8AA3B, %f62;
	fma.rn.f32 	%f64, %f55, 0f32A57060, %f63;
	mov.b32 	%r69, %f60;
	shl.b32 	%r70, %r69, 23;
	mov.b32 	%f65, %r70;
	ex2.approx.ftz.f32 	%f66, %f64;
	mul.f32 	%f67, %f66, %f65;
	fma.rn.f32 	%f68, %f49, %f67, %f332;
	mul.wide.s32 	%rd27, %r99, 4;
	add.s64 	%rd28, %rd1, %rd27;
	ld.global.f32 	%f69, [%rd28+4];
	sub.f32 	%f70, %f1, %f69;
	ld.global.f32 	%f71, [%rd28+8];
	sub.f32 	%f72, %f2, %f71;
	ld.global.f32 	%f73, [%rd28+12];
	sub.f32 	%f74, %f3, %f73;
	mul.f32 	%f75, %f70, %f70;
	ld.global.f32 	%f76, [%rd28+16];
	mul.f32 	%f77, %f72, %f72;
	ld.global.f32 	%f78, [%rd28+28];
	mul.f32 	%f79, %f77, %f78;
	mul.f32 	%f80, %f74, %f74;
	ld.global.f32 	%f81, [%rd28+36];
	mul.f32 	%f82, %f70, %f72;
	ld.global.f32 	%f83, [%rd28+20];
	mul.f32 	%f84, %f70, %f74;
	ld.global.f32 	%f85, [%rd28+24];
	mul.f32 	%f86, %f84, %f85;
	mul.f32 	%f87, %f72, %f74;
	ld.global.f32 	%f88, [%rd28+32];
	ld.global.f32 	%f89, [%rd28+40];
	fma.rn.f32 	%f90, %f75, %f76, %f79;
	fma.rn.f32 	%f91, %f80, %f81, %f90;
	fma.rn.f32 	%f92, %f82, %f83, %f86;
	fma.rn.f32 	%f93, %f87, %f88, %f92;
	fma.rn.f32 	%f94, %f93, 0f40000000, %f91;
	mul.f32 	%f95, %f94, 0fBF000000;
	fma.rn.f32 	%f96, %f95, 0f3BBB989D, 0f3F000000;
	cvt.sat.f32.f32 	%f97, %f96;
	fma.rm.f32 	%f98, %f97, %f59, %f58;
	add.f32 	%f99, %f98, 0fCB40007F;
	neg.f32 	%f100, %f99;
	fma.rn.f32 	%f101, %f95, 0f3FB8AA3B, %f100;
	fma.rn.f32 	%f102, %f95, 0f32A57060, %f101;
	mov.b32 	%r71, %f98;
	shl.b32 	%r72, %r71, 23;
	mov.b32 	%f103, %r72;
	ex2.approx.ftz.f32 	%f104, %f102;
	mul.f32 	%f105, %f104, %f103;
	fma.rn.f32 	%f106, %f89, %f105, %f68;
	mul.wide.s32 	%rd29, %r98, 4;
	add.s64 	%rd30, %rd1, %rd29;
	ld.global.f32 	%f107, [%rd30+4];
	sub.f32 	%f108, %f1, %f107;
	ld.global.f32 	%f109, [%rd30+8];
	sub.f32 	%f110, %f2, %f109;
	ld.global.f32 	%f111, [%rd30+12];
	sub.f32 	%f112, %f3, %f111;
	mul.f32 	%f113, %f108, %f108;
	ld.global.f32 	%f114, [%rd30+16];
	mul.f32 	%f115, %f110, %f110;
	ld.global.f32 	%f116, [%rd30+28];
	mul.f32 	%f117, %f115, %f116;
	mul.f32 	%f118, %f112, %f112;
	ld.global.f32 	%f119, [%rd30+36];
	mul.f32 	%f120, %f108, %f110;
	ld.global.f32 	%f121, [%rd30+20];
	mul.f32 	%f122, %f108, %f112;
	ld.global.f32 	%f123, [%rd30+24];
	mul.f32 	%f124, %f122, %f123;
	mul.f32 	%f125, %f110, %f112;
	ld.global.f32 	%f126, [%rd30+32];
	ld.global.f32 	%f127, [%rd30+40];
	fma.rn.f32 	%f128, %f113, %f114, %f117;
	fma.rn.f32 	%f129, %f118, %f119, %f128;
	fma.rn.f32 	%f130, %f120, %f121, %f124;
	fma.rn.f32 	%f131, %f125, %f126, %f130;
	fma.rn.f32 	%f132, %f131, 0f40000000, %f129;
	mul.f32 	%f133, %f132, 0fBF000000;
	fma.rn.f32 	%f134, %f133, 0f3BBB989D, 0f3F000000;
	cvt.sat.f32.f32 	%f135, %f134;
	fma.rm.f32 	%f136, %f135, %f59, %f58;
	add.f32 	%f137, %f136, 0fCB40007F;
	neg.f32 	%f138, %f137;
	fma.rn.f32 	%f139, %f133, 0f3FB8AA3B, %f138;
	fma.rn.f32 	%f140, %f133, 0f32A57060, %f139;
	mov.b32 	%r73, %f136;
	shl.b32 	%r74, %r73, 23;
	mov.b32 	%f141, %r74;
	ex2.approx.ftz.f32 	%f142, %f140;
	mul.f32 	%f143, %f142, %f141;
	fma.rn.f32 	%f144, %f127, %f143, %f106;
	mul.wide.s32 	%rd31, %r97, 4;
	add.s64 	%rd32, %rd1, %rd31;
	ld.global.f32 	%f145, [%rd32+4];
	sub.f32 	%f146, %f1, %f145;
	ld.global.f32 	%f147, [%rd32+8];
	sub.f32 	%f148, %f2, %f147;
	ld.global.f32 	%f149, [%rd32+12];
	sub.f32 	%f150, %f3, %f149;
	mul.f32 	%f151, %f146, %f146;
	ld.global.f32 	%f152, [%rd32+16];
	mul.f32 	%f153, %f148, %f148;
	ld.global.f32 	%f154, [%rd32+28];
	mul.f32 	%f155, %f153, %f154;
	mul.f32 	%f156, %f150, %f150;
	ld.global.f32 	%f157, [%rd32+36];
	mul.f32 	%f158, %f146, %f148;
	ld.global.f32 	%f159, [%rd32+20];
	mul.f32 	%f160, %f146, %f150;
	ld.global.f32 	%f161, [%rd32+24];
	mul.f32 	%f162, %f160, %f161;
	mul.f32 	%f163, %f148, %f150;
	ld.global.f32 	%f164, [%rd32+32];
	ld.global.f32 	%f165, [%rd32+40];
	fma.rn.f32 	%f166, %f151, %f152, %f155;
	fma.rn.f32 	%f167, %f156, %f157, %f166;
	fma.rn.f32 	%f168, %f158, %f159, %f162;
	fma.rn.f32 	%f169, %f163, %f164, %f168;
	fma.rn.f32 	%f170, %f169, 0f40000000, %f167;
	mul.f32 	%f171, %f170, 0fBF000000;
	fma.rn.f32 	%f172, %f171, 0f3BBB989D, 0f3F000000;
	cvt.sat.f32.f32 	%f173, %f172;
	fma.rm.f32 	%f174, %f173, %f59, %f58;
	add.f32 	%f175, %f174, 0fCB40007F;
	neg.f32 	%f176, %f175;
	fma.rn.f32 	%f177, %f171, 0f3FB8AA3B, %f176;
	fma.rn.f32 	%f178, %f171, 0f32A57060, %f177;
	mov.b32 	%r75, %f174;
	shl.b32 	%r76, %r75, 23;
	mov.b32 	%f179, %r76;
	ex2.approx.ftz.f32 	%f180, %f178;
	mul.f32 	%f181, %f180, %f179;
	fma.rn.f32 	%f332, %f165, %f181, %f144;
	add.s32 	%r100, %r100, 4;
	add.s32 	%r99, %r99, %r5;
	add.s32 	%r98, %r98, %r5;
	add.s32 	%r97, %r97, %r5;
	add.s32 	%r96, %r96, %r5;
	setp.ne.s32 	%p13, %r100, 0;
	mov.u32 	%r102, %r2;
	@%p13 bra 	$L__BB1_6;
$L__BB1_7:
	and.b32  	%r77, %r51, 3;
	setp.eq.s32 	%p14, %r77, 0;
	@%p14 bra 	$L__BB1_12;
	setp.eq.s32 	%p15, %r77, 1;
	@%p15 bra 	$L__BB1_10;
	mad.lo.s32 	%r78, %r102, %r50, %r95;
	mul.lo.s32 	%r79, %r78, %r52;
	mul.wide.s32 	%rd33, %r79, 4;
	add.s64 	%rd34, %rd1, %rd33;
	ld.global.f32 	%f183, [%rd34+4];
	sub.f32 	%f184, %f1, %f183;
	ld.global.f32 	%f185, [%rd34+8];
	sub.f32 	%f186, %f2, %f185;
	ld.global.f32 	%f187, [%rd34+12];
	sub.f32 	%f188, %f3, %f187;
	mul.f32 	%f189, %f184, %f184;
	ld.global.f32 	%f190, [%rd34+16];
	mul.f32 	%f191, %f186, %f186;
	ld.global.f32 	%f192, [%rd34+28];
	mul.f32 	%f193, %f191, %f192;
	mul.f32 	%f194, %f188, %f188;
	ld.global.f32 	%f195, [%rd34+36];
	mul.f32 	%f196, %f184, %f186;
	ld.global.f32 	%f197, [%rd34+20];
	mul.f32 	%f198, %f184, %f188;
	ld.global.f32 	%f199, [%rd34+24];
	mul.f32 	%f200, %f198, %f199;
	mul.f32 	%f201, %f186, %f188;
	ld.global.f32 	%f202, [%rd34+32];
	ld.global.f32 	%f203, [%rd34+40];
	fma.rn.f32 	%f204, %f189, %f190, %f193;
	fma.rn.f32 	%f205, %f194, %f195, %f204;
	fma.rn.f32 	%f206, %f196, %f197, %f200;
	fma.rn.f32 	%f207, %f201, %f202, %f206;
	fma.rn.f32 	%f208, %f207, 0f40000000, %f205;
	mul.f32 	%f209, %f208, 0fBF000000;
	fma.rn.f32 	%f210, %f209, 0f3BBB989D, 0f3F000000;
	cvt.sat.f32.f32 	%f211, %f210;
	mov.f32 	%f212, 0f4B400001;
	mov.f32 	%f213, 0f437C0000;
	fma.rm.f32 	%f214, %f211, %f213, %f212;
	add.f32 	%f215, %f214, 0fCB40007F;
	neg.f32 	%f216, %f215;
	fma.rn.f32 	%f217, %f209, 0f3FB8AA3B, %f216;
	fma.rn.f32 	%f218, %f209, 0f32A57060, %f217;
	mov.b32 	%r80, %f214;
	shl.b32 	%r81, %r80, 23;
	mov.b32 	%f219, %r81;
	ex2.approx.ftz.f32 	%f220, %f218;
	mul.f32 	%f221, %f220, %f219;
	fma.rn.f32 	%f222, %f203, %f221, %f332;
	add.s32 	%r82, %r78, %r50;
	mul.lo.s32 	%r83, %r82, %r52;
	mul.wide.s32 	%rd35, %r83, 4;
	add.s64 	%rd36, %rd1, %rd35;
	ld.global.f32 	%f223, [%rd36+4];
	sub.f32 	%f224, %f1, %f223;
	ld.global.f32 	%f225, [%rd36+8];
	sub.f32 	%f226, %f2, %f225;
	ld.global.f32 	%f227, [%rd36+12];
	sub.f32 	%f228, %f3, %f227;
	mul.f32 	%f229, %f224, %f224;
	ld.global.f32 	%f230, [%rd36+16];
	mul.f32 	%f231, %f226, %f226;
	ld.global.f32 	%f232, [%rd36+28];
	mul.f32 	%f233, %f231, %f232;
	mul.f32 	%f234, %f228, %f228;
	ld.global.f32 	%f235, [%rd36+36];
	mul.f32 	%f236, %f224, %f226;
	ld.global.f32 	%f237, [%rd36+20];
	mul.f32 	%f238, %f224, %f228;
	ld.global.f32 	%f239, [%rd36+24];
	mul.f32 	%f240, %f238, %f239;
	mul.f32 	%f241, %f226, %f228;
	ld.global.f32 	%f242, [%rd36+32];
	ld.global.f32 	%f243, [%rd36+40];
	fma.rn.f32 	%f244, %f229, %f230, %f233;
	fma.rn.f32 	%f245, %f234, %f235, %f244;
	fma.rn.f32 	%f246, %f236, %f237, %f240;
	fma.rn.f32 	%f247, %f241, %f242, %f246;
	fma.rn.f32 	%f248, %f247, 0f40000000, %f245;
	mul.f32 	%f249, %f248, 0fBF000000;
	fma.rn.f32 	%f250, %f249, 0f3BBB989D, 0f3F000000;
	cvt.sat.f32.f32 	%f251, %f250;
	fma.rm.f32 	%f252, %f251, %f213, %f212;
	add.f32 	%f253, %f252, 0fCB40007F;
	neg.f32 	%f254, %f253;
	fma.rn.f32 	%f255, %f249, 0f3FB8AA3B, %f254;
	fma.rn.f32 	%f256, %f249, 0f32A57060, %f255;
	mov.b32 	%r84, %f252;
	shl.b32 	%r85, %r84, 23;
	mov.b32 	%f257, %r85;
	ex2.approx.ftz.f32 	%f258, %f256;
	mul.f32 	%f259, %f258, %f257;
	fma.rn.f32 	%f332, %f243, %f259, %f222;
	add.s32 	%r102, %r102, 2;
$L__BB1_10:
	setp.eq.s32 	%p16, %r3, 0;
	@%p16 bra 	$L__BB1_12;
	mad.lo.s32 	%r86, %r102, %r50, %r95;
	mul.lo.s32 	%r87, %r86, %r52;
	mul.wide.s32 	%rd37, %r87, 4;
	add.s64 	%rd38, %rd1, %rd37;
	ld.global.f32 	%f260, [%rd38+4];
	sub.f32 	%f261, %f1, %f260;
	ld.global.f32 	%f262, [%rd38+8];
	sub.f32 	%f263, %f2, %f262;
	ld.global.f32 	%f264, [%rd38+12];
	sub.f32 	%f265, %f3, %f264;
	mul.f32 	%f266, %f261, %f261;
	ld.global.f32 	%f267, [%rd38+16];
	mul.f32 	%f268, %f263, %f263;
	ld.global.f32 	%f269, [%rd38+28];
	mul.f32 	%f270, %f268, %f269;
	mul.f32 	%f271, %f265, %f265;
	ld.global.f32 	%f272, [%rd38+36];
	mul.f32 	%f273, %f261, %f263;
	ld.global.f32 	%f274, [%rd38+20];
	mul.f32 	%f275, %f261, %f265;
	ld.global.f32 	%f276, [%rd38+24];
	mul.f32 	%f277, %f275, %f276;
	mul.f32 	%f278, %f263, %f265;
	ld.global.f32 	%f279, [%rd38+32];
	ld.global.f32 	%f280, [%rd38+40];
	fma.rn.f32 	%f281, %f266, %f267, %f270;
	fma.rn.f32 	%f282, %f271, %f272, %f281;
	fma.rn.f32 	%f283, %f273, %f274, %f277;
	fma.rn.f32 	%f284, %f278, %f279, %f283;
	fma.rn.f32 	%f285, %f284, 0f40000000, %f282;
	mul.f32 	%f286, %f285, 0fBF000000;
	fma.rn.f32 	%f287, %f286, 0f3BBB989D, 0f3F000000;
	cvt.sat.f32.f32 	%f288, %f287;
	mov.f32 	%f289, 0f4B400001;
	mov.f32 	%f290, 0f437C0000;
	fma.rm.f32 	%f291, %f288, %f290, %f289;
	add.f32 	%f292, %f291, 0fCB40007F;
	neg.f32 	%f293, %f292;
	fma.rn.f32 	%f294, %f286, 0f3FB8AA3B, %f293;
	fma.rn.f32 	%f295, %f286, 0f32A57060, %f294;
	mov.b32 	%r88, %f291;
	shl.b32 	%r89, %r88, 23;
	mov.b32 	%f296, %r89;
	ex2.approx.ftz.f32 	%f297, %f295;
	mul.f32 	%f298, %f297, %f296;
	fma.rn.f32 	%f332, %f280, %f298, %f332;
$L__BB1_12:
	mul.wide.u32 	%rd39, %r95, 4;
	add.s64 	%rd40, %rd3, %rd39;
	st.local.f32 	[%rd40], %f332;
	add.f32 	%f337, %f337, %f332;
	add.s32 	%r95, %r95, 1;
	setp.eq.s32 	%p17, %r95, %r50;
	@%p17 bra 	$L__BB1_24;
	bra.uni 	$L__BB1_4;
$L__BB1_13:
	and.b32  	%r25, %r50, 7;
	setp.lt.u32 	%p4, %r50, 8;
	mov.b32 	%r105, 0;
	@%p4 bra 	$L__BB1_16;
	and.b32  	%r105, %r50, 2147483640;
	mov.b32 	%r103, 0;
$L__BB1_15:
	.pragma "nounroll";
	mul.wide.u32 	%rd17, %r103, 4;
	add.s64 	%rd18, %rd3, %rd17;
	mov.f32 	%f20, 0f00000000;
	st.local.v4.f32 	[%rd18], {%f20, %f20, %f20, %f20};
	st.local.v4.f32 	[%rd18+16], {%f20, %f20, %f20, %f20};
	add.s32 	%r103, %r103, 8;
	setp.ne.s32 	%p5, %r103, %r105;
	@%p5 bra 	$L__BB1_15;
$L__BB1_16:
	setp.eq.s32 	%p6, %r25, 0;
	@%p6 bra 	$L__BB1_24;
	and.b32  	%r30, %r50, 3;
	setp.lt.u32 	%p7, %r25, 4;
	@%p7 bra 	$L__BB1_19;
	mul.wide.u32 	%rd19, %r105, 4;
	add.s64 	%rd20, %rd3, %rd19;
	mov.b32 	%r58, 0;
	st.local.u32 	[%rd20], %r58;
	st.local.u32 	[%rd20+4], %r58;
	st.local.u32 	[%rd20+8], %r58;
	st.local.u32 	[%rd20+12], %r58;
	add.s32 	%r105, %r105, 4;
$L__BB1_19:
	setp.eq.s32 	%p8, %r30, 0;
	@%p8 bra 	$L__BB1_24;
	setp.eq.s32 	%p9, %r30, 1;
	@%p9 bra 	$L__BB1_22;
	mul.wide.u32 	%rd21, %r105, 4;
	add.s64 	%rd22, %rd3, %rd21;
	mov.b32 	%r59, 0;
	st.local.u32 	[%rd22], %r59;
	st.local.u32 	[%rd22+4], %r59;
	add.s32 	%r105, %r105, 2;
$L__BB1_22:
	and.b32  	%r60, %r50, 1;
	setp.eq.b32 	%p10, %r60, 1;
	not.pred 	%p11, %p10;
	@%p11 bra 	$L__BB1_24;
	mul.wide.u32 	%rd23, %r105, 4;
	add.s64 	%rd24, %rd3, %rd23;
	mov.b32 	%r61, 0;
	st.local.u32 	[%rd24], %r61;
$L__BB1_24:
	setp.lt.s32 	%p18, %r50, 1;
	@%p18 bra 	$L__BB1_36;
	and.b32  	%r35, %r50, 7;
	setp.lt.u32 	%p19, %r50, 8;
	mov.b32 	%r110, 0;
	@%p19 bra 	$L__BB1_28;
	and.b32  	%r110, %r50, 2147483640;
	neg.s32 	%r108, %r110;
	shl.b32 	%r38, %r49, 3;
	add.s64 	%rd66, %rd3, 16;
	mov.u32 	%r107, %r1;
$L__BB1_27:
	.pragma "nounroll";
	ld.local.v4.f32 	{%f299, %f300, %f301, %f302}, [%rd66+-16];
	div.rn.f32 	%f303, %f299, %f337;
	mul.wide.s32 	%rd41, %r107, 4;
	add.s64 	%rd42, %rd2, %rd41;
	st.global.f32 	[%rd42], %f303;
	div.rn.f32 	%f304, %f300, %f337;
	add.s64 	%rd43, %rd42, %rd4;
	st.global.f32 	[%rd43], %f304;
	div.rn.f32 	%f305, %f301, %f337;
	add.s64 	%rd44, %rd43, %rd4;
	st.global.f32 	[%rd44], %f305;
	div.rn.f32 	%f306, %f302, %f337;
	add.s64 	%rd45, %rd44, %rd4;
	st.global.f32 	[%rd45], %f306;
	ld.local.v4.f32 	{%f307, %f308, %f309, %f310}, [%rd66];
	div.rn.f32 	%f311, %f307, %f337;
	add.s64 	%rd46, %rd45, %rd4;
	st.global.f32 	[%rd46], %f311;
	div.rn.f32 	%f312, %f308, %f337;
	add.s64 	%rd47, %rd46, %rd4;
	st.global.f32 	[%rd47], %f312;
	div.rn.f32 	%f313, %f309, %f337;
	add.s64 	%rd48, %rd47, %rd4;
	st.global.f32 	[%rd48], %f313;
	div.rn.f32 	%f314, %f310, %f337;
	add.s64 	%rd49, %rd48, %rd4;
	st.global.f32 	[%rd49], %f314;
	add.s32 	%r108, %r108, 8;
	add.s32 	%r107, %r107, %r38;
	add.s64 	%rd66, %rd66, 32;
	setp.ne.s32 	%p20, %r108, 0;
	@%p20 bra 	$L__BB1_27;
$L__BB1_28:
	setp.eq.s32 	%p21, %r35, 0;
	@%p21 bra 	$L__BB1_36;
	and.b32  	%r44, %r50, 3;
	setp.lt.u32 	%p22, %r35, 4;
	@%p22 bra 	$L__BB1_31;
	mul.wide.u32 	%rd50, %r110, 4;
	add.s64 	%rd51, %rd3, %rd50;
	ld.local.f32 	%f315, [%rd51];
	div.rn.f32 	%f316, %f315, %f337;
	mad.lo.s32 	%r91, %r110, %r49, %r1;
	mul.wide.s32 	%rd52, %r91, 4;
	add.s64 	%rd53, %rd2, %rd52;
	st.global.f32 	[%rd53], %f316;
	ld.local.f32 	%f317, [%rd51+4];
	div.rn.f32 	%f318, %f317, %f337;
	add.s64 	%rd54, %rd53, %rd4;
	st.global.f32 	[%rd54], %f318;
	ld.local.f32 	%f319, [%rd51+8];
	div.rn.f32 	%f320, %f319, %f337;
	add.s64 	%rd55, %rd54, %rd4;
	st.global.f32 	[%rd55], %f320;
	ld.local.f32 	%f321, [%rd51+12];
	div.rn.f32 	%f322, %f321, %f337;
	add.s64 	%rd56, %rd55, %rd4;
	st.global.f32 	[%rd56], %f322;
	add.s32 	%r110, %r110, 4;
$L__BB1_31:
	setp.eq.s32 	%p23, %r44, 0;
	@%p23 bra 	$L__BB1_36;
	setp.eq.s32 	%p24, %r44, 1;
	@%p24 bra 	$L__BB1_34;
	mul.wide.u32 	%rd57, %r110, 4;
	add.s64 	%rd58, %rd3, %rd57;
	ld.local.f32 	%f323, [%rd58];
	div.rn.f32 	%f324, %f323, %f337;
	mad.lo.s32 	%r92, %r110, %r49, %r1;
	mul.wide.s32 	%rd59, %r92, 4;
	add.s64 	%rd60, %rd2, %rd59;
	st.global.f32 	[%rd60], %f324;
	ld.local.f32 	%f325, [%rd58+4];
	div.rn.f32 	%f326, %f325, %f337;
	add.s64 	%rd61, %rd60, %rd4;
	st.global.f32 	[%rd61], %f326;
	add.s32 	%r110, %r110, 2;
$L__BB1_34:
	and.b32  	%r93, %r50, 1;
	setp.eq.b32 	%p25, %r93, 1;
	not.pred 	%p26, %p25;
	@%p26 bra 	$L__BB1_36;
	mul.wide.u32 	%rd62, %r110, 4;
	add.s64 	%rd63, %rd3, %rd62;
	ld.local.f32 	%f327, [%rd63];
	div.rn.f32 	%f328, %f327, %f337;
	mad.lo.s32 	%r94, %r110, %r49, %r1;
	mul.wide.s32 	%rd64, %r94, 4;
	add.s64 	%rd65, %rd2, %rd64;
	st.global.f32 	[%rd65], %f328;
$L__BB1_36:
	ret;

}
	// .globl	_Z12GMMFindSplitP10GMMSplit_tiPfiii
.visible .entry _Z12GMMFindSplitP10GMMSplit_tiPfiii(
	.param .u64 .ptr .align 1 _Z12GMMFindSplitP10GMMSplit_tiPfiii_param_0,
	.param .u32 _Z12GMMFindSplitP10GMMSplit_tiPfiii_param_1,
	.param .u64 .ptr .align 1 _Z12GMMFindSplitP10GMMSplit_tiPfiii_param_2,
	.param .u32 _Z12GMMFindSplitP10GMMSplit_tiPfiii_param_3,
	.param .u32 _Z12GMMFindSplitP10GMMSplit_tiPfiii_param_4,
	.param .u32 _Z12GMMFindSplitP10GMMSplit_tiPfiii_param_5
)
{
	.local .align 4 .b8 	__local_depot2[28];
	.reg .b64 	%SP;
	.reg .b64 	%SPL;
	.reg .pred 	%p<34>;
	.reg .b32 	%r<99>;
	.reg .b32 	%f<191>;
	.reg .b64 	%rd<53>;
	.reg .b64 	%fd<5>;

	mov.u64 	%SPL, __local_depot2;
	ld.param.u32 	%r32, [_Z12GMMFindSplitP10GMMSplit_tiPfiii_param_1];
	ld.param.u64 	%rd18, [_Z12GMMFindSplitP10GMMSplit_tiPfiii_param_2];
	ld.param.u32 	%r30, [_Z12GMMFindSplitP10GMMSplit_tiPfiii_param_3];
	ld.param.u32 	%r31, [_Z12GMMFindSplitP10GMMSplit_tiPfiii_param_4];
	ld.param.u32 	%r33, [_Z12GMMFindSplitP10GMMSplit_tiPfiii_param_5];
	cvta.to.global.u64 	%rd1, %rd18;
	add.u64 	%rd2, %SPL, 0;
	mov.u32 	%r1, %tid.x;
	mov.u32 	%r2, %tid.y;
	mad.lo.s32 	%r3, %r33, %r1, %r2;
	setp.ge.u32 	%p1, %r1, %r32;
	mov.f32 	%f190, 0f00000000;
	@%p1 bra 	$L__BB2_18;
	mul.lo.s32 	%r34, %r3, %r31;
	cvt.s64.s32 	%rd20, %r34;
	cvt.s64.s32 	%rd21, %r30;
	add.s64 	%rd22, %rd21, %rd20;
	shl.b64 	%rd23, %rd22, 2;
	add.s64 	%rd24, %rd1, %rd23;
	ld.global.f32 	%f1, [%rd24+4];
	ld.global.f32 	%f29, [%rd24+24];
	setp.gt.f32 	%p2, %f1, %f29;
	selp.f32 	%f30, %f1, %f29, %p2;
	rcp.rn.f32 	%f2, %f30;
	mul.f32 	%f31, %f2, %f1;
	ld.global.f32 	%f3, [%rd24+8];
	mul.f32 	%f32, %f2, %f3;
	ld.global.f32 	%f4, [%rd24+12];
	mul.f32 	%f33, %f2, %f4;
	ld.global.f32 	%f5, [%rd24+16];
	mul.f32 	%f34, %f2, %f5;
	ld.global.f32 	%f6, [%rd24+20];
	mul.f32 	%f35, %f2, %f6;
	mul.f32 	%f36, %f2, %f29;
	mul.f32 	%f37, %f31, %f34;
	mul.f32 	%f38, %f37, %f36;
	add.f32 	%f39, %f32, %f32;
	mul.f32 	%f40, %f39, %f33;
	fma.rn.f32 	%f41, %f40, %f35, %f38;
	mul.f32 	%f42, %f31, %f35;
	mul.f32 	%f43, %f35, %f42;
	sub.f32 	%f44, %f41, %f43;
	mul.f32 	%f45, %f33, %f34;
	mul.f32 	%f46, %f33, %f45;
	sub.f32 	%f47, %f44, %f46;
	mul.f32 	%f48, %f32, %f36;
	mul.f32 	%f49, %f32, %f48;
	sub.f32 	%f50, %f47, %f49;
	mul.f32 	%f51, %f32, %f32;
	sub.f32 	%f52, %f37, %f51;
	fma.rn.f32 	%f53, %f31, %f36, %f52;
	mul.f32 	%f54, %f33, %f33;
	sub.f32 	%f55, %f53, %f54;
	fma.rn.f32 	%f56, %f34, %f36, %f55;
	mul.f32 	%f57, %f35, %f35;
	sub.f32 	%f58, %f56, %f57;
	add.f32 	%f59, %f31, %f34;
	add.f32 	%f60, %f59, %f36;
	mul.f32 	%f7, %f60, 0f3EAAAAAB;
	mul.f32 	%f61, %f60, %f7;
	sub.f32 	%f62, %f58, %f61;
	mul.f32 	%f63, %f62, 0f3EAAAAAB;
	setp.gt.f32 	%p3, %f63, 0f00000000;
	selp.f32 	%f64, 0f00000000, %f63, %p3;
	add.f32 	%f65, %f7, %f7;
	mul.f32 	%f66, %f7, %f65;
	sub.f32 	%f67, %f66, %f58;
	fma.rn.f32 	%f68, %f7, %f67, %f50;
	mul.f32 	%f69, %f68, 0f3F000000;
	mul.f32 	%f70, %f64, %f64;
	mul.f32 	%f71, %f64, %f70;
	fma.rn.f32 	%f72, %f69, %f69, %f71;
	setp.gt.f32 	%p4, %f72, 0f00000000;
	neg.f32 	%f8, %f64;
	neg.f32 	%f73, %f72;
	selp.f32 	%f74, 0f80000000, %f73, %p4;
	sqrt.rn.f32 	%f75, %f74;
	abs.f32 	%f76, %f69;
	abs.f32 	%f77, %f75;
	setp.gt.f32 	%p5, %f77, %f76;
	selp.f32 	%f78, %f77, %f76, %p5;
	selp.f32 	%f79, %f76, %f77, %p5;
	div.rn.f32 	%f80, %f79, %f78;
	mul.f32 	%f81, %f80, %f80;
	fma.rn.f32 	%f82, %f81, 0f3B33710B, 0fBC807748;
	fma.rn.f32 	%f83, %f82, %f81, 0f3D2CDAB2;
	fma.rn.f32 	%f84, %f83, %f81, 0fBD992D10;
	fma.rn.f32 	%f85, %f84, %f81, 0f3DD9EA6C;
	fma.rn.f32 	%f86, %f85, %f81, 0fBE117CB1;
	fma.rn.f32 	%f87, %f86, %f81, 0f3E4CBCE0;
	fma.rn.f32 	%f88, %f87, %f81, 0fBEAAAA7D;
	mul.f32 	%f89, %f81, %f88;
	fma.rn.f32 	%f90, %f89, %f80, %f80;
	neg.f32 	%f91, %f90;
	fma.rn.f32 	%f92, 0f3F6EE581, 0f3FD774EB, %f91;
	selp.f32 	%f93, %f92, %f90, %p5;
	selp.f32 	%f94, 0f3F6EE581, 0f3FEEE581, %p5;
	selp.f32 	%f95, %f90, %f91, %p5;
	mov.b32 	%r35, %f69;
	fma.rn.f32 	%f96, %f94, 0f3FD774EB, %f95;
	setp.lt.s32 	%p6, %r35, 0;
	selp.f32 	%f97, %f96, %f93, %p6;
	add.f32 	%f98, %f77, %f76;
	setp.eq.f32 	%p7, %f78, 0f00000000;
	selp.f32 	%f99, 0f40490FDB, 0f00000000, %p6;
	setp.eq.f32 	%p8, %f76, %f77;
	selp.f32 	%f100, 0f4016CBE4, 0f3F490FDB, %p6;
	selp.f32 	%f101, %f100, %f97, %p8;
	selp.f32 	%f102, %f99, %f101, %p7;
	abs.f32 	%f103, %f98;
	setp.nan.f32 	%p9, %f103, %f103;
	copysign.f32 	%f104, %f75, %f102;
	selp.f32 	%f105, %f98, %f104, %p9;
	mul.f32 	%f9, %f105, 0f3EAAAAAB;
	mul.f32 	%f106, %f9, 0f3F22F983;
	cvt.rni.s32.f32 	%r98, %f106;
	cvt.rn.f32.s32 	%f107, %r98;
	fma.rn.f32 	%f108, %f107, 0fBFC90FDA, %f9;
	fma.rn.f32 	%f109, %f107, 0fB3A22168, %f108;
	fma.rn.f32 	%f186, %f107, 0fA7C234C5, %f109;
	abs.f32 	%f11, %f9;
	setp.ltu.f32 	%p10, %f11, 0f47CE4780;
	mov.u32 	%r94, %r98;
	mov.f32 	%f185, %f186;
	@%p10 bra 	$L__BB2_9;
	setp.neu.f32 	%p11, %f11, 0f7F800000;
	@%p11 bra 	$L__BB2_4;
	mov.f32 	%f112, 0f00000000;
	mul.rn.f32 	%f185, %f9, %f112;
	mov.b32 	%r94, 0;
	bra.uni 	$L__BB2_9;
$L__BB2_4:
	mov.b32 	%r5, %f9;
	mov.b64 	%rd49, 0;
	mov.b32 	%r91, 0;
	mov.u64 	%rd47, __cudart_i2opi_f;
	shl.b32 	%r38, %r5, 8;
	or.b32  	%r39, %r38, -2147483648;
	mov.u64 	%rd48, %rd2;
$L__BB2_5:
	.pragma "nounroll";
	ld.global.nc.u32 	%r37, [%rd47];
	mad.wide.u32 	%rd27, %r37, %r39, %rd49;
	shr.u64 	%rd49, %rd27, 32;
	st.local.u32 	[%rd48], %rd27;
	add.s32 	%r91, %r91, 1;
	add.s64 	%rd48, %rd48, 4;
	add.s64 	%rd47, %rd47, 4;
	setp.ne.s32 	%p12, %r91, 6;
	@%p12 bra 	$L__BB2_5;
	shr.u32 	%r40, %r5, 23;
	st.local.u32 	[%rd2+24], %rd49;
	and.b32  	%r8, %r40, 31;
	and.b32  	%r41, %r40, 224;
	add.s32 	%r42, %r41, -128;
	shr.u32 	%r43, %r42, 5;
	mul.wide.u32 	%rd28, %r43, 4;
	sub.s64 	%rd9, %rd2, %rd28;
	ld.local.u32 	%r92, [%rd9+24];
	ld.local.u32 	%r93, [%rd9+20];
	setp.eq.s32 	%p13, %r8, 0;
	@%p13 bra 	$L__BB2_8;
	shf.l.wrap.b32 	%r92, %r93, %r92, %r8;
	ld.local.u32 	%r44, [%rd9+16];
	shf.l.wrap.b32 	%r93, %r44, %r93, %r8;
$L__BB2_8:
	shr.u32 	%r45, %r92, 30;
	shf.l.wrap.b32 	%r46, %r93, %r92, 2;
	shl.b32 	%r47, %r93, 2;
	shr.u32 	%r48, %r46, 31;
	add.s32 	%r49, %r48, %r45;
	neg.s32 	%r50, %r49;
	setp.lt.s32 	%p14, %r5, 0;
	selp.b32 	%r94, %r50, %r49, %p14;
	xor.b32  	%r51, %r46, %r5;
	shr.s32 	%r52, %r46, 31;
	xor.b32  	%r53, %r52, %r46;
	xor.b32  	%r54, %r52, %r47;
	cvt.u64.u32 	%rd29, %r53;
	shl.b64 	%rd30, %rd29, 32;
	cvt.u64.u32 	%rd31, %r54;
	or.b64  	%rd32, %rd30, %rd31;
	cvt.rn.f64.s64 	%fd1, %rd32;
	mul.f64 	%fd2, %fd1, 0d3BF921FB54442D19;
	cvt.rn.f32.f64 	%f110, %fd2;
	neg.f32 	%f111, %f110;
	setp.lt.s32 	%p15, %r51, 0;
	selp.f32 	%f185, %f111, %f110, %p15;
$L__BB2_9:
	setp.ltu.f32 	%p16, %f11, 0f47CE4780;
	add.s32 	%r56, %r94, 1;
	mul.rn.f32 	%f113, %f185, %f185;
	and.b32  	%r57, %r94, 1;
	setp.eq.b32 	%p17, %r57, 1;
	selp.f32 	%f114, %f185, 0f3F800000, %p17;
	fma.rn.f32 	%f115, %f113, %f114, 0f00000000;
	fma.rn.f32 	%f116, %f113, 0f37CBAC00, 0fBAB607ED;
	selp.f32 	%f117, 0fB94D4153, %f116, %p17;
	selp.f32 	%f118, 0f3C0885E4, 0f3D2AAABB, %p17;
	fma.rn.f32 	%f119, %f117, %f113, %f118;
	selp.f32 	%f120, 0fBE2AAAA8, 0fBEFFFFFF, %p17;
	fma.rn.f32 	%f121, %f119, %f113, %f120;
	fma.rn.f32 	%f122, %f121, %f115, %f114;
	and.b32  	%r58, %r56, 2;
	setp.eq.s32 	%p18, %r58, 0;
	mov.f32 	%f123, 0f00000000;
	sub.f32 	%f124, %f123, %f122;
	selp.f32 	%f15, %f122, %f124, %p18;
	@%p16 bra 	$L__BB2_17;
	setp.neu.f32 	%p19, %f11, 0f7F800000;
	@%p19 bra 	$L__BB2_12;
	mov.f32 	%f127, 0f00000000;
	mul.rn.f32 	%f186, %f9, %f127;
	mov.b32 	%r98, 0;
	bra.uni 	$L__BB2_17;
$L__BB2_12:
	mov.b32 	%r17, %f9;
	shl.b32 	%r60, %r17, 8;
	or.b32  	%r18, %r60, -2147483648;
	mov.b64 	%rd52, 0;
	mov.b32 	%r95, 0;
	mov.u64 	%rd50, __cudart_i2opi_f;
	mov.u64 	%rd51, %rd2;
$L__BB2_13:
	.pragma "nounroll";
	ld.global.nc.u32 	%r61, [%rd50];
	mad.wide.u32 	%rd35, %r61, %r18, %rd52;
	shr.u64 	%rd52, %rd35, 32;
	st.local.u32 	[%rd51], %rd35;
	add.s32 	%r95, %r95, 1;
	add.s64 	%rd51, %rd51, 4;
	add.s64 	%rd50, %rd50, 4;
	setp.ne.s32 	%p20, %r95, 6;
	@%p20 bra 	$L__BB2_13;
	shr.u32 	%r62, %r17, 23;
	st.local.u32 	[%rd2+24], %rd52;
	and.b32  	%r21, %r62, 31;
	and.b32  	%r63, %r62, 224;
	add.s32 	%r64, %r63, -128;
	shr.u32 	%r65, %r64, 5;
	mul.wide.u32 	%rd36, %r65, 4;
	sub.s64 	%rd16, %rd2, %rd36;
	ld.local.u32 	%r96, [%rd16+24];
	ld.local.u32 	%r97, [%rd16+20];
	setp.eq.s32 	%p21, %r21, 0;
	@%p21 bra 	$L__BB2_16;
	shf.l.wrap.b32 	%r96, %r97, %r96, %r21;
	ld.local.u32 	%r66, [%rd16+16];
	shf.l.wrap.b32 	%r97, %r66, %r97, %r21;
$L__BB2_16:
	shr.u32 	%r67, %r96, 30;
	shf.l.wrap.b32 	%r68, %r97, %r96, 2;
	shl.b32 	%r69, %r97, 2;
	shr.u32 	%r70, %r68, 31;
	add.s32 	%r71, %r70, %r67;
	neg.s32 	%r72, %r71;
	setp.lt.s32 	%p22, %r17, 0;
	selp.b32 	%r98, %r72, %r71, %p22;
	xor.b32  	%r73, %r68, %r17;
	shr.s32 	%r74, %r68, 31;
	xor.b32  	%r75, %r74, %r68;
	xor.b32  	%r76, %r74, %r69;
	cvt.u64.u32 	%rd37, %r75;
	shl.b64 	%rd38, %rd37, 32;
	cvt.u64.u32 	%rd39, %r76;
	or.b64  	%rd40, %rd38, %rd39;
	cvt.rn.f64.s64 	%fd3, %rd40;
	mul.f64 	%fd4, %fd3, 0d3BF921FB54442D19;
	cvt.rn.f32.f64 	%f125, %fd4;
	neg.f32 	%f126, %f125;
	setp.lt.s32 	%p23, %r73, 0;
	selp.f32 	%f186, %f126, %f125, %p23;
$L__BB2_17:
	sqrt.rn.f32 	%f128, %f8;
	mul.rn.f32 	%f129, %f186, %f186;
	and.b32  	%r78, %r98, 1;
	setp.eq.b32 	%p24, %r78, 1;
	selp.f32 	%f130, 0f3F800000, %f186, %p24;
	fma.rn.f32 	%f131, %f129, %f130, 0f00000000;
	fma.rn.f32 	%f132, %f129, 0f37CBAC00, 0fBAB607ED;
	selp.f32 	%f133, %f132, 0fB94D4153, %p24;
	selp.f32 	%f134, 0f3D2AAABB, 0f3C0885E4, %p24;
	fma.rn.f32 	%f135, %f133, %f129, %f134;
	selp.f32 	%f136, 0fBEFFFFFF, 0fBE2AAAA8, %p24;
	fma.rn.f32 	%f137, %f135, %f129, %f136;
	fma.rn.f32 	%f138, %f137, %f131, %f130;
	and.b32  	%r79, %r98, 2;
	setp.eq.s32 	%p25, %r79, 0;
	mov.f32 	%f139, 0f00000000;
	sub.f32 	%f140, %f139, %f138;
	selp.f32 	%f141, %f138, %f140, %p25;
	add.f32 	%f142, %f128, %f128;
	fma.rn.f32 	%f143, %f142, %f15, %f7;
	mul.f32 	%f144, %f141, 0f3FDDB3D7;
	add.f32 	%f145, %f15, %f144;
	mul.f32 	%f146, %f128, %f145;
	sub.f32 	%f147, %f7, %f146;
	setp.gt.f32 	%p26, %f147, %f143;
	selp.f32 	%f148, %f147, %f143, %p26;
	sub.f32 	%f149, %f15, %f144;
	mul.f32 	%f150, %f128, %f149;
	sub.f32 	%f151, %f7, %f150;
	setp.gt.f32 	%p27, %f151, %f148;
	selp.f32 	%f152, %f151, %f148, %p27;
	div.rn.f32 	%f190, %f152, %f2;
	sub.f32 	%f153, %f1, %f190;
	sub.f32 	%f154, %f5, %f190;
	mul.f32 	%f155, %f3, %f6;
	mul.f32 	%f156, %f4, %f154;
	sub.f32 	%f157, %f155, %f156;
	mul.f32 	%f158, %f4, %f4;
	mul.f32 	%f159, %f6, %f153;
	sub.f32 	%f160, %f158, %f159;
	mul.f32 	%f161, %f153, %f154;
	mul.f32 	%f162, %f3, %f4;
	sub.f32 	%f163, %f161, %f162;
	mul.f32 	%f164, %f160, %f160;
	fma.rn.f32 	%f165, %f157, %f157, %f164;
	fma.rn.f32 	%f166, %f163, %f163, %f165;
	sqrt.rn.f32 	%f167, %f166;
	rcp.rn.f32 	%f168, %f167;
	mul.f32 	%f187, %f168, %f157;
	mul.f32 	%f188, %f168, %f160;
	mul.f32 	%f189, %f168, %f163;
$L__BB2_18:
	mov.b32 	%r80, %f190;
	shfl.sync.bfly.b32	%r81|%p28, %r80, 16, 31, -1;
	mov.b32 	%f169, %r81;
	max.f32 	%f170, %f190, %f169;
	mov.b32 	%r82, %f170;
	shfl.sync.bfly.b32	%r83|%p29, %r82, 8, 31, -1;
	mov.b32 	%f171, %r83;
	max.f32 	%f172, %f170, %f171;
	mov.b32 	%r84, %f172;
	shfl.sync.bfly.b32	%r85|%p30, %r84, 4, 31, -1;
	mov.b32 	%f173, %r85;
	max.f32 	%f174, %f172, %f173;
	mov.b32 	%r86, %f174;
	shfl.sync.bfly.b32	%r87|%p31, %r86, 2, 31, -1;
	mov.b32 	%f175, %r87;
	max.f32 	%f176, %f174, %f175;
	mov.b32 	%r88, %f176;
	shfl.sync.bfly.b32	%r89|%p32, %r88, 1, 31, -1;
	mov.b32 	%f177, %r89;
	max.f32 	%f178, %f176, %f177;
	setp.neu.f32 	%p33, %f178, %f190;
	@%p33 bra 	$L__BB2_20;
	ld.param.u64 	%rd46, [_Z12GMMFindSplitP10GMMSplit_tiPfiii_param_0];
	mul.lo.s32 	%r90, %r3, %r31;
	mul.wide.s32 	%rd41, %r90, 4;
	add.s64 	%rd42, %rd1, %rd41;
	ld.global.f32 	%f179, [%rd42+4];
	ld.global.f32 	%f180, [%rd42+8];
	ld.global.f32 	%f181, [%rd42+12];
	mul.f32 	%f182, %f188, %f180;
	fma.rn.f32 	%f183, %f187, %f179, %f182;
	fma.rn.f32 	%f184, %f189, %f181, %f183;
	cvta.to.global.u64 	%rd43, %rd46;
	mul.wide.u32 	%rd44, %r2, 20;
	add.s64 	%rd45, %rd43, %rd44;
	st.global.u32 	[%rd45], %r1;
	st.global.f32 	[%rd45+4], %f184;
	st.global.f32 	[%rd45+8], %f187;
	st.global.f32 	[%rd45+12], %f188;
	st.global.f32 	[%rd45+16], %f189;
$L__BB2_20:
	ret;

}
	// .globl	_Z10GMMDoSplitPK10GMMSplit_tiPfiPKfPii
.visible .entry _Z10GMMDoSplitPK10GMMSplit_tiPfiPKfPii(
	.param .u64 .ptr .align 1 _Z10GMMDoSplitPK10GMMSplit_tiPfiPKfPii_param_0,
	.param .u32 _Z10GMMDoSplitPK10GMMSplit_tiPfiPKfPii_param_1,
	.param .u64 .ptr .align 1 _Z10GMMDoSplitPK10GMMSplit_tiPfiPKfPii_param_2,
	.param .u32 _Z10GMMDoSplitPK10GMMSplit_tiPfiPKfPii_param_3,
	.param .u64 .ptr .align 1 _Z10GMMDoSplitPK10GMMSplit_tiPfiPKfPii_param_4,
	.param .u64 .ptr .align 1 _Z10GMMDoSplitPK10GMMSplit_tiPfiPKfPii_param_5,
	.param .u32 _Z10GMMDoSplitPK10GMMSplit_tiPfiPKfPii_param_6
)
{
	.reg .pred 	%p<18>;
	.reg .b32 	%r<44>;
	.reg .b32 	%f<53>;
	.reg .b64 	%rd<16>;
	// demoted variable
	.shared .align 4 .b8 _ZZ10GMMDoSplitPK10GMMSplit_tiPfiPKfPiiE10s_gmmSplit[320];
	ld.param.u64 	%rd5, [_Z10GMMDoSplitPK10GMMSplit_tiPfiPKfPii_param_0];
	ld.param.u32 	%r15, [_Z10GMMDoSplitPK10GMMSplit_tiPfiPKfPii_param_1];
	ld.param.u64 	%rd6, [_Z10GMMDoSplitPK10GMMSplit_tiPfiPKfPii_param_4];
	ld.param.u64 	%rd7, [_Z10GMMDoSplitPK10GMMSplit_tiPfiPKfPii_param_5];
	ld.param.u32 	%r16, [_Z10GMMDoSplitPK10GMMSplit_tiPfiPKfPii_param_6];
	mov.u32 	%r1, %tid.x;
	setp.gt.u32 	%p1, %r1, 9;
	@%p1 bra 	$L__BB3_2;
	cvta.to.global.u64 	%rd8, %rd5;
	mul.wide.u32 	%rd9, %r1, 4;
	add.s64 	%rd10, %rd8, %rd9;
	ld.global.u32 	%r17, [%rd10];
	shl.b32 	%r18, %r1, 2;
	mov.u32 	%r19, _ZZ10GMMDoSplitPK10GMMSplit_tiPfiPKfPiiE10s_gmmSplit;
	add.s32 	%r20, %r19, %r18;
	st.shared.u32 	[%r20], %r17;
$L__BB3_2:
	bar.sync 	0;
	mov.u32 	%r21, %ctaid.x;
	shl.b32 	%r22, %r21, 7;
	add.s32 	%r2, %r22, %r1;
	shl.b32 	%r23, %r16, 1;
	add.s32 	%r24, %r2, 32;
	setp.ge.s32 	%p2, %r24, %r16;
	cvta.to.global.u64 	%rd11, %rd7;
	mul.wide.s32 	%rd12, %r2, 4;
	add.s64 	%rd1, %rd11, %rd12;
	cvta.to.global.u64 	%rd13, %rd6;
	add.s64 	%rd2, %rd13, %rd12;
	mul.wide.s32 	%rd14, %r16, 4;
	add.s64 	%rd3, %rd2, %rd14;
	mul.wide.s32 	%rd15, %r23, 4;
	add.s64 	%rd4, %rd2, %rd15;
	@%p2 bra 	$L__BB3_7;
	ld.global.u32 	%r3, [%rd1+128];
	setp.eq.s32 	%p3, %r3, -1;
	@%p3 bra 	$L__BB3_7;
	and.b32  	%r4, %r3, 15;
	shr.s32 	%r25, %r3, 4;
	mov.u32 	%r26, _ZZ10GMMDoSplitPK10GMMSplit_tiPfiPKfPiiE10s_gmmSplit;
	mad.lo.s32 	%r5, %r4, 20, %r26;
	ld.shared.u32 	%r27, [%r5];
	setp.ne.s32 	%p4, %r25, %r27;
	@%p4 bra 	$L__BB3_7;
	ld.global.f32 	%f1, [%rd2+128];
	mul.f32 	%f2, %f1, 0f437F0000;
	ld.global.f32 	%f3, [%rd3+128];
	mul.f32 	%f4, %f3, 0f437F0000;
	ld.global.f32 	%f5, [%rd4+128];
	mul.f32 	%f6, %f5, 0f437F0000;
	ld.shared.f32 	%f7, [%r5+8];
	ld.shared.f32 	%f8, [%r5+12];
	ld.shared.f32 	%f9, [%r5+16];
	mul.f32 	%f10, %f4, %f8;
	fma.rn.f32 	%f11, %f2, %f7, %f10;
	fma.rn.f32 	%f12, %f6, %f9, %f11;
	ld.shared.f32 	%f13, [%r5+4];
	setp.leu.f32 	%p5, %f12, %f13;
	@%p5 bra 	$L__BB3_7;
	add.s32 	%r28, %r4, %r15;
	st.global.u32 	[%rd1+128], %r28;
$L__BB3_7:
	add.s32 	%r29, %r2, 64;
	setp.ge.s32 	%p6, %r29, %r16;
	@%p6 bra 	$L__BB3_12;
	ld.global.u32 	%r6, [%rd1+256];
	setp.eq.s32 	%p7, %r6, -1;
	@%p7 bra 	$L__BB3_12;
	and.b32  	%r7, %r6, 15;
	shr.s32 	%r30, %r6, 4;
	mov.u32 	%r31, _ZZ10GMMDoSplitPK10GMMSplit_tiPfiPKfPiiE10s_gmmSplit;
	mad.lo.s32 	%r8, %r7, 20, %r31;
	ld.shared.u32 	%r32, [%r8];
	setp.ne.s32 	%p8, %r30, %r32;
	@%p8 bra 	$L__BB3_12;
	ld.global.f32 	%f14, [%rd2+256];
	mul.f32 	%f15, %f14, 0f437F0000;
	ld.global.f32 	%f16, [%rd3+256];
	mul.f32 	%f17, %f16, 0f437F0000;
	ld.global.f32 	%f18, [%rd4+256];
	mul.f32 	%f19, %f18, 0f437F0000;
	ld.shared.f32 	%f20, [%r8+8];
	ld.shared.f32 	%f21, [%r8+12];
	ld.shared.f32 	%f22, [%r8+16];
	mul.f32 	%f23, %f17, %f21;
	fma.rn.f32 	%f24, %f15, %f20, %f23;
	fma.rn.f32 	%f25, %f19, %f22, %f24;
	ld.shared.f32 	%f26, [%r8+4];
	setp.leu.f32 	%p9, %f25, %f26;
	@%p9 bra 	$L__BB3_12;
	add.s32 	%r33, %r7, %r15;
	st.global.u32 	[%rd1+256], %r33;
$L__BB3_12:
	add.s32 	%r34, %r2, 96;
	setp.ge.s32 	%p10, %r34, %r16;
	@%p10 bra 	$L__BB3_17;
	ld.global.u32 	%r9, [%rd1+384];
	setp.eq.s32 	%p11, %r9, -1;
	@%p11 bra 	$L__BB3_17;
	and.b32  	%r10, %r9, 15;
	shr.s32 	%r35, %r9, 4;
	mov.u32 	%r36, _ZZ10GMMDoSplitPK10GMMSplit_tiPfiPKfPiiE10s_gmmSplit;
	mad.lo.s32 	%r11, %r10, 20, %r36;
	ld.shared.u32 	%r37, [%r11];
	setp.ne.s32 	%p12, %r35, %r37;
	@%p12 bra 	$L__BB3_17;
	ld.global.f32 	%f27, [%rd2+384];
	mul.f32 	%f28, %f27, 0f437F0000;
	ld.global.f32 	%f29, [%rd3+384];
	mul.f32 	%f30, %f29, 0f437F0000;
	ld.global.f32 	%f31, [%rd4+384];
	mul.f32 	%f32, %f31, 0f437F0000;
	ld.shared.f32 	%f33, [%r11+8];
	ld.shared.f32 	%f34, [%r11+12];
	ld.shared.f32 	%f35, [%r11+16];
	mul.f32 	%f36, %f30, %f34;
	fma.rn.f32 	%f37, %f28, %f33, %f36;
	fma.rn.f32 	%f38, %f32, %f35, %f37;
	ld.shared.f32 	%f39, [%r11+4];
	setp.leu.f32 	%p13, %f38, %f39;
	@%p13 bra 	$L__BB3_17;
	add.s32 	%r38, %r10, %r15;
	st.global.u32 	[%rd1+384], %r38;
$L__BB3_17:
	add.s32 	%r39, %r2, 128;
	setp.ge.s32 	%p14, %r39, %r16;
	@%p14 bra 	$L__BB3_22;
	ld.global.u32 	%r12, [%rd1+512];
	setp.eq.s32 	%p15, %r12, -1;
	@%p15 bra 	$L__BB3_22;
	and.b32  	%r13, %r12, 15;
	shr.s32 	%r40, %r12, 4;
	mov.u32 	%r41, _ZZ10GMMDoSplitPK10GMMSplit_tiPfiPKfPiiE10s_gmmSplit;
	mad.lo.s32 	%r14, %r13, 20, %r41;
	ld.shared.u32 	%r42, [%r14];
	setp.ne.s32 	%p16, %r40, %r42;
	@%p16 bra 	$L__BB3_22;
	ld.global.f32 	%f40, [%rd2+512];
	mul.f32 	%f41, %f40, 0f437F0000;
	ld.global.f32 	%f42, [%rd3+512];
	mul.f32 	%f43, %f42, 0f437F0000;
	ld.global.f32 	%f44, [%rd4+512];
	mul.f32 	%f45, %f44, 0f437F0000;
	ld.shared.f32 	%f46, [%r14+8];
	ld.shared.f32 	%f47, [%r14+12];
	ld.shared.f32 	%f48, [%r14+16];
	mul.f32 	%f49, %f43, %f47;
	fma.rn.f32 	%f50, %f41, %f46, %f49;
	fma.rn.f32 	%f51, %f45, %f48, %f50;
	ld.shared.f32 	%f52, [%r14+4];
	setp.leu.f32 	%p17, %f51, %f52;
	@%p17 bra 	$L__BB3_22;
	add.s32 	%r43, %r13, %r15;
	st.global.u32 	[%rd1+512], %r43;
$L__BB3_22:
	ret;

}
	// .globl	_Z25CovarianceReductionKernelILi16ELi4EEviPKfPKiPfiiii
.visible .entry _Z25CovarianceReductionKernelILi16ELi4EEviPKfPKiPfiiii(
	.param .u32 _Z25CovarianceReductionKernelILi16ELi4EEviPKfPKiPfiiii_param_0,
	.param .u64 .ptr .align 1 _Z25CovarianceReductionKernelILi16ELi4EEviPKfPKiPfiiii_param_1,
	.param .u64 .ptr .align 1 _Z25CovarianceReductionKernelILi16ELi4EEviPKfPKiPfiiii_param_2,
	.param .u64 .ptr .align 1 _Z25CovarianceReductionKernelILi16ELi4EEviPKfPKiPfiiii_param_3,
	.param .u32 _Z25CovarianceReductionKernelILi16ELi4EEviPKfPKiPfiiii_param_4,
	.param .u32 _Z25CovarianceReductionKernelILi16ELi4EEviPKfPKiPfiiii_param_5,
	.param .u32 _Z25CovarianceReductionKernelILi16ELi4EEviPKfPKiPfiiii_param_6,
	.param .u32 _Z25CovarianceReductionKernelILi16ELi4EEviPKfPKiPfiiii_param_7
)
{
	.reg .pred 	%p<93>;
	.reg .b32 	%r<147>;
	.reg .b32 	%f<388>;
	.reg .b64 	%rd<45>;
	// demoted variable
	.shared .align 4 .b8 _ZZ25CovarianceReductionKernelILi16ELi4EEviPKfPKiPfiiiiE18s_matrix_component[64];
	ld.param.u32 	%r11, [_Z25CovarianceReductionKernelILi16ELi4EEviPKfPKiPfiiii_param_0];
	ld.param.u64 	%rd8, [_Z25CovarianceReductionKernelILi16ELi4EEviPKfPKiPfiiii_param_1];
	ld.param.u64 	%rd6, [_Z25CovarianceReductionKernelILi16ELi4EEviPKfPKiPfiiii_param_2];
	ld.param.u32 	%r12, [_Z25CovarianceReductionKernelILi16ELi4EEviPKfPKiPfiiii_param_4];
	cvta.to.global.u64 	%rd1, %rd8;
	cvta.to.global.u64 	%rd2, %rd6;
	mov.u32 	%r1, %tid.x;
	mov.u32 	%r2, %ctaid.x;
	and.b32  	%r3, %r1, 31;
	shl.b32 	%r15, %r2, 11;
	or.b32  	%r4, %r15, %r1;
	setp.ge.s32 	%p1, %r4, %r12;
	mov.f32 	%f358, 0f00000000;
	mov.f32 	%f359, 0f00000000;
	mov.f32 	%f360, 0f00000000;
	mov.f32 	%f361, 0f00000000;
	mov.f32 	%f362, 0f00000000;
	mov.f32 	%f363, 0f00000000;
	mov.f32 	%f364, 0f00000000;
	mov.f32 	%f365, 0f00000000;
	mov.f32 	%f366, 0f00000000;
	mov.f32 	%f367, 0f00000000;
	@%p1 bra 	$L__BB4_4;
	mul.wide.u32 	%rd9, %r4, 4;
	add.s64 	%rd10, %rd2, %rd9;
	ld.global.u32 	%r5, [%rd10];
	setp.eq.s32 	%p2, %r5, -1;
	@%p2 bra 	$L__BB4_4;
	ld.param.u32 	%r143, [_Z25CovarianceReductionKernelILi16ELi4EEviPKfPKiPfiiii_param_7];
	and.b32  	%r16, %r5, 15;
	shr.s32 	%r17, %r5, 4;
	mad.lo.s32 	%r18, %r17, %r143, %r16;
	setp.ne.s32 	%p3, %r11, %r18;
	@%p3 bra 	$L__BB4_4;
	add.s64 	%rd12, %rd1, %rd9;
	ld.global.f32 	%f94, [%rd12];
	mul.f32 	%f95, %f94, 0f437F0000;
	add.s32 	%r19, %r4, %r12;
	mul.wide.u32 	%rd13, %r19, 4;
	add.s64 	%rd14, %rd1, %rd13;
	ld.global.f32 	%f96, [%rd14];
	mul.f32 	%f97, %f96, 0f437F0000;
	add.s32 	%r20, %r19, %r12;
	mul.wide.s32 	%rd15, %r20, 4;
	add.s64 	%rd16, %rd1, %rd15;
	ld.global.f32 	%f98, [%rd16];
	mul.f32 	%f99, %f98, 0f437F0000;
	add.f32 	%f366, %f95, 0f00000000;
	add.f32 	%f365, %f97, 0f00000000;
	add.f32 	%f364, %f99, 0f00000000;
	fma.rn.f32 	%f363, %f95, %f95, 0f00000000;
	fma.rn.f32 	%f362, %f95, %f97, 0f00000000;
	fma.rn.f32 	%f361, %f95, %f99, 0f00000000;
	fma.rn.f32 	%f360, %f97, %f97, 0f00000000;
	fma.rn.f32 	%f359, %f97, %f99, 0f00000000;
	fma.rn.f32 	%f358, %f99, %f99, 0f00000000;
	mov.f32 	%f367, 0f3F800000;
$L__BB4_4:
	add.s32 	%r21, %r4, 512;
	setp.ge.s32 	%p4, %r21, %r12;
	shl.b32 	%r22, %r12, 1;
	cvt.s64.s32 	%rd17, %r22;
	cvt.u64.u32 	%rd3, %r4;
	add.s64 	%rd18, %rd3, %rd17;
	shl.b64 	%rd19, %rd18, 2;
	add.s64 	%rd4, %rd1, %rd19;
	@%p4 bra 	$L__BB4_8;
	shl.b64 	%rd20, %rd3, 2;
	add.s64 	%rd21, %rd2, %rd20;
	ld.global.u32 	%r6, [%rd21+2048];
	setp.eq.s32 	%p5, %r6, -1;
	@%p5 bra 	$L__BB4_8;
	ld.param.u32 	%r144, [_Z25CovarianceReductionKernelILi16ELi4EEviPKfPKiPfiiii_param_7];
	and.b32  	%r23, %r6, 15;
	shr.s32 	%r24, %r6, 4;
	mad.lo.s32 	%r25, %r24, %r144, %r23;
	setp.ne.s32 	%p6, %r11, %r25;
	@%p6 bra 	$L__BB4_8;
	add.s64 	%rd23, %rd1, %rd20;
	ld.global.f32 	%f100, [%rd23+2048];
	mul.f32 	%f101, %f100, 0f437F0000;
	mul.wide.u32 	%rd24, %r12, 4;
	add.s64 	%rd25, %rd23, %rd24;
	ld.global.f32 	%f102, [%rd25+2048];
	mul.f32 	%f103, %f102, 0f437F0000;
	ld.global.f32 	%f104, [%rd4+2048];
	mul.f32 	%f105, %f104, 0f437F0000;
	add.f32 	%f367, %f367, 0f3F800000;
	add.f32 	%f366, %f101, %f366;
	add.f32 	%f365, %f103, %f365;
	add.f32 	%f364, %f105, %f364;
	fma.rn.f32 	%f363, %f101, %f101, %f363;
	fma.rn.f32 	%f362, %f101, %f103, %f362;
	fma.rn.f32 	%f361, %f101, %f105, %f361;
	fma.rn.f32 	%f360, %f103, %f103, %f360;
	fma.rn.f32 	%f359, %f103, %f105, %f359;
	fma.rn.f32 	%f358, %f105, %f105, %f358;
$L__BB4_8:
	add.s32 	%r26, %r4, 1536;
	setp.ge.s32 	%p7, %r26, %r12;
	@%p7 bra 	$L__BB4_12;
	ld.param.u64 	%rd42, [_Z25CovarianceReductionKernelILi16ELi4EEviPKfPKiPfiiii_param_2];
	cvta.to.global.u64 	%rd26, %rd42;
	shl.b64 	%rd27, %rd3, 2;
	add.s64 	%rd28, %rd26, %rd27;
	ld.global.u32 	%r7, [%rd28+6144];
	setp.eq.s32 	%p8, %r7, -1;
	@%p8 bra 	$L__BB4_12;
	ld.param.u32 	%r145, [_Z25CovarianceReductionKernelILi16ELi4EEviPKfPKiPfiiii_param_7];
	and.b32  	%r27, %r7, 15;
	shr.s32 	%r28, %r7, 4;
	mad.lo.s32 	%r29, %r28, %r145, %r27;
	setp.ne.s32 	%p9, %r11, %r29;
	@%p9 bra 	$L__BB4_12;
	add.s64 	%rd30, %rd1, %rd27;
	ld.global.f32 	%f106, [%rd30+6144];
	mul.f32 	%f107, %f106, 0f437F0000;
	mul.wide.u32 	%rd31, %r12, 4;
	add.s64 	%rd32, %rd30, %rd31;
	ld.global.f32 	%f108, [%rd32+6144];
	mul.f32 	%f109, %f108, 0f437F0000;
	ld.global.f32 	%f110, [%rd4+6144];
	mul.f32 	%f111, %f110, 0f437F0000;
	add.f32 	%f367, %f367, 0f3F800000;
	add.f32 	%f366, %f107, %f366;
	add.f32 	%f365, %f109, %f365;
	add.f32 	%f364, %f111, %f364;
	fma.rn.f32 	%f363, %f107, %f107, %f363;
	fma.rn.f32 	%f362, %f107, %f109, %f362;
	fma.rn.f32 	%f361, %f107, %f111, %f361;
	fma.rn.f32 	%f360, %f109, %f109, %f360;
	fma.rn.f32 	%f359, %f109, %f111, %f359;
	fma.rn.f32 	%f358, %f111, %f111, %f358;
$L__BB4_12:
	add.s32 	%r30, %r4, 3072;
	setp.ge.s32 	%p10, %r30, %r12;
	@%p10 bra 	$L__BB4_16;
	ld.param.u64 	%rd43, [_Z25CovarianceReductionKernelILi16ELi4EEviPKfPKiPfiiii_param_2];
	cvta.to.global.u64 	%rd33, %rd43;
	shl.b64 	%rd34, %rd3, 2;
	add.s64 	%rd35, %rd33, %rd34;
	ld.global.u32 	%r8, [%rd35+12288];
	setp.eq.s32 	%p11, %r8, -1;
	@%p11 bra 	$L__BB4_16;
	ld.param.u32 	%r146, [_Z25CovarianceReductionKernelILi16ELi4EEviPKfPKiPfiiii_param_7];
	and.b32  	%r31, %r8, 15;
	shr.s32 	%r32, %r8, 4;
	mad.lo.s32 	%r33, %r32, %r146, %r31;
	setp.ne.s32 	%p12, %r11, %r33;
	@%p12 bra 	$L__BB4_16;
	add.s64 	%rd37, %rd1, %rd34;
	ld.global.f32 	%f112, [%rd37+12288];
	mul.f32 	%f113, %f112, 0f437F0000;
	mul.wide.u32 	%rd38, %r12, 4;
	add.s64 	%rd39, %rd37, %rd38;
	ld.global.f32 	%f114, [%rd39+12288];
	mul.f32 	%f115, %f114, 0f437F0000;
	ld.global.f32 	%f116, [%rd4+12288];
	mul.f32 	%f117, %f116, 0f437F0000;
	add.f32 	%f367, %f367, 0f3F800000;
	add.f32 	%f366, %f113, %f366;
	add.f32 	%f365, %f115, %f365;
	add.f32 	%f364, %f117, %f364;
	fma.rn.f32 	%f363, %f113, %f113, %f363;
	fma.rn.f32 	%f362, %f113, %f115, %f362;
	fma.rn.f32 	%f361, %f113, %f117, %f361;
	fma.rn.f32 	%f360, %f115, %f115, %f360;
	fma.rn.f32 	%f359, %f115, %f117, %f359;
	fma.rn.f32 	%f358, %f117, %f117, %f358;
$L__BB4_16:
	bar.sync 	0;
	setp.ne.s32 	%p13, %r3, 0;
	shr.u32 	%r34, %r1, 3;
	and.b32  	%r35, %r34, 124;
	mov.u32 	%r36, _ZZ25CovarianceReductionKernelILi16ELi4EEviPKfPKiPfiiiiE18s_matrix_component;
	add.s32 	%r9, %r36, %r35;
	mov.b32 	%r37, %f367;
	shfl.sync.down.b32	%r38|%p14, %r37, 16, 31, -1;
	mov.b32 	%f118, %r38;
	add.f32 	%f119, %f367, %f118;
	mov.b32 	%r39, %f119;
	shfl.sync.down.b32	%r40|%p15, %r39, 8, 31, -1;
	mov.b32 	%f120, %r40;
	add.f32 	%f121, %f119, %f120;
	mov.b32 	%r41, %f121;
	shfl.sync.down.b32	%r42|%p16, %r41, 4, 31, -1;
	mov.b32 	%f122, %r42;
	add.f32 	%f123, %f121, %f122;
	mov.b32 	%r43, %f123;
	shfl.sync.down.b32	%r44|%p17, %r43, 2, 31, -1;
	mov.b32 	%f124, %r44;
	add.f32 	%f125, %f123, %f124;
	mov.b32 	%r45, %f125;
	shfl.sync.down.b32	%r46|%p18, %r45, 1, 31, -1;
	mov.b32 	%f126, %r46;
	add.f32 	%f80, %f125, %f126;
	@%p13 bra 	$L__BB4_18;
	st.volatile.shared.f32 	[%r9], %f80;
$L__BB4_18:
	ld.param.u32 	%r142, [_Z25CovarianceReductionKernelILi16ELi4EEviPKfPKiPfiiii_param_6];
	ld.param.u64 	%rd44, [_Z25CovarianceReductionKernelILi16ELi4EEviPKfPKiPfiiii_param_3];
	shl.b32 	%r47, %r3, 2;
	add.s32 	%r10, %r36, %r47;
	setp.gt.u32 	%p19, %r1, 31;
	bar.sync 	0;
	mov.u32 	%r49, %nctaid.x;
	mad.lo.s32 	%r50, %r11, %r49, %r2;
	mul.lo.s32 	%r51, %r142, %r50;
	cvta.to.global.u64 	%rd40, %rd44;
	mul.wide.s32 	%rd41, %r51, 4;
	add.s64 	%rd5, %rd40, %rd41;
	@%p19 bra 	$L__BB4_21;
	setp.ne.s32 	%p20, %r3, 0;
	ld.volatile.shared.f32 	%f127, [%r10+32];
	ld.volatile.shared.f32 	%f128, [%r10];
	add.f32 	%f129, %f127, %f128;
	st.volatile.shared.f32 	[%r10], %f129;
	ld.volatile.shared.f32 	%f130, [%r10+16];
	ld.volatile.shared.f32 	%f131, [%r10];
	add.f32 	%f132, %f130, %f131;
	st.volatile.shared.f32 	[%r10], %f132;
	ld.volatile.shared.f32 	%f133, [%r10+8];
	ld.volatile.shared.f32 	%f134, [%r10];
	add.f32 	%f135, %f133, %f134;
	st.volatile.shared.f32 	[%r10], %f135;
	ld.volatile.shared.f32 	%f136, [%r10+4];
	ld.volatile.shared.f32 	%f137, [%r10];
	add.f32 	%f138, %f136, %f137;
	st.volatile.shared.f32 	[%r10], %f138;
	@%p20 bra 	$L__BB4_21;
	ld.volatile.shared.f32 	%f139, [_ZZ25CovarianceReductionKernelILi16ELi4EEviPKfPKiPfiiiiE18s_matrix_component];
	st.global.f32 	[%rd5], %f139;
$L__BB4_21:
	setp.ne.s32 	%p21, %r3, 0;
	bar.sync 	0;
	mov.b32 	%r52, %f366;
	shfl.sync.down.b32	%r53|%p22, %r52, 16, 31, -1;
	mov.b32 	%f140, %r53;
	add.f32 	%f141, %f366, %f140;
	mov.b32 	%r54, %f141;
	shfl.sync.down.b32	%r55|%p23, %r54, 8, 31, -1;
	mov.b32 	%f142, %r55;
	add.f32 	%f143, %f141, %f142;
	mov.b32 	%r56, %f143;
	shfl.sync.down.b32	%r57|%p24, %r56, 4, 31, -1;
	mov.b32 	%f144, %r57;
	add.f32 	%f145, %f143, %f144;
	mov.b32 	%r58, %f145;
	shfl.sync.down.b32	%r59|%p25, %r58, 2, 31, -1;
	mov.b32 	%f146, %r59;
	add.f32 	%f147, %f145, %f146;
	mov.b32 	%r60, %f147;
	shfl.sync.down.b32	%r61|%p26, %r60, 1, 31, -1;
	mov.b32 	%f148, %r61;
	add.f32 	%f81, %f147, %f148;
	@%p21 bra 	$L__BB4_23;
	st.volatile.shared.f32 	[%r9], %f81;
$L__BB4_23:
	setp.gt.u32 	%p27, %r1, 31;
	bar.sync 	0;
	@%p27 bra 	$L__BB4_26;
	setp.ne.s32 	%p28, %r3, 0;
	ld.volatile.shared.f32 	%f149, [%r10+32];
	ld.volatile.shared.f32 	%f150, [%r10];
	add.f32 	%f151, %f149, %f150;
	st.volatile.shared.f32 	[%r10], %f151;
	ld.volatile.shared.f32 	%f152, [%r10+16];
	ld.volatile.shared.f32 	%f153, [%r10];
	add.f32 	%f154, %f152, %f153;
	st.volatile.shared.f32 	[%r10], %f154;
	ld.volatile.shared.f32 	%f155, [%r10+8];
	ld.volatile.shared.f32 	%f156, [%r10];
	add.f32 	%f157, %f155, %f156;
	st.volatile.shared.f32 	[%r10], %f157;
	ld.volatile.shared.f32 	%f158, [%r10+4];
	ld.volatile.shared.f32 	%f159, [%r10];
	add.f32 	%f160, %f158, %f159;
	st.volatile.shared.f32 	[%r10], %f160;
	@%p28 bra 	$L__BB4_26;
	ld.volatile.shared.f32 	%f161, [_ZZ25CovarianceReductionKernelILi16ELi4EEviPKfPKiPfiiiiE18s_matrix_component];
	st.global.f32 	[%rd5+4], %f161;
$L__BB4_26:
	setp.ne.s32 	%p29, %r3, 0;
	bar.sync 	0;
	mov.b32 	%r62, %f365;
	shfl.sync.down.b32	%r63|%p30, %r62, 16, 31, -1;
	mov.b32 	%f162, %r63;
	add.f32 	%f163, %f365, %f162;
	mov.b32 	%r64, %f163;
	shfl.sync.down.b32	%r65|%p31, %r64, 8, 31, -1;
	mov.b32 	%f164, %r65;
	add.f32 	%f165, %f163, %f164;
	mov.b32 	%r66, %f165;
	shfl.sync.down.b32	%r67|%p32, %r66, 4, 31, -1;
	mov.b32 	%f166, %r67;
	add.f32 	%f167, %f165, %f166;
	mov.b32 	%r68, %f167;
	shfl.sync.down.b32	%r69|%p33, %r68, 2, 31, -1;
	mov.b32 	%f168, %r69;
	add.f32 	%f169, %f167, %f168;
	mov.b32 	%r70, %f169;
	shfl.sync.down.b32	%r71|%p34, %r70, 1, 31, -1;
	mov.b32 	%f170, %r71;
	add.f32 	%f82, %f169, %f170;
	@%p29 bra 	$L__BB4_28;
	st.volatile.shared.f32 	[%r9], %f82;
$L__BB4_28:
	setp.gt.u32 	%p35, %r1, 31;
	bar.sync 	0;
	@%p35 bra 	$L__BB4_31;
	setp.ne.s32 	%p36, %r3, 0;
	ld.volatile.shared.f32 	%f171, [%r10+32];
	ld.volatile.shared.f32 	%f172, [%r10];
	add.f32 	%f173, %f171, %f172;
	st.volatile.shared.f32 	[%r10], %f173;
	ld.volatile.shared.f32 	%f174, [%r10+16];
	ld.volatile.shared.f32 	%f175, [%r10];
	add.f32 	%f176, %f174, %f175;
	st.volatile.shared.f32 	[%r10], %f176;
	ld.volatile.shared.f32 	%f177, [%r10+8];
	ld.volatile.shared.f32 	%f178, [%r10];
	add.f32 	%f179, %f177, %f178;
	st.volatile.shared.f32 	[%r10], %f179;
	ld.volatile.shared.f32 	%f180, [%r10+4];
	ld.volatile.shared.f32 	%f181, [%r10];
	add.f32 	%f182, %f180, %f181;
	st.volatile.shared.f32 	[%r10], %f182;
	@%p36 bra 	$L__BB4_31;
	ld.volatile.shared.f32 	%f183, [_ZZ25CovarianceReductionKernelILi16ELi4EEviPKfPKiPfiiiiE18s_matrix_component];
	st.global.f32 	[%rd5+8], %f183;
$L__BB4_31:
	setp.ne.s32 	%p37, %r3, 0;
	bar.sync 	0;
	mov.b32 	%r72, %f364;
	shfl.sync.down.b32	%r73|%p38, %r72, 16, 31, -1;
	mov.b32 	%f184, %r73;
	add.f32 	%f185, %f364, %f184;
	mov.b32 	%r74, %f185;
	shfl.sync.down.b32	%r75|%p39, %r74, 8, 31, -1;
	mov.b32 	%f186, %r75;
	add.f32 	%f187, %f185, %f186;
	mov.b32 	%r76, %f187;
	shfl.sync.down.b32	%r77|%p40, %r76, 4, 31, -1;
	mov.b32 	%f188, %r77;
	add.f32 	%f189, %f187, %f188;
	mov.b32 	%r78, %f189;
	shfl.sync.down.b32	%r79|%p41, %r78, 2, 31, -1;
	mov.b32 	%f190, %r79;
	add.f32 	%f191, %f189, %f190;
	mov.b32 	%r80, %f191;
	shfl.sync.down.b32	%r81|%p42, %r80, 1, 31, -1;
	mov.b32 	%f192, %r81;
	add.f32 	%f83, %f191, %f192;
	@%p37 bra 	$L__BB4_33;
	st.volatile.shared.f32 	[%r9], %f83;
$L__BB4_33:
	setp.gt.u32 	%p43, %r1, 31;
	bar.sync 	0;
	@%p43 bra 	$L__BB4_36;
	setp.ne.s32 	%p44, %r3, 0;
	ld.volatile.shared.f32 	%f193, [%r10+32];
	ld.volatile.shared.f32 	%f194, [%r10];
	add.f32 	%f195, %f193, %f194;
	st.volatile.shared.f32 	[%r10], %f195;
	ld.volatile.shared.f32 	%f196, [%r10+16];
	ld.volatile.shared.f32 	%f197, [%r10];
	add.f32 	%f198, %f196, %f197;
	st.volatile.shared.f32 	[%r10], %f198;
	ld.volatile.shared.f32 	%f199, [%r10+8];
	ld.volatile.shared.f32 	%f200, [%r10];
	add.f32 	%f201, %f199, %f200;
	st.volatile.shared.f32 	[%r10], %f201;
	ld.volatile.shared.f32 	%f202, [%r10+4];
	ld.volatile.shared.f32 	%f203, [%r10];
	add.f32 	%f204, %f202, %f203;
	st.volatile.shared.f32 	[%r10], %f204;
	@%p44 bra 	$L__BB4_36;
	ld.volatile.shared.f32 	%f205, [_ZZ25CovarianceReductionKernelILi16ELi4EEviPKfPKiPfiiiiE18s_matrix_component];
	st.global.f32 	[%rd5+12], %f205;
$L__BB4_36:
	setp.ne.s32 	%p45, %r3, 0;
	bar.sync 	0;
	mov.b32 	%r82, %f363;
	shfl.sync.down.b32	%r83|%p46, %r82, 16, 31, -1;
	mov.b32 	%f206, %r83;
	add.f32 	%f207, %f363, %f206;
	mov.b32 	%r84, %f207;
	shfl.sync.down.b32	%r85|%p47, %r84, 8, 31, -1;
	mov.b32 	%f208, %r85;
	add.f32 	%f209, %f207, %f208;
	mov.b32 	%r86, %f209;
	shfl.sync.down.b32	%r87|%p48, %r86, 4, 31, -1;
	mov.b32 	%f210, %r87;
	add.f32 	%f211, %f209, %f210;
	mov.b32 	%r88, %f211;
	shfl.sync.down.b32	%r89|%p49, %r88, 2, 31, -1;
	mov.b32 	%f212, %r89;
	add.f32 	%f213, %f211, %f212;
	mov.b32 	%r90, %f213;
	shfl.sync.down.b32	%r91|%p50, %r90, 1, 31, -1;
	mov.b32 	%f214, %r91;
	add.f32 	%f84, %f213, %f214;
	@%p45 bra 	$L__BB4_38;
	st.volatile.shared.f32 	[%r9], %f84;
$L__BB4_38:
	setp.gt.u32 	%p51, %r1, 31;
	bar.sync 	0;
	@%p51 bra 	$L__BB4_41;
	setp.ne.s32 	%p52, %r3, 0;
	ld.volatile.shared.f32 	%f215, [%r10+32];
	ld.volatile.shared.f32 	%f216, [%r10];
	add.f32 	%f217, %f215, %f216;
	st.volatile.shared.f32 	[%r10], %f217;
	ld.volatile.shared.f32 	%f218, [%r10+16];
	ld.volatile.shared.f32 	%f219, [%r10];
	add.f32 	%f220, %f218, %f219;
	st.volatile.shared.f32 	[%r10], %f220;
	ld.volatile.shared.f32 	%f221, [%r10+8];
	ld.volatile.shared.f32 	%f222, [%r10];
	add.f32 	%f223, %f221, %f222;
	st.volatile.shared.f32 	[%r10], %f223;
	ld.volatile.shared.f32 	%f224, [%r10+4];
	ld.volatile.shared.f32 	%f225, [%r10];
	add.f32 	%f226, %f224, %f225;
	st.volatile.shared.f32 	[%r10], %f226;
	@%p52 bra 	$L__BB4_41;
	ld.volatile.shared.f32 	%f227, [_ZZ25CovarianceReductionKernelILi16ELi4EEviPKfPKiPfiiiiE18s_matrix_component];
	st.global.f32 	[%rd5+16], %f227;
$L__BB4_41:
	setp.ne.s32 	%p53, %r3, 0;
	bar.sync 	0;
	mov.b32 	%r92, %f362;
	shfl.sync.down.b32	%r93|%p54, %r92, 16, 31, -1;
	mov.b32 	%f228, %r93;
	add.f32 	%f229, %f362, %f228;
	mov.b32 	%r94, %f229;
	shfl.sync.down.b32	%r95|%p55, %r94, 8, 31, -1;
	mov.b32 	%f230, %r95;
	add.f32 	%f231, %f229, %f230;
	mov.b32 	%r96, %f231;
	shfl.sync.down.b32	%r97|%p56, %r96, 4, 31, -1;
	mov.b32 	%f232, %r97;
	add.f32 	%f233, %f231, %f232;
	mov.b32 	%r98, %f233;
	shfl.sync.down.b32	%r99|%p57, %r98, 2, 31, -1;
	mov.b32 	%f234, %r99;
	add.f32 	%f235, %f233, %f234;
	mov.b32 	%r100, %f235;
	shfl.sync.down.b32	%r101|%p58, %r100, 1, 31, -1;
	mov.b32 	%f236, %r101;
	add.f32 	%f85, %f235, %f236;
	@%p53 bra 	$L__BB4_43;
	st.volatile.shared.f32 	[%r9], %f85;
$L__BB4_43:
	setp.gt.u32 	%p59, %r1, 31;
	bar.sync 	0;
	@%p59 bra 	$L__BB4_46;
	setp.ne.s32 	%p60, %r3, 0;
	ld.volatile.shared.f32 	%f237, [%r10+32];
	ld.volatile.shared.f32 	%f238, [%r10];
	add.f32 	%f239, %f237, %f238;
	st.volatile.shared.f32 	[%r10], %f239;
	ld.volatile.shared.f32 	%f240, [%r10+16];
	ld.volatile.shared.f32 	%f241, [%r10];
	add.f32 	%f242, %f240, %f241;
	st.volatile.shared.f32 	[%r10], %f242;
	ld.volatile.shared.f32 	%f243, [%r10+8];
	ld.volatile.shared.f32 	%f244, [%r10];
	add.f32 	%f245, %f243, %f244;
	st.volatile.shared.f32 	[%r10], %f245;
	ld.volatile.shared.f32 	%f246, [%r10+4];
	ld.volatile.shared.f32 	%f247, [%r10];
	add.f32 	%f248, %f246, %f247;
	st.volatile.shared.f32 	[%r10], %f248;
	@%p60 bra 	$L__BB4_46;
	ld.volatile.shared.f32 	%f249, [_ZZ25CovarianceReductionKernelILi16ELi4EEviPKfPKiPfiiiiE18s_matrix_component];
	st.global.f32 	[%rd5+20], %f249;
$L__BB4_46:
	setp.ne.s32 	%p61, %r3, 0;
	bar.sync 	0;
	mov.b32 	%r102, %f361;
	shfl.sync.down.b32	%r103|%p62, %r102, 16, 31, -1;
	mov.b32 	%f250, %r103;
	add.f32 	%f251, %f361, %f250;
	mov.b32 	%r104, %f251;
	shfl.sync.down.b32	%r105|%p63, %r104, 8, 31, -1;
	mov.b32 	%f252, %r105;
	add.f32 	%f253, %f251, %f252;
	mov.b32 	%r106, %f253;
	shfl.sync.down.b32	%r107|%p64, %r106, 4, 31, -1;
	mov.b32 	%f254, %r107;
	add.f32 	%f255, %f253, %f254;
	mov.b32 	%r108, %f255;
	shfl.sync.down.b32	%r109|%p65, %r108, 2, 31, -1;
	mov.b32 	%f256, %r109;
	add.f32 	%f257, %f255, %f256;
	mov.b32 	%r110, %f257;
	shfl.sync.down.b32	%r111|%p66, %r110, 1, 31, -1;
	mov.b32 	%f258, %r111;
	add.f32 	%f86, %f257, %f258;
	@%p61 bra 	$L__BB4_48;
	st.volatile.shared.f32 	[%r9], %f86;
$L__BB4_48:
	setp.gt.u32 	%p67, %r1, 31;
	bar.sync 	0;
	@%p67 bra 	$L__BB4_51;
	setp.ne.s32 	%p68, %r3, 0;
	ld.volatile.shared.f32 	%f259, [%r10+32];
	ld.volatile.shared.f32 	%f260, [%r10];
	add.f32 	%f261, %f259, %f260;
	st.volatile.shared.f32 	[%r10], %f261;
	ld.volatile.shared.f32 	%f262, [%r10+16];
	ld.volatile.shared.f32 	%f263, [%r10];
	add.f32 	%f264, %f262, %f263;
	st.volatile.shared.f32 	[%r10], %f264;
	ld.volatile.shared.f32 	%f265, [%r10+8];
	ld.volatile.shared.f32 	%f266, [%r10];
	add.f32 	%f267, %f265, %f266;
	st.volatile.shared.f32 	[%r10], %f267;
	ld.volatile.shared.f32 	%f268, [%r10+4];
	ld.volatile.shared.f32 	%f269, [%r10];
	add.f32 	%f270, %f268, %f269;
	st.volatile.shared.f32 	[%r10], %f270;
	@%p68 bra 	$L__BB4_51;
	ld.volatile.shared.f32 	%f271, [_ZZ25CovarianceReductionKernelILi16ELi4EEviPKfPKiPfiiiiE18s_matrix_component];
	st.global.f32 	[%rd5+24], %f271;
$L__BB4_51:
	setp.ne.s32 	%p69, %r3, 0;
	bar.sync 	0;
	mov.b32 	%r112, %f360;
	shfl.sync.down.b32	%r113|%p70, %r112, 16, 31, -1;
	mov.b32 	%f272, %r113;
	add.f32 	%f273, %f360, %f272;
	mov.b32 	%r114, %f273;
	shfl.sync.down.b32	%r115|%p71, %r114, 8, 31, -1;
	mov.b32 	%f274, %r115;
	add.f32 	%f275, %f273, %f274;
	mov.b32 	%r116, %f275;
	shfl.sync.down.b32	%r117|%p72, %r116, 4, 31, -1;
	mov.b32 	%f276, %r117;
	add.f32 	%f277, %f275, %f276;
	mov.b32 	%r118, %f277;
	shfl.sync.down.b32	%r119|%p73, %r118, 2, 31, -1;
	mov.b32 	%f278, %r119;
	add.f32 	%f279, %f277, %f278;
	mov.b32 	%r120, %f279;
	shfl.sync.down.b32	%r121|%p74, %r120, 1, 31, -1;
	mov.b32 	%f280, %r121;
	add.f32 	%f87, %f279, %f280;
	@%p69 bra 	$L__BB4_53;
	st.volatile.shared.f32 	[%r9], %f87;
$L__BB4_53:
	setp.gt.u32 	%p75, %r1, 31;
	bar.sync 	0;
	@%p75 bra 	$L__BB4_56;
	setp.ne.s32 	%p76, %r3, 0;
	ld.volatile.shared.f32 	%f281, [%r10+32];
	ld.volatile.shared.f32 	%f282, [%r10];
	add.f32 	%f283, %f281, %f282;
	st.volatile.shared.f32 	[%r10], %f283;
	ld.volatile.shared.f32 	%f284, [%r10+16];
	ld.volatile.shared.f32 	%f285, [%r10];
	add.f32 	%f286, %f284, %f285;
	st.volatile.shared.f32 	[%r10], %f286;
	ld.volatile.shared.f32 	%f287, [%r10+8];
	ld.volatile.shared.f32 	%f288, [%r10];
	add.f32 	%f289, %f287, %f288;
	st.volatile.shared.f32 	[%r10], %f289;
	ld.volatile.shared.f32 	%f290, [%r10+4];
	ld.volatile.shared.f32 	%f291, [%r10];
	add.f32 	%f292, %f290, %f291;
	st.volatile.shared.f32 	[%r10], %f292;
	@%p76 bra 	$L__BB4_56;
	ld.volatile.shared.f32 	%f293, [_ZZ25CovarianceReductionKernelILi16ELi4EEviPKfPKiPfiiiiE18s_matrix_component];
	st.global.f32 	[%rd5+28], %f293;
$L__BB4_56:
	setp.ne.s32 	%p77, %r3, 0;
	bar.sync 	0;
	mov.b32 	%r122, %f359;
	shfl.sync.down.b32	%r123|%p78, %r122, 16, 31, -1;
	mov.b32 	%f294, %r123;
	add.f32 	%f295, %f359, %f294;
	mov.b32 	%r124, %f295;
	shfl.sync.down.b32	%r125|%p79, %r124, 8, 31, -1;
	mov.b32 	%f296, %r125;
	add.f32 	%f297, %f295, %f296;
	mov.b32 	%r126, %f297;
	shfl.sync.down.b32	%r127|%p80, %r126, 4, 31, -1;
	mov.b32 	%f298, %r127;
	add.f32 	%f299, %f297, %f298;
	mov.b32 	%r128, %f299;
	shfl.sync.down.b32	%r129|%p81, %r128, 2, 31, -1;
	mov.b32 	%f300, %r129;
	add.f32 	%f301, %f299, %f300;
	mov.b32 	%r130, %f301;
	shfl.sync.down.b32	%r131|%p82, %r130, 1, 31, -1;
	mov.b32 	%f302, %r131;
	add.f32 	%f88, %f301, %f302;
	@%p77 bra 	$L__BB4_58;
	st.volatile.shared.f32 	[%r9], %f88;
$L__BB4_58:
	setp.gt.u32 	%p83, %r1, 31;
	bar.sync 	0;
	@%p83 bra 	$L__BB4_61;
	setp.ne.s32 	%p84, %r3, 0;
	ld.volatile.shared.f32 	%f303, [%r10+32];
	ld.volatile.shared.f32 	%f304, [%r10];
	add.f32 	%f305, %f303, %f304;
	st.volatile.shared.f32 	[%r10], %f305;
	ld.volatile.shared.f32 	%f306, [%r10+16];
	ld.volatile.shared.f32 	%f307, [%r10];
	add.f32 	%f308, %f306, %f307;
	st.volatile.shared.f32 	[%r10], %f308;
	ld.volatile.shared.f32 	%f309, [%r10+8];
	ld.volatile.shared.f32 	%f310, [%r10];
	add.f32 	%f311, %f309, %f310;
	st.volatile.shared.f32 	[%r10], %f311;
	ld.volatile.shared.f32 	%f312, [%r10+4];
	ld.volatile.shared.f32 	%f313, [%r10];
	add.f32 	%f314, %f312, %f313;
	st.volatile.shared.f32 	[%r10], %f314;
	@%p84 bra 	$L__BB4_61;
	ld.volatile.shared.f32 	%f315, [_ZZ25CovarianceReductionKernelILi16ELi4EEviPKfPKiPfiiiiE18s_matrix_component];
	st.global.f32 	[%rd5+32], %f315;
$L__BB4_61:
	setp.ne.s32 	%p85, %r3, 0;
	bar.sync 	0;
	mov.b32 	%r132, %f358;
	shfl.sync.down.b32	%r133|%p86, %r132, 16, 31, -1;
	mov.b32 	%f316, %r133;
	add.f32 	%f317, %f358, %f316;
	mov.b32 	%r134, %f317;
	shfl.sync.down.b32	%r135|%p87, %r134, 8, 31, -1;
	mov.b32 	%f318, %r135;
	add.f32 	%f319, %f317, %f318;
	mov.b32 	%r136, %f319;
	shfl.sync.down.b32	%r137|%p88, %r136, 4, 31, -1;
	mov.b32 	%f320, %r137;
	add.f32 	%f321, %f319, %f320;
	mov.b32 	%r138, %f321;
	shfl.sync.down.b32	%r139|%p89, %r138, 2, 31, -1;
	mov.b32 	%f322, %r139;
	add.f32 	%f323, %f321, %f322;
	mov.b32 	%r140, %f323;
	shfl.sync.down.b32	%r141|%p90, %r140, 1, 31, -1;
	mov.b32 	%f324, %r141;
	add.f32 	%f89, %f323, %f324;
	@%p85 bra 	$L__BB4_63;
	st.volatile.shared.f32 	[%r9], %f89;
$L__BB4_63:
	setp.gt.u32 	%p91, %r1, 31;
	bar.sync 	0;
	@%p91 bra 	$L__BB4_66;
	setp.ne.s32 	%p92, %r3, 0;
	ld.volatile.shared.f32 	%f325, [%r10+32];
	ld.volatile.shared.f32 	%f326, [%r10];
	add.f32 	%f327, %f325, %f326;
	st.volatile.shared.f32 	[%r10], %f327;
	ld.volatile.shared.f32 	%f328, [%r10+16];
	ld.volatile.shared.f32 	%f329, [%r10];
	add.f32 	%f330, %f328, %f329;
	st.volatile.shared.f32 	[%r10], %f330;
	ld.volatile.shared.f32 	%f331, [%r10+8];
	ld.volatile.shared.f32 	%f332, [%r10];
	add.f32 	%f333, %f331, %f332;
	st.volatile.shared.f32 	[%r10], %f333;
	ld.volatile.shared.f32 	%f334, [%r10+4];
	ld.volatile.shared.f32 	%f335, [%r10];
	add.f32 	%f336, %f334, %f335;
	st.volatile.shared.f32 	[%r10], %f336;
	@%p92 bra 	$L__BB4_66;
	ld.volatile.shared.f32 	%f337, [_ZZ25CovarianceReductionKernelILi16ELi4EEviPKfPKiPfiiiiE18s_matrix_component];
	st.global.f32 	[%rd5+36], %f337;
$L__BB4_66:
	bar.sync 	0;
	ret;

}
	// .globl	_Z28CovarianceFinalizationKernelILi512ELb0EEvPKfPfii
.visible .entry _Z28CovarianceFinalizationKernelILi512ELb0EEvPKfPfii(
	.param .u64 .ptr .align 1 _Z28CovarianceFinalizationKernelILi512ELb0EEvPKfPfii_param_0,
	.param .u64 .ptr .align 1 _Z28CovarianceFinalizationKernelILi512ELb0EEvPKfPfii_param_1,
	.param .u32 _Z28CovarianceFinalizationKernelILi512ELb0EEvPKfPfii_param_2,
	.param .u32 _Z28CovarianceFinalizationKernelILi512ELb0EEvPKfPfii_param_3
)
{
	.reg .pred 	%p<41>;
	.reg .b32 	%r<147>;
	.reg .b32 	%f<152>;
	.reg .b64 	%rd<38>;
	// demoted variable
	.shared .align 4 .b8 _ZZ28CovarianceFinalizationKernelILi512ELb0EEvPKfPfiiE18s_matrix_component[2048];
	// demoted variable
	.shared .align 4 .b8 _ZZ28CovarianceFinalizationKernelILi512ELb0EEvPKfPfiiE5s_gmm[60];
	ld.param.u64 	%rd3, [_Z28CovarianceFinalizationKernelILi512ELb0EEvPKfPfii_param_0];
	ld.param.u32 	%r64, [_Z28CovarianceFinalizationKernelILi512ELb0EEvPKfPfii_param_2];
	ld.param.u32 	%r65, [_Z28CovarianceFinalizationKernelILi512ELb0EEvPKfPfii_param_3];
	cvta.to.global.u64 	%rd1, %rd3;
	mov.u32 	%r1, %tid.x;
	mov.u32 	%r2, %ctaid.x;
	mul.lo.s32 	%r3, %r64, %r2;
	add.s32 	%r67, %r64, -1;
	shr.s32 	%r68, %r67, 31;
	shr.u32 	%r69, %r68, 23;
	add.s32 	%r70, %r67, %r69;
	shr.s32 	%r71, %r70, 9;
	shl.b32 	%r72, %r1, 2;
	mov.u32 	%r73, _ZZ28CovarianceFinalizationKernelILi512ELb0EEvPKfPfiiE18s_matrix_component;
	add.s32 	%r4, %r73, %r72;
	max.s32 	%r74, %r71, 0;
	add.s32 	%r75, %r74, 1;
	and.b32  	%r5, %r75, 7;
	and.b32  	%r6, %r75, 8388600;
	and.b32  	%r7, %r75, 3;
	and.b32  	%r8, %r74, 3;
	and.b32  	%r9, %r74, 1;
	neg.s32 	%r10, %r6;
	add.s32 	%r76, %r1, %r3;
	add.s32 	%r77, %r76, 512;
	mul.lo.s32 	%r11, %r65, %r77;
	shl.b32 	%r12, %r65, 12;
	add.s32 	%r78, %r76, 1024;
	mul.lo.s32 	%r13, %r65, %r78;
	add.s32 	%r79, %r76, 1536;
	mul.lo.s32 	%r14, %r65, %r79;
	add.s32 	%r80, %r76, 2048;
	mul.lo.s32 	%r15, %r65, %r80;
	add.s32 	%r81, %r76, 2560;
	mul.lo.s32 	%r16, %r65, %r81;
	add.s32 	%r82, %r76, 3072;
	mul.lo.s32 	%r17, %r65, %r82;
	add.s32 	%r83, %r76, 3584;
	mul.lo.s32 	%r18, %r65, %r83;
	mul.lo.s32 	%r19, %r65, %r76;
	mov.f32 	%f151, 0f3F800000;
	mov.b32 	%r133, 0;
$L__BB5_1:
	setp.lt.s32 	%p1, %r64, -510;
	mov.f32 	%f129, 0f00000000;
	@%p1 bra 	$L__BB5_42;
	setp.lt.s32 	%p2, %r64, 3585;
	mov.f32 	%f129, 0f00000000;
	mov.b32 	%r145, 0;
	@%p2 bra 	$L__BB5_21;
	or.b32  	%r142, %r1, 2048;
	add.s32 	%r141, %r11, %r133;
	add.s32 	%r140, %r13, %r133;
	add.s32 	%r139, %r14, %r133;
	add.s32 	%r138, %r15, %r133;
	add.s32 	%r137, %r16, %r133;
	add.s32 	%r136, %r17, %r133;
	add.s32 	%r135, %r18, %r133;
	add.s32 	%r134, %r19, %r133;
	mov.f32 	%f129, 0f00000000;
	mov.u32 	%r143, %r10;
$L__BB5_4:
	.pragma "nounroll";
	add.s32 	%r85, %r142, -2048;
	setp.ge.s32 	%p3, %r85, %r64;
	@%p3 bra 	$L__BB5_6;
	mul.wide.s32 	%rd4, %r134, 4;
	add.s64 	%rd5, %rd1, %rd4;
	ld.global.f32 	%f54, [%rd5];
	add.f32 	%f129, %f129, %f54;
$L__BB5_6:
	add.s32 	%r86, %r142, -1536;
	setp.ge.s32 	%p4, %r86, %r64;
	@%p4 bra 	$L__BB5_8;
	mul.wide.s32 	%rd6, %r141, 4;
	add.s64 	%rd7, %rd1, %rd6;
	ld.global.f32 	%f55, [%rd7];
	add.f32 	%f129, %f129, %f55;
$L__BB5_8:
	add.s32 	%r87, %r142, -1024;
	setp.ge.s32 	%p5, %r87, %r64;
	@%p5 bra 	$L__BB5_10;
	mul.wide.s32 	%rd8, %r140, 4;
	add.s64 	%rd9, %rd1, %rd8;
	ld.global.f32 	%f56, [%rd9];
	add.f32 	%f129, %f129, %f56;
$L__BB5_10:
	add.s32 	%r88, %r142, -512;
	setp.ge.s32 	%p6, %r88, %r64;
	@%p6 bra 	$L__BB5_12;
	mul.wide.s32 	%rd10, %r139, 4;
	add.s64 	%rd11, %rd1, %rd10;
	ld.global.f32 	%f57, [%rd11];
	add.f32 	%f129, %f129, %f57;
$L__BB5_12:
	setp.ge.s32 	%p7, %r142, %r64;
	@%p7 bra 	$L__BB5_14;
	mul.wide.s32 	%rd12, %r138, 4;
	add.s64 	%rd13, %rd1, %rd12;
	ld.global.f32 	%f58, [%rd13];
	add.f32 	%f129, %f129, %f58;
$L__BB5_14:
	add.s32 	%r89, %r142, 512;
	setp.ge.s32 	%p8, %r89, %r64;
	@%p8 bra 	$L__BB5_16;
	mul.wide.s32 	%rd14, %r137, 4;
	add.s64 	%rd15, %rd1, %rd14;
	ld.global.f32 	%f59, [%rd15];
	add.f32 	%f129, %f129, %f59;
$L__BB5_16:
	add.s32 	%r90, %r142, 1024;
	setp.ge.s32 	%p9, %r90, %r64;
	@%p9 bra 	$L__BB5_18;
	mul.wide.s32 	%rd16, %r136, 4;
	add.s64 	%rd17, %rd1, %rd16;
	ld.global.f32 	%f60, [%rd17];
	add.f32 	%f129, %f129, %f60;
$L__BB5_18:
	add.s32 	%r91, %r142, 1536;
	setp.ge.s32 	%p10, %r91, %r64;
	@%p10 bra 	$L__BB5_20;
	mul.wide.s32 	%rd18, %r135, 4;
	add.s64 	%rd19, %rd1, %rd18;
	ld.global.f32 	%f61, [%rd19];
	add.f32 	%f129, %f129, %f61;
$L__BB5_20:
	add.s32 	%r143, %r143, 8;
	add.s32 	%r142, %r142, 4096;
	add.s32 	%r141, %r141, %r12;
	add.s32 	%r140, %r140, %r12;
	add.s32 	%r139, %r139, %r12;
	add.s32 	%r138, %r138, %r12;
	add.s32 	%r137, %r137, %r12;
	add.s32 	%r136, %r136, %r12;
	add.s32 	%r135, %r135, %r12;
	add.s32 	%r134, %r134, %r12;
	setp.ne.s32 	%p11, %r143, 0;
	mov.u32 	%r145, %r6;
	@%p11 bra 	$L__BB5_4;
$L__BB5_21:
	setp.eq.s32 	%p12, %r5, 0;
	@%p12 bra 	$L__BB5_42;
	add.s32 	%r92, %r5, -1;
	setp.lt.u32 	%p13, %r92, 3;
	@%p13 bra 	$L__BB5_32;
	shl.b32 	%r93, %r145, 9;
	add.s32 	%r51, %r93, %r1;
	setp.ge.s32 	%p14, %r51, %r64;
	@%p14 bra 	$L__BB5_25;
	add.s32 	%r94, %r51, %r3;
	mad.lo.s32 	%r95, %r94, %r65, %r133;
	mul.wide.s32 	%rd20, %r95, 4;
	add.s64 	%rd21, %rd1, %rd20;
	ld.global.f32 	%f63, [%rd21];
	add.f32 	%f129, %f129, %f63;
$L__BB5_25:
	add.s32 	%r52, %r51, 512;
	setp.ge.s32 	%p15, %r52, %r64;
	@%p15 bra 	$L__BB5_27;
	add.s32 	%r96, %r52, %r3;
	mad.lo.s32 	%r97, %r96, %r65, %r133;
	mul.wide.s32 	%rd22, %r97, 4;
	add.s64 	%rd23, %rd1, %rd22;
	ld.global.f32 	%f64, [%rd23];
	add.f32 	%f129, %f129, %f64;
$L__BB5_27:
	add.s32 	%r53, %r51, 1024;
	setp.ge.s32 	%p16, %r53, %r64;
	@%p16 bra 	$L__BB5_29;
	add.s32 	%r98, %r53, %r3;
	mad.lo.s32 	%r99, %r98, %r65, %r133;
	mul.wide.s32 	%rd24, %r99, 4;
	add.s64 	%rd25, %rd1, %rd24;
	ld.global.f32 	%f65, [%rd25];
	add.f32 	%f129, %f129, %f65;
$L__BB5_29:
	add.s32 	%r54, %r51, 1536;
	setp.ge.s32 	%p17, %r54, %r64;
	@%p17 bra 	$L__BB5_31;
	add.s32 	%r100, %r54, %r3;
	mad.lo.s32 	%r101, %r100, %r65, %r133;
	mul.wide.s32 	%rd26, %r101, 4;
	add.s64 	%rd27, %rd1, %rd26;
	ld.global.f32 	%f66, [%rd27];
	add.f32 	%f129, %f129, %f66;
$L__BB5_31:
	add.s32 	%r145, %r145, 4;
$L__BB5_32:
	setp.eq.s32 	%p18, %r7, 0;
	@%p18 bra 	$L__BB5_42;
	setp.eq.s32 	%p19, %r8, 0;
	@%p19 bra 	$L__BB5_39;
	shl.b32 	%r102, %r145, 9;
	add.s32 	%r57, %r102, %r1;
	setp.ge.s32 	%p20, %r57, %r64;
	@%p20 bra 	$L__BB5_36;
	add.s32 	%r103, %r57, %r3;
	mad.lo.s32 	%r104, %r103, %r65, %r133;
	mul.wide.s32 	%rd28, %r104, 4;
	add.s64 	%rd29, %rd1, %rd28;
	ld.global.f32 	%f68, [%rd29];
	add.f32 	%f129, %f129, %f68;
$L__BB5_36:
	add.s32 	%r58, %r57, 512;
	setp.ge.s32 	%p21, %r58, %r64;
	@%p21 bra 	$L__BB5_38;
	add.s32 	%r105, %r58, %r3;
	mad.lo.s32 	%r106, %r105, %r65, %r133;
	mul.wide.s32 	%rd30, %r106, 4;
	add.s64 	%rd31, %rd1, %rd30;
	ld.global.f32 	%f69, [%rd31];
	add.f32 	%f129, %f129, %f69;
$L__BB5_38:
	add.s32 	%r145, %r145, 2;
$L__BB5_39:
	setp.ne.s32 	%p22, %r9, 0;
	@%p22 bra 	$L__BB5_42;
	shl.b32 	%r107, %r145, 9;
	add.s32 	%r61, %r107, %r1;
	setp.ge.s32 	%p23, %r61, %r64;
	@%p23 bra 	$L__BB5_42;
	add.s32 	%r108, %r61, %r3;
	mad.lo.s32 	%r109, %r108, %r65, %r133;
	mul.wide.s32 	%rd32, %r109, 4;
	add.s64 	%rd33, %rd1, %rd32;
	ld.global.f32 	%f70, [%rd33];
	add.f32 	%f129, %f129, %f70;
$L__BB5_42:
	setp.gt.u32 	%p24, %r1, 255;
	st.volatile.shared.f32 	[%r4], %f129;
	bar.sync 	0;
	@%p24 bra 	$L__BB5_44;
	ld.volatile.shared.f32 	%f71, [%r4+1024];
	ld.volatile.shared.f32 	%f72, [%r4];
	add.f32 	%f73, %f71, %f72;
	st.volatile.shared.f32 	[%r4], %f73;
$L__BB5_44:
	setp.gt.u32 	%p25, %r1, 127;
	bar.sync 	0;
	@%p25 bra 	$L__BB5_46;
	ld.volatile.shared.f32 	%f74, [%r4+512];
	ld.volatile.shared.f32 	%f75, [%r4];
	add.f32 	%f76, %f74, %f75;
	st.volatile.shared.f32 	[%r4], %f76;
$L__BB5_46:
	setp.gt.u32 	%p26, %r1, 63;
	bar.sync 	0;
	@%p26 bra 	$L__BB5_48;
	ld.volatile.shared.f32 	%f77, [%r4+256];
	ld.volatile.shared.f32 	%f78, [%r4];
	add.f32 	%f79, %f77, %f78;
	st.volatile.shared.f32 	[%r4], %f79;
$L__BB5_48:
	setp.gt.u32 	%p27, %r1, 31;
	bar.sync 	0;
	@%p27 bra 	$L__BB5_50;
	ld.volatile.shared.f32 	%f80, [%r4+128];
	ld.volatile.shared.f32 	%f81, [%r4];
	add.f32 	%f82, %f80, %f81;
	st.volatile.shared.f32 	[%r4], %f82;
	ld.volatile.shared.f32 	%f83, [%r4+64];
	ld.volatile.shared.f32 	%f84, [%r4];
	add.f32 	%f85, %f83, %f84;
	st.volatile.shared.f32 	[%r4], %f85;
	ld.volatile.shared.f32 	%f86, [%r4+32];
	ld.volatile.shared.f32 	%f87, [%r4];
	add.f32 	%f88, %f86, %f87;
	st.volatile.shared.f32 	[%r4], %f88;
	ld.volatile.shared.f32 	%f89, [%r4+16];
	ld.volatile.shared.f32 	%f90, [%r4];
	add.f32 	%f91, %f89, %f90;
	st.volatile.shared.f32 	[%r4], %f91;
	ld.volatile.shared.f32 	%f92, [%r4+8];
	ld.volatile.shared.f32 	%f93, [%r4];
	add.f32 	%f94, %f92, %f93;
	st.volatile.shared.f32 	[%r4], %f94;
	ld.volatile.shared.f32 	%f95, [%r4+4];
	ld.volatile.shared.f32 	%f96, [%r4];
	add.f32 	%f97, %f95, %f96;
	st.volatile.shared.f32 	[%r4], %f97;
$L__BB5_50:
	setp.ne.s32 	%p28, %r1, 0;
	bar.sync 	0;
	@%p28 bra 	$L__BB5_65;
	mov.f32 	%f150, 0f00000000;
	ld.volatile.shared.f32 	%f39, [_ZZ28CovarianceFinalizationKernelILi512ELb0EEvPKfPfiiE18s_matrix_component];
	setp.gt.s32 	%p29, %r133, 6;
	@%p29 bra 	$L__BB5_56;
	setp.eq.s32 	%p33, %r133, 4;
	@%p33 bra 	$L__BB5_60;
	setp.eq.s32 	%p34, %r133, 5;
	@%p34 bra 	$L__BB5_61;
	setp.eq.s32 	%p35, %r133, 6;
	@%p35 bra 	$L__BB5_55;
	bra.uni 	$L__BB5_64;
$L__BB5_55:
	ld.shared.f32 	%f102, [_ZZ28CovarianceFinalizationKernelILi512ELb0EEvPKfPfiiE5s_gmm+4];
	ld.shared.f32 	%f103, [_ZZ28CovarianceFinalizationKernelILi512ELb0EEvPKfPfiiE5s_gmm+12];
	mul.f32 	%f150, %f102, %f103;
	bra.uni 	$L__BB5_64;
$L__BB5_56:
	setp.eq.s32 	%p30, %r133, 7;
	@%p30 bra 	$L__BB5_62;
	setp.eq.s32 	%p31, %r133, 8;
	@%p31 bra 	$L__BB5_63;
	setp.eq.s32 	%p32, %r133, 9;
	@%p32 bra 	$L__BB5_59;
	bra.uni 	$L__BB5_64;
$L__BB5_59:
	ld.shared.f32 	%f107, [_ZZ28CovarianceFinalizationKernelILi512ELb0EEvPKfPfiiE5s_gmm+12];
	fma.rn.f32 	%f150, %f107, %f107, 0f3A83126F;
	bra.uni 	$L__BB5_64;
$L__BB5_60:
	ld.shared.f32 	%f101, [_ZZ28CovarianceFinalizationKernelILi512ELb0EEvPKfPfiiE5s_gmm+4];
	fma.rn.f32 	%f150, %f101, %f101, 0f3A83126F;
	bra.uni 	$L__BB5_64;
$L__BB5_61:
	ld.shared.f32 	%f99, [_ZZ28CovarianceFinalizationKernelILi512ELb0EEvPKfPfiiE5s_gmm+4];
	ld.shared.f32 	%f100, [_ZZ28CovarianceFinalizationKernelILi512ELb0EEvPKfPfiiE5s_gmm+8];
	mul.f32 	%f150, %f99, %f100;
	bra.uni 	$L__BB5_64;
$L__BB5_62:
	ld.shared.f32 	%f104, [_ZZ28CovarianceFinalizationKernelILi512ELb0EEvPKfPfiiE5s_gmm+8];
	fma.rn.f32 	%f150, %f104, %f104, 0f3A83126F;
	bra.uni 	$L__BB5_64;
$L__BB5_63:
	ld.shared.f32 	%f105, [_ZZ28CovarianceFinalizationKernelILi512ELb0EEvPKfPfiiE5s_gmm+8];
	ld.shared.f32 	%f106, [_ZZ28CovarianceFinalizationKernelILi512ELb0EEvPKfPfiiE5s_gmm+12];
	mul.f32 	%f150, %f105, %f106;
$L__BB5_64:
	mul.f32 	%f108, %f151, %f39;
	sub.f32 	%f109, %f108, %f150;
	shl.b32 	%r110, %r133, 2;
	mov.u32 	%r111, _ZZ28CovarianceFinalizationKernelILi512ELb0EEvPKfPfiiE5s_gmm;
	add.s32 	%r112, %r111, %r110;
	st.shared.f32 	[%r112], %f109;
	setp.eq.s32 	%p36, %r133, 0;
	setp.gt.f32 	%p37, %f39, 0f00000000;
	rcp.rn.f32 	%f110, %f39;
	selp.f32 	%f111, %f110, %f151, %p37;
	selp.f32 	%f151, %f111, %f151, %p36;
$L__BB5_65:
	add.s32 	%r133, %r133, 1;
	setp.ne.s32 	%p38, %r133, 10;
	@%p38 bra 	$L__BB5_1;
	setp.gt.u32 	%p39, %r1, 4;
	shl.b32 	%r113, %r1, 2;
	mov.u32 	%r114, _ZZ28CovarianceFinalizationKernelILi512ELb0EEvPKfPfiiE5s_gmm;
	add.s32 	%r63, %r114, %r113;
	@%p39 bra 	$L__BB5_68;
	ld.const.u32 	%r115, [det_indices];
	shr.u32 	%r117, %r115, %r113;
	ld.const.u32 	%r118, [det_indices+4];
	shr.u32 	%r119, %r118, %r113;
	ld.const.u32 	%r120, [det_indices+8];
	shr.u32 	%r121, %r120, %r113;
	shl.b32 	%r122, %r117, 2;
	and.b32  	%r123, %r122, 60;
	add.s32 	%r125, %r114, %r123;
	ld.shared.f32 	%f112, [%r125];
	shl.b32 	%r126, %r119, 2;
	and.b32  	%r127, %r126, 60;
	add.s32 	%r128, %r114, %r127;
	ld.shared.f32 	%f113, [%r128];
	mul.f32 	%f114, %f112, %f113;
	shl.b32 	%r129, %r121, 2;
	and.b32  	%r130, %r129, 60;
	add.s32 	%r131, %r114, %r130;
	ld.shared.f32 	%f115, [%r131];
	mul.f32 	%f116, %f114, %f115;
	st.shared.f32 	[%r63+40], %f116;
	ld.shared.f32 	%f117, [_ZZ28CovarianceFinalizationKernelILi512ELb0EEvPKfPfiiE5s_gmm+40];
	ld.shared.f32 	%f118, [_ZZ28CovarianceFinalizationKernelILi512ELb0EEvPKfPfiiE5s_gmm+44];
	fma.rn.f32 	%f119, %f118, 0f40000000, %f117;
	ld.shared.f32 	%f120, [_ZZ28CovarianceFinalizationKernelILi512ELb0EEvPKfPfiiE5s_gmm+48];
	sub.f32 	%f121, %f119, %f120;
	ld.shared.f32 	%f122, [_ZZ28CovarianceFinalizationKernelILi512ELb0EEvPKfPfiiE5s_gmm+52];
	sub.f32 	%f123, %f121, %f122;
	ld.shared.f32 	%f124, [_ZZ28CovarianceFinalizationKernelILi512ELb0EEvPKfPfiiE5s_gmm+56];
	sub.f32 	%f125, %f123, %f124;
	st.shared.f32 	[_ZZ28CovarianceFinalizationKernelILi512ELb0EEvPKfPfiiE5s_gmm+40], %f125;
	bra.uni 	$L__BB5_69;
$L__BB5_68:
	setp.gt.u32 	%p40, %r1, 10;
	@%p40 bra 	$L__BB5_70;
$L__BB5_69:
	ld.param.u64 	%rd37, [_Z28CovarianceFinalizationKernelILi512ELb0EEvPKfPfii_param_1];
	ld.shared.f32 	%f126, [%r63];
	mad.lo.s32 	%r132, %r2, 11, %r1;
	cvta.to.global.u64 	%rd34, %rd37;
	mul.wide.u32 	%rd35, %r132, 4;
	add.s64 	%rd36, %rd34, %rd35;
	st.global.f32 	[%rd36], %f126;
$L__BB5_70:
	ret;

}
	// .globl	_Z28CovarianceFinalizationKernelILi512ELb1EEvPKfPfii
.visible .entry _Z28CovarianceFinalizationKernelILi512ELb1EEvPKfPfii(
	.param .u64 .ptr .align 1 _Z28CovarianceFinalizationKernelILi512ELb1EEvPKfPfii_param_0,
	.param .u64 .ptr .align 1 _Z28CovarianceFinalizationKernelILi512ELb1EEvPKfPfii_param_1,
	.param .u32 _Z28CovarianceFinalizationKernelILi512ELb1EEvPKfPfii_param_2,
	.param .u32 _Z28CovarianceFinalizationKernelILi512ELb1EEvPKfPfii_param_3
)
{
	.reg .pred 	%p<43>;
	.reg .b32 	%r<170>;
	.reg .b32 	%f<163>;
	.reg .b64 	%rd<38>;
	// demoted variable
	.shared .align 4 .b8 _ZZ28CovarianceFinalizationKernelILi512ELb1EEvPKfPfiiE18s_matrix_component[2048];
	// demoted variable
	.shared .align 4 .b8 _ZZ28CovarianceFinalizationKernelILi512ELb1EEvPKfPfiiE5s_gmm[60];
	ld.param.u64 	%rd3, [_Z28CovarianceFinalizationKernelILi512ELb1EEvPKfPfii_param_0];
	ld.param.u32 	%r64, [_Z28CovarianceFinalizationKernelILi512ELb1EEvPKfPfii_param_2];
	ld.param.u32 	%r65, [_Z28CovarianceFinalizationKernelILi512ELb1EEvPKfPfii_param_3];
	cvta.to.global.u64 	%rd1, %rd3;
	mov.u32 	%r1, %tid.x;
	mov.u32 	%r2, %ctaid.x;
	mul.lo.s32 	%r3, %r64, %r2;
	add.s32 	%r67, %r64, -1;
	shr.s32 	%r68, %r67, 31;
	shr.u32 	%r69, %r68, 23;
	add.s32 	%r70, %r67, %r69;
	shr.s32 	%r71, %r70, 9;
	shl.b32 	%r72, %r1, 2;
	mov.u32 	%r73, _ZZ28CovarianceFinalizationKernelILi512ELb1EEvPKfPfiiE18s_matrix_component;
	add.s32 	%r4, %r73, %r72;
	max.s32 	%r74, %r71, 0;
	add.s32 	%r75, %r74, 1;
	and.b32  	%r5, %r75, 7;
	and.b32  	%r6, %r75, 8388600;
	and.b32  	%r7, %r75, 3;
	and.b32  	%r8, %r74, 3;
	and.b32  	%r9, %r74, 1;
	neg.s32 	%r10, %r6;
	add.s32 	%r76, %r1, %r3;
	add.s32 	%r77, %r76, 512;
	mul.lo.s32 	%r11, %r65, %r77;
	shl.b32 	%r12, %r65, 12;
	add.s32 	%r78, %r76, 1024;
	mul.lo.s32 	%r13, %r65, %r78;
	add.s32 	%r79, %r76, 1536;
	mul.lo.s32 	%r14, %r65, %r79;
	add.s32 	%r80, %r76, 2048;
	mul.lo.s32 	%r15, %r65, %r80;
	add.s32 	%r81, %r76, 2560;
	mul.lo.s32 	%r16, %r65, %r81;
	add.s32 	%r82, %r76, 3072;
	mul.lo.s32 	%r17, %r65, %r82;
	add.s32 	%r83, %r76, 3584;
	mul.lo.s32 	%r18, %r65, %r83;
	mul.lo.s32 	%r19, %r65, %r76;
	mov.f32 	%f161, 0f3F800000;
	mov.b32 	%r156, 0;
$L__BB6_1:
	setp.lt.s32 	%p1, %r64, -510;
	mov.f32 	%f139, 0f00000000;
	@%p1 bra 	$L__BB6_42;
	setp.lt.s32 	%p2, %r64, 3585;
	mov.f32 	%f139, 0f00000000;
	mov.b32 	%r168, 0;
	@%p2 bra 	$L__BB6_21;
	or.b32  	%r165, %r1, 2048;
	add.s32 	%r164, %r11, %r156;
	add.s32 	%r163, %r13, %r156;
	add.s32 	%r162, %r14, %r156;
	add.s32 	%r161, %r15, %r156;
	add.s32 	%r160, %r16, %r156;
	add.s32 	%r159, %r17, %r156;
	add.s32 	%r158, %r18, %r156;
	add.s32 	%r157, %r19, %r156;
	mov.f32 	%f139, 0f00000000;
	mov.u32 	%r166, %r10;
$L__BB6_4:
	.pragma "nounroll";
	add.s32 	%r85, %r165, -2048;
	setp.ge.s32 	%p3, %r85, %r64;
	@%p3 bra 	$L__BB6_6;
	mul.wide.s32 	%rd4, %r157, 4;
	add.s64 	%rd5, %rd1, %rd4;
	ld.global.f32 	%f57, [%rd5];
	add.f32 	%f139, %f139, %f57;
$L__BB6_6:
	add.s32 	%r86, %r165, -1536;
	setp.ge.s32 	%p4, %r86, %r64;
	@%p4 bra 	$L__BB6_8;
	mul.wide.s32 	%rd6, %r164, 4;
	add.s64 	%rd7, %rd1, %rd6;
	ld.global.f32 	%f58, [%rd7];
	add.f32 	%f139, %f139, %f58;
$L__BB6_8:
	add.s32 	%r87, %r165, -1024;
	setp.ge.s32 	%p5, %r87, %r64;
	@%p5 bra 	$L__BB6_10;
	mul.wide.s32 	%rd8, %r163, 4;
	add.s64 	%rd9, %rd1, %rd8;
	ld.global.f32 	%f59, [%rd9];
	add.f32 	%f139, %f139, %f59;
$L__BB6_10:
	add.s32 	%r88, %r165, -512;
	setp.ge.s32 	%p6, %r88, %r64;
	@%p6 bra 	$L__BB6_12;
	mul.wide.s32 	%rd10, %r162, 4;
	add.s64 	%rd11, %rd1, %rd10;
	ld.global.f32 	%f60, [%rd11];
	add.f32 	%f139, %f139, %f60;
$L__BB6_12:
	setp.ge.s32 	%p7, %r165, %r64;
	@%p7 bra 	$L__BB6_14;
	mul.wide.s32 	%rd12, %r161, 4;
	add.s64 	%rd13, %rd1, %rd12;
	ld.global.f32 	%f61, [%rd13];
	add.f32 	%f139, %f139, %f61;
$L__BB6_14:
	add.s32 	%r89, %r165, 512;
	setp.ge.s32 	%p8, %r89, %r64;
	@%p8 bra 	$L__BB6_16;
	mul.wide.s32 	%rd14, %r160, 4;
	add.s64 	%rd15, %rd1, %rd14;
	ld.global.f32 	%f62, [%rd15];
	add.f32 	%f139, %f139, %f62;
$L__BB6_16:
	add.s32 	%r90, %r165, 1024;
	setp.ge.s32 	%p9, %r90, %r64;
	@%p9 bra 	$L__BB6_18;
	mul.wide.s32 	%rd16, %r159, 4;
	add.s64 	%rd17, %rd1, %rd16;
	ld.global.f32 	%f63, [%rd17];
	add.f32 	%f139, %f139, %f63;
$L__BB6_18:
	add.s32 	%r91, %r165, 1536;
	setp.ge.s32 	%p10, %r91, %r64;
	@%p10 bra 	$L__BB6_20;
	mul.wide.s32 	%rd18, %r158, 4;
	add.s64 	%rd19, %rd1, %rd18;
	ld.global.f32 	%f64, [%rd19];
	add.f32 	%f139, %f139, %f64;
$L__BB6_20:
	add.s32 	%r166, %r166, 8;
	add.s32 	%r165, %r165, 4096;
	add.s32 	%r164, %r164, %r12;
	add.s32 	%r163, %r163, %r12;
	add.s32 	%r162, %r162, %r12;
	add.s32 	%r161, %r161, %r12;
	add.s32 	%r160, %r160, %r12;
	add.s32 	%r159, %r159, %r12;
	add.s32 	%r158, %r158, %r12;
	add.s32 	%r157, %r157, %r12;
	setp.ne.s32 	%p11, %r166, 0;
	mov.u32 	%r168, %r6;
	@%p11 bra 	$L__BB6_4;
$L__BB6_21:
	setp.eq.s32 	%p12, %r5, 0;
	@%p12 bra 	$L__BB6_42;
	add.s32 	%r92, %r5, -1;
	setp.lt.u32 	%p13, %r92, 3;
	@%p13 bra 	$L__BB6_32;
	shl.b32 	%r93, %r168, 9;
	add.s32 	%r51, %r93, %r1;
	setp.ge.s32 	%p14, %r51, %r64;
	@%p14 bra 	$L__BB6_25;
	add.s32 	%r94, %r51, %r3;
	mad.lo.s32 	%r95, %r94, %r65, %r156;
	mul.wide.s32 	%rd20, %r95, 4;
	add.s64 	%rd21, %rd1, %rd20;
	ld.global.f32 	%f66, [%rd21];
	add.f32 	%f139, %f139, %f66;
$L__BB6_25:
	add.s32 	%r52, %r51, 512;
	setp.ge.s32 	%p15, %r52, %r64;
	@%p15 bra 	$L__BB6_27;
	add.s32 	%r96, %r52, %r3;
	mad.lo.s32 	%r97, %r96, %r65, %r156;
	mul.wide.s32 	%rd22, %r97, 4;
	add.s64 	%rd23, %rd1, %rd22;
	ld.global.f32 	%f67, [%rd23];
	add.f32 	%f139, %f139, %f67;
$L__BB6_27:
	add.s32 	%r53, %r51, 1024;
	setp.ge.s32 	%p16, %r53, %r64;
	@%p16 bra 	$L__BB6_29;
	add.s32 	%r98, %r53, %r3;
	mad.lo.s32 	%r99, %r98, %r65, %r156;
	mul.wide.s32 	%rd24, %r99, 4;
	add.s64 	%rd25, %rd1, %rd24;
	ld.global.f32 	%f68, [%rd25];
	add.f32 	%f139, %f139, %f68;
$L__BB6_29:
	add.s32 	%r54, %r51, 1536;
	setp.ge.s32 	%p17, %r54, %r64;
	@%p17 bra 	$L__BB6_31;
	add.s32 	%r100, %r54, %r3;
	mad.lo.s32 	%r101, %r100, %r65, %r156;
	mul.wide.s32 	%rd26, %r101, 4;
	add.s64 	%rd27, %rd1, %rd26;
	ld.global.f32 	%f69, [%rd27];
	add.f32 	%f139, %f139, %f69;
$L__BB6_31:
	add.s32 	%r168, %r168, 4;
$L__BB6_32:
	setp.eq.s32 	%p18, %r7, 0;
	@%p18 bra 	$L__BB6_42;
	setp.eq.s32 	%p19, %r8, 0;
	@%p19 bra 	$L__BB6_39;
	shl.b32 	%r102, %r168, 9;
	add.s32 	%r57, %r102, %r1;
	setp.ge.s32 	%p20, %r57, %r64;
	@%p20 bra 	$L__BB6_36;
	add.s32 	%r103, %r57, %r3;
	mad.lo.s32 	%r104, %r103, %r65, %r156;
	mul.wide.s32 	%rd28, %r104, 4;
	add.s64 	%rd29, %rd1, %rd28;
	ld.global.f32 	%f71, [%rd29];
	add.f32 	%f139, %f139, %f71;
$L__BB6_36:
	add.s32 	%r58, %r57, 512;
	setp.ge.s32 	%p21, %r58, %r64;
	@%p21 bra 	$L__BB6_38;
	add.s32 	%r105, %r58, %r3;
	mad.lo.s32 	%r106, %r105, %r65, %r156;
	mul.wide.s32 	%rd30, %r106, 4;
	add.s64 	%rd31, %rd1, %rd30;
	ld.global.f32 	%f72, [%rd31];
	add.f32 	%f139, %f139, %f72;
$L__BB6_38:
	add.s32 	%r168, %r168, 2;
$L__BB6_39:
	setp.ne.s32 	%p22, %r9, 0;
	@%p22 bra 	$L__BB6_42;
	shl.b32 	%r107, %r168, 9;
	add.s32 	%r61, %r107, %r1;
	setp.ge.s32 	%p23, %r61, %r64;
	@%p23 bra 	$L__BB6_42;
	add.s32 	%r108, %r61, %r3;
	mad.lo.s32 	%r109, %r108, %r65, %r156;
	mul.wide.s32 	%rd32, %r109, 4;
	add.s64 	%rd33, %rd1, %rd32;
	ld.global.f32 	%f73, [%rd33];
	add.f32 	%f139, %f139, %f73;
$L__BB6_42:
	setp.gt.u32 	%p24, %r1, 255;
	st.volatile.shared.f32 	[%r4], %f139;
	bar.sync 	0;
	@%p24 bra 	$L__BB6_44;
	ld.volatile.shared.f32 	%f74, [%r4+1024];
	ld.volatile.shared.f32 	%f75, [%r4];
	add.f32 	%f76, %f74, %f75;
	st.volatile.shared.f32 	[%r4], %f76;
$L__BB6_44:
	setp.gt.u32 	%p25, %r1, 127;
	bar.sync 	0;
	@%p25 bra 	$L__BB6_46;
	ld.volatile.shared.f32 	%f77, [%r4+512];
	ld.volatile.shared.f32 	%f78, [%r4];
	add.f32 	%f79, %f77, %f78;
	st.volatile.shared.f32 	[%r4], %f79;
$L__BB6_46:
	setp.gt.u32 	%p26, %r1, 63;
	bar.sync 	0;
	@%p26 bra 	$L__BB6_48;
	ld.volatile.shared.f32 	%f80, [%r4+256];
	ld.volatile.shared.f32 	%f81, [%r4];
	add.f32 	%f82, %f80, %f81;
	st.volatile.shared.f32 	[%r4], %f82;
$L__BB6_48:
	setp.gt.u32 	%p27, %r1, 31;
	bar.sync 	0;
	@%p27 bra 	$L__BB6_50;
	ld.volatile.shared.f32 	%f83, [%r4+128];
	ld.volatile.shared.f32 	%f84, [%r4];
	add.f32 	%f85, %f83, %f84;
	st.volatile.shared.f32 	[%r4], %f85;
	ld.volatile.shared.f32 	%f86, [%r4+64];
	ld.volatile.shared.f32 	%f87, [%r4];
	add.f32 	%f88, %f86, %f87;
	st.volatile.shared.f32 	[%r4], %f88;
	ld.volatile.shared.f32 	%f89, [%r4+32];
	ld.volatile.shared.f32 	%f90, [%r4];
	add.f32 	%f91, %f89, %f90;
	st.volatile.shared.f32 	[%r4], %f91;
	ld.volatile.shared.f32 	%f92, [%r4+16];
	ld.volatile.shared.f32 	%f93, [%r4];
	add.f32 	%f94, %f92, %f93;
	st.volatile.shared.f32 	[%r4], %f94;
	ld.volatile.shared.f32 	%f95, [%r4+8];
	ld.volatile.shared.f32 	%f96, [%r4];
	add.f32 	%f97, %f95, %f96;
	st.volatile.shared.f32 	[%r4], %f97;
	ld.volatile.shared.f32 	%f98, [%r4+4];
	ld.volatile.shared.f32 	%f99, [%r4];
	add.f32 	%f100, %f98, %f99;
	st.volatile.shared.f32 	[%r4], %f100;
$L__BB6_50:
	setp.ne.s32 	%p28, %r1, 0;
	bar.sync 	0;
	@%p28 bra 	$L__BB6_65;
	mov.f32 	%f160, 0f00000000;
	ld.volatile.shared.f32 	%f39, [_ZZ28CovarianceFinalizationKernelILi512ELb1EEvPKfPfiiE18s_matrix_component];
	setp.gt.s32 	%p29, %r156, 6;
	@%p29 bra 	$L__BB6_56;
	setp.eq.s32 	%p33, %r156, 4;
	@%p33 bra 	$L__BB6_60;
	setp.eq.s32 	%p34, %r156, 5;
	@%p34 bra 	$L__BB6_61;
	setp.eq.s32 	%p35, %r156, 6;
	@%p35 bra 	$L__BB6_55;
	bra.uni 	$L__BB6_64;
$L__BB6_55:
	ld.shared.f32 	%f105, [_ZZ28CovarianceFinalizationKernelILi512ELb1EEvPKfPfiiE5s_gmm+4];
	ld.shared.f32 	%f106, [_ZZ28CovarianceFinalizationKernelILi512ELb1EEvPKfPfiiE5s_gmm+12];
	mul.f32 	%f160, %f105, %f106;
	bra.uni 	$L__BB6_64;
$L__BB6_56:
	setp.eq.s32 	%p30, %r156, 7;
	@%p30 bra 	$L__BB6_62;
	setp.eq.s32 	%p31, %r156, 8;
	@%p31 bra 	$L__BB6_63;
	setp.eq.s32 	%p32, %r156, 9;
	@%p32 bra 	$L__BB6_59;
	bra.uni 	$L__BB6_64;
$L__BB6_59:
	ld.shared.f32 	%f110, [_ZZ28CovarianceFinalizationKernelILi512ELb1EEvPKfPfiiE5s_gmm+12];
	fma.rn.f32 	%f160, %f110, %f110, 0f3A83126F;
	bra.uni 	$L__BB6_64;
$L__BB6_60:
	ld.shared.f32 	%f104, [_ZZ28CovarianceFinalizationKernelILi512ELb1EEvPKfPfiiE5s_gmm+4];
	fma.rn.f32 	%f160, %f104, %f104, 0f3A83126F;
	bra.uni 	$L__BB6_64;
$L__BB6_61:
	ld.shared.f32 	%f102, [_ZZ28CovarianceFinalizationKernelILi512ELb1EEvPKfPfiiE5s_gmm+4];
	ld.shared.f32 	%f103, [_ZZ28CovarianceFinalizationKernelILi512ELb1EEvPKfPfiiE5s_gmm+8];
	mul.f32 	%f160, %f102, %f103;
	bra.uni 	$L__BB6_64;
$L__BB6_62:
	ld.shared.f32 	%f107, [_ZZ28CovarianceFinalizationKernelILi512ELb1EEvPKfPfiiE5s_gmm+8];
	fma.rn.f32 	%f160, %f107, %f107, 0f3A83126F;
	bra.uni 	$L__BB6_64;
$L__BB6_63:
	ld.shared.f32 	%f108, [_ZZ28CovarianceFinalizationKernelILi512ELb1EEvPKfPfiiE5s_gmm+8];
	ld.shared.f32 	%f109, [_ZZ28CovarianceFinalizationKernelILi512ELb1EEvPKfPfiiE5s_gmm+12];
	mul.f32 	%f160, %f108, %f109;
$L__BB6_64:
	mul.f32 	%f111, %f161, %f39;
	sub.f32 	%f112, %f111, %f160;
	shl.b32 	%r110, %r156, 2;
	mov.u32 	%r111, _ZZ28CovarianceFinalizationKernelILi512ELb1EEvPKfPfiiE5s_gmm;
	add.s32 	%r112, %r111, %r110;
	st.shared.f32 	[%r112], %f112;
	setp.eq.s32 	%p36, %r156, 0;
	setp.gt.f32 	%p37, %f39, 0f00000000;
	rcp.rn.f32 	%f113, %f39;
	selp.f32 	%f114, %f113, %f161, %p37;
	selp.f32 	%f161, %f114, %f161, %p36;
$L__BB6_65:
	add.s32 	%r156, %r156, 1;
	setp.ne.s32 	%p38, %r156, 10;
	@%p38 bra 	$L__BB6_1;
	setp.gt.u32 	%p39, %r1, 4;
	shl.b32 	%r113, %r1, 2;
	mov.u32 	%r114, _ZZ28CovarianceFinalizationKernelILi512ELb1EEvPKfPfiiE5s_gmm;
	add.s32 	%r63, %r114, %r113;
	@%p39 bra 	$L__BB6_68;
	ld.const.u32 	%r115, [det_indices];
	shr.u32 	%r117, %r115, %r113;
	ld.const.u32 	%r118, [det_indices+4];
	shr.u32 	%r119, %r118, %r113;
	ld.const.u32 	%r120, [det_indices+8];
	shr.u32 	%r121, %r120, %r113;
	shl.b32 	%r122, %r117, 2;
	and.b32  	%r123, %r122, 60;
	add.s32 	%r125, %r114, %r123;
	ld.shared.f32 	%f115, [%r125];
	shl.b32 	%r126, %r119, 2;
	and.b32  	%r127, %r126, 60;
	add.s32 	%r128, %r114, %r127;
	ld.shared.f32 	%f116, [%r128];
	mul.f32 	%f117, %f115, %f116;
	shl.b32 	%r129, %r121, 2;
	and.b32  	%r130, %r129, 60;
	add.s32 	%r131, %r114, %r130;
	ld.shared.f32 	%f118, [%r131];
	mul.f32 	%f119, %f117, %f118;
	st.shared.f32 	[%r63+40], %f119;
	ld.shared.f32 	%f120, [_ZZ28CovarianceFinalizationKernelILi512ELb1EEvPKfPfiiE5s_gmm+40];
	ld.shared.f32 	%f121, [_ZZ28CovarianceFinalizationKernelILi512ELb1EEvPKfPfiiE5s_gmm+44];
	fma.rn.f32 	%f122, %f121, 0f40000000, %f120;
	ld.shared.f32 	%f123, [_ZZ28CovarianceFinalizationKernelILi512ELb1EEvPKfPfiiE5s_gmm+48];
	sub.f32 	%f124, %f122, %f123;
	ld.shared.f32 	%f125, [_ZZ28CovarianceFinalizationKernelILi512ELb1EEvPKfPfiiE5s_gmm+52];
	sub.f32 	%f126, %f124, %f125;
	ld.shared.f32 	%f127, [_ZZ28CovarianceFinalizationKernelILi512ELb1EEvPKfPfiiE5s_gmm+56];
	sub.f32 	%f162, %f126, %f127;
	st.shared.f32 	[_ZZ28CovarianceFinalizationKernelILi512ELb1EEvPKfPfiiE5s_gmm+40], %f162;
	bra.uni 	$L__BB6_70;
$L__BB6_68:
	setp.ne.s32 	%p40, %r1, 5;
	@%p40 bra 	$L__BB6_73;
	ld.shared.f32 	%f162, [_ZZ28CovarianceFinalizationKernelILi512ELb1EEvPKfPfiiE5s_gmm+40];
$L__BB6_70:
	setp.leu.f32 	%p42, %f162, 0f00000000;
	@%p42 bra 	$L__BB6_72;
	ld.const.u32 	%r133, [inv_indices];
	ld.const.u32 	%r135, [inv_indices+4];
	ld.const.u32 	%r136, [inv_indices+8];
	ld.const.u32 	%r137, [inv_indices+12];
	shr.u32 	%r138, %r137, %r113;
	shr.u32 	%r139, %r136, %r113;
	shr.u32 	%r140, %r135, %r113;
	shr.u32 	%r141, %r133, %r113;
	shl.b32 	%r142, %r141, 2;
	and.b32  	%r143, %r142, 60;
	add.s32 	%r145, %r114, %r143;
	ld.shared.f32 	%f128, [%r145];
	shl.b32 	%r146, %r140, 2;
	and.b32  	%r147, %r146, 60;
	add.s32 	%r148, %r114, %r147;
	ld.shared.f32 	%f129, [%r148];
	mul.f32 	%f130, %f128, %f129;
	shl.b32 	%r149, %r139, 2;
	and.b32  	%r150, %r149, 60;
	add.s32 	%r151, %r114, %r150;
	ld.shared.f32 	%f131, [%r151];
	shl.b32 	%r152, %r138, 2;
	and.b32  	%r153, %r152, 60;
	add.s32 	%r154, %r114, %r153;
	ld.shared.f32 	%f132, [%r154];
	mul.f32 	%f133, %f131, %f132;
	sub.f32 	%f134, %f130, %f133;
	div.rn.f32 	%f135, %f134, %f162;
	st.shared.f32 	[%r63+16], %f135;
	bra.uni 	$L__BB6_74;
$L__BB6_72:
	mov.b32 	%r132, 0;
	st.shared.u32 	[%r63+16], %r132;
	bra.uni 	$L__BB6_74;
$L__BB6_73:
	setp.gt.u32 	%p41, %r1, 10;
	@%p41 bra 	$L__BB6_75;
$L__BB6_74:
	ld.param.u64 	%rd37, [_Z28CovarianceFinalizationKernelILi512ELb1EEvPKfPfii_param_1];
	ld.shared.f32 	%f136, [%r63];
	mad.lo.s32 	%r155, %r2, 11, %r1;
	cvta.to.global.u64 	%rd34, %rd37;
	mul.wide.u32 	%rd35, %r155, 4;
	add.s64 	%rd36, %rd34, %rd35;
	st.global.f32 	[%rd36], %f136;
$L__BB6_75:
	ret;

}


// ===== COMPILED SASS (sm_100) =====

	.target	sm_100

	.elftype	@"ET_EXEC"


//--------------------- .note.nv.tkinfo           --------------------------
	.section	.note.nv.tkinfo,"",@"SHT_NOTE"
	.sectionflags	@"SHF_NOTE_NV_TKINFO"
	.tkinfo
        /*0018*/ 	.word	0x00000002
        /*0030*/ 	.string	""
        /*0030*/ 	.string	"ptxas"
        /*0030*/ 	.string	"Cuda compilation tools, release 13.0, V13.0.88"
        /*0030*/ 	.string	"Build cuda_13.0.r13.0/compiler.36424714_0"
        /*0030*/ 	.string	"-arch sm_100 -m 64 "



//--------------------- .note.nv.cuinfo           --------------------------
	.section	.note.nv.cuinfo,"",@"SHT_NOTE"
	.sectionflags	@"SHF_NOTE_NV_CUINFO"
        /*0018*/ 	.short	0x0002
        /*001a*/ 	.short	0x0064
        /*001c*/ 	.short	0x0082
	.zero		2


//--------------------- .nv.info                  --------------------------
	.section	.nv.info,"",@"SHT_CUDA_INFO"
	.align	4


	//----- nvinfo : EIATTR_REGCOUNT
	.align		4
        /*0000*/ 	.byte	0x04, 0x2f
        /*0002*/ 	.short	(.L_4 - .L_3)
	.align		4
.L_3:
        /*0004*/ 	.word	index@(_Z13GMMcommonTermPfiii)
        /*0008*/ 	.word	0x00000012


	//----- nvinfo : EIATTR_FRAME_SIZE
	.align		4
.L_4:
        /*000c*/ 	.byte	0x04, 0x11
        /*000e*/ 	.short	(.L_6 - .L_5)
	.align		4
.L_5:
        /*0010*/ 	.word	index@($__internal_8_$__cuda_sm3x_div_rn_noftz_f32_slowpath)
        /*0014*/ 	.word	0x00000000


	//----- nvinfo : EIATTR_FRAME_SIZE
	.align		4
.L_6:
        /*0018*/ 	.byte	0x04, 0x11
        /*001a*/ 	.short	(.L_8 - .L_7)
	.align		4
.L_7:
        /*001c*/ 	.word	index@($__internal_7_$__cuda_sm20_sqrt_rn_f32_slowpath)
        /*0020*/ 	.word	0x00000000


	//----- nvinfo : EIATTR_FRAME_SIZE
	.align		4
.L_8:
        /*0024*/ 	.byte	0x04, 0x11
        /*0026*/ 	.short	(.L_10 - .L_9)
	.align		4
.L_9:
        /*0028*/ 	.word	index@(_Z13GMMcommonTermPfiii)
        /*002c*/ 	.word	0x00000000


	//----- nvinfo : EIATTR_REGCOUNT
	.align		4
.L_10:
        /*0030*/ 	.byte	0x04, 0x2f
        /*0032*/ 	.short	(.L_12 - .L_11)
	.align		4
.L_11:
        /*0034*/ 	.word	index@(_Z17GMMDataTermKernelPKfS0_Pfiiii)
        /*0038*/ 	.word	0x0000001f


	//----- nvinfo : EIATTR_FRAME_SIZE
	.align		4
.L_12:
        /*003c*/ 	.byte	0x04, 0x11
        /*003e*/ 	.short	(.L_14 - .L_13)
	.align		4
.L_13:
        /*0040*/ 	.word	index@($__internal_6_$__cuda_sm3x_div_rn_noftz_f32_slowpath)
        /*0044*/ 	.word	0x00000040


	//----- nvinfo : EIATTR_FRAME_SIZE
	.align		4
.L_14:
        /*0048*/ 	.byte	0x04, 0x11
        /*004a*/ 	.short	(.L_16 - .L_15)
	.align		4
.L_15:
        /*004c*/ 	.word	index@(_Z17GMMDataTermKernelPKfS0_Pfiiii)
        /*0050*/ 	.word	0x00000040


	//----- nvinfo : EIATTR_REGCOUNT
	.align		4
.L_16:
        /*0054*/ 	.byte	0x04, 0x2f
        /*0056*/ 	.short	(.L_18 - .L_17)
	.align		4
.L_17:
        /*0058*/ 	.word	index@(_Z12GMMFindSplitP10GMMSplit_tiPfiii)
        /*005c*/ 	.word	0x0000001d


	//----- nvinfo : EIATTR_FRAME_SIZE
	.align		4
.L_18:
        /*0060*/ 	.byte	0x04, 0x11
        /*0062*/ 	.short	(.L_20 - .L_19)
	.align		4
.L_19:
        /*0064*/ 	.word	index@($__internal_5_$__cuda_sm3x_div_rn_noftz_f32_slowpath)
        /*0068*/ 	.word	0x00000020


	//----- nvinfo : EIATTR_FRAME_SIZE
	.align		4
.L_20:
        /*006c*/ 	.byte	0x04, 0x11
        /*006e*/ 	.short	(.L_22 - .L_21)
	.align		4
.L_21:
        /*0070*/ 	.word	index@($__internal_4_$__cuda_sm20_sqrt_rn_f32_slowpath)
        /*0074*/ 	.word	0x00000020


	//----- nvinfo : EIATTR_FRAME_SIZE
	.align		4
.L_22:
        /*0078*/ 	.byte	0x04, 0x11
        /*007a*/ 	.short	(.L_24 - .L_23)
	.align		4
.L_23:
        /*007c*/ 	.word	index@($__internal_3_$__cuda_sm20_rcp_rn_f32_slowpath)
        /*0080*/ 	.word	0x00000020


	//----- nvinfo : EIATTR_FRAME_SIZE
	.align		4
.L_24:
        /*0084*/ 	.byte	0x04, 0x11
        /*0086*/ 	.short	(.L_26 - .L_25)
	.align		4
.L_25:
        /*0088*/ 	.word	index@(_Z12GMMFindSplitP10GMMSplit_tiPfiii)
        /*008c*/ 	.word	0x00000020


	//----- nvinfo : EIATTR_REGCOUNT
	.align		4
.L_26:
        /*0090*/ 	.byte	0x04, 0x2f
        /*0092*/ 	.short	(.L_28 - .L_27)
	.align		4
.L_27:
        /*0094*/ 	.word	index@(_Z10GMMDoSplitPK10GMMSplit_tiPfiPKfPii)
        /*0098*/ 	.word	0x00000018


	//----- nvinfo : EIATTR_FRAME_SIZE
	.align		4
.L_28:
        /*009c*/ 	.byte	0x04, 0x11
        /*009e*/ 	.short	(.L_30 - .L_29)
	.align		4
.L_29:
        /*00a0*/ 	.word	index@(_Z10GMMDoSplitPK10GMMSplit_tiPfiPKfPii)
        /*00a4*/ 	.word	0x00000000


	//----- nvinfo : EIATTR_REGCOUNT
	.align		4
.L_30:
        /*00a8*/ 	.byte	0x04, 0x2f
        /*00aa*/ 	.short	(.L_32 - .L_31)
	.align		4
.L_31:
        /*00ac*/ 	.word	index@(_Z25CovarianceReductionKernelILi16ELi4EEviPKfPKiPfiiii)
        /*00b0*/ 	.word	0x0000001a


	//----- nvinfo : EIATTR_FRAME_SIZE
	.align		4
.L_32:
        /*00b4*/ 	.byte	0x04, 0x11
        /*00b6*/ 	.short	(.L_34 - .L_33)
	.align		4
.L_33:
        /*00b8*/ 	.word	index@(_Z25CovarianceReductionKernelILi16ELi4EEviPKfPKiPfiiii)
        /*00bc*/ 	.word	0x00000000


	//----- nvinfo : EIATTR_REGCOUNT
	.align		4
.L_34:
        /*00c0*/ 	.byte	0x04, 0x2f
        /*00c2*/ 	.short	(.L_36 - .L_35)
	.align		4
.L_35:
        /*00c4*/ 	.word	index@(_Z28CovarianceFinalizationKernelILi512ELb0EEvPKfPfii)
        /*00c8*/ 	.word	0x00000020


	//----- nvinfo : EIATTR_FRAME_SIZE
	.align		4
.L_36:
        /*00cc*/ 	.byte	0x04, 0x11
        /*00ce*/ 	.short	(.L_38 - .L_37)
	.align		4
.L_37:
        /*00d0*/ 	.word	index@($__internal_2_$__cuda_sm20_rcp_rn_f32_slowpath)
        /*00d4*/ 	.word	0x00000000


	//----- nvinfo : EIATTR_FRAME_SIZE
	.align		4
.L_38:
        /*00d8*/ 	.byte	0x04, 0x11
        /*00da*/ 	.short	(.L_40 - .L_39)
	.align		4
.L_39:
        /*00dc*/ 	.word	index@(_Z28CovarianceFinalizationKernelILi512ELb0EEvPKfPfii)
        /*00e0*/ 	.word	0x00000000


	//----- nvinfo : EIATTR_REGCOUNT
	.align		4
.L_40:
        /*00e4*/ 	.byte	0x04, 0x2f
        /*00e6*/ 	.short	(.L_42 - .L_41)
	.align		4
.L_41:
        /*00e8*/ 	.word	index@(_Z28CovarianceFinalizationKernelILi512ELb1EEvPKfPfii)
        /*00ec*/ 	.word	0x00000020


	//----- nvinfo : EIATTR_FRAME_SIZE
	.align		4
.L_42:
        /*00f0*/ 	.byte	0x04, 0x11
        /*00f2*/ 	.short	(.L_44 - .L_43)
	.align		4
.L_43:
        /*00f4*/ 	.word	index@($__internal_1_$__cuda_sm3x_div_rn_noftz_f32_slowpath)
        /*00f8*/ 	.word	0x00000000


	//----- nvinfo : EIATTR_FRAME_SIZE
	.align		4
.L_44:
        /*00fc*/ 	.byte	0x04, 0x11
        /*00fe*/ 	.short	(.L_46 - .L_45)
	.align		4
.L_45:
        /*0100*/ 	.word	index@($__internal_0_$__cuda_sm20_rcp_rn_f32_slowpath)
        /*0104*/ 	.word	0x00000000


	//----- nvinfo : EIATTR_FRAME_SIZE
	.align		4
.L_46:
        /*0108*/ 	.byte	0x04, 0x11
        /*010a*/ 	.short	(.L_48 - .L_47)
	.align		4
.L_47:
        /*010c*/ 	.word	index@(_Z28CovarianceFinalizationKernelILi512ELb1EEvPKfPfii)
        /*0110*/ 	.word	0x00000000


	//----- nvinfo : EIATTR_MIN_STACK_SIZE
	.align		4
.L_48:
        /*0114*/ 	.byte	0x04, 0x12
        /*0116*/ 	.short	(.L_50 - .L_49)
	.align		4
.L_49:
        /*0118*/ 	.word	index@(_Z28CovarianceFinalizationKernelILi512ELb1EEvPKfPfii)
        /*011c*/ 	.word	0x00000000


	//----- nvinfo : EIATTR_MIN_STACK_SIZE
	.align		4
.L_50:
        /*0120*/ 	.byte	0x04, 0x12
        /*0122*/ 	.short	(.L_52 - .L_51)
	.align		4
.L_51:
        /*0124*/ 	.word	index@(_Z28CovarianceFinalizationKernelILi512ELb0EEvPKfPfii)
        /*0128*/ 	.word	0x00000000


	//----- nvinfo : EIATTR_MIN_STACK_SIZE
	.align		4
.L_52:
        /*012c*/ 	.byte	0x04, 0x12
        /*012e*/ 	.short	(.L_54 - .L_53)
	.align		4
.L_53:
        /*0130*/ 	.word	index@(_Z25CovarianceReductionKernelILi16ELi4EEviPKfPKiPfiiii)
        /*0134*/ 	.word	0x00000000


	//----- nvinfo : EIATTR_MIN_STACK_SIZE
	.align		4
.L_54:
        /*0138*/ 	.byte	0x04, 0x12
        /*013a*/ 	.short	(.L_56 - .L_55)
	.align		4
.L_55:
        /*013c*/ 	.word	index@(_Z10GMMDoSplitPK10GMMSplit_tiPfiPKfPii)
        /*0140*/ 	.word	0x00000000


	//----- nvinfo : EIATTR_MIN_STACK_SIZE
	.align		4
.L_56:
        /*0144*/ 	.byte	0x04, 0x12
        /*0146*/ 	.short	(.L_58 - .L_57)
	.align		4
.L_57:
        /*0148*/ 	.word	index@(_Z12GMMFindSplitP10GMMSplit_tiPfiii)
        /*014c*/ 	.word	0x00000020


	//----- nvinfo : EIATTR_MIN_STACK_SIZE
	.align		4
.L_58:
        /*0150*/ 	.byte	0x04, 0x12
        /*0152*/ 	.short	(.L_60 - .L_59)
	.align		4
.L_59:
        /*0154*/ 	.word	index@(_Z17GMMDataTermKernelPKfS0_Pfiiii)
        /*0158*/ 	.word	0x00000040


	//----- nvinfo : EIATTR_MIN_STACK_SIZE
	.align		4
.L_60:
        /*015c*/ 	.byte	0x04, 0x12
        /*015e*/ 	.short	(.L_62 - .L_61)
	.align		4
.L_61:
        /*0160*/ 	.word	index@(_Z13GMMcommonTermPfiii)
        /*0164*/ 	.word	0x00000000
.L_62:


//--------------------- .nv.compat                --------------------------
	.section	.nv.compat,"",@"SHT_CUDA_COMPAT_INFO"
	.align	4
        /*0000*/ 	.byte	0x02, 0x09, 0x00, 0x00, 0x02, 0x02, 0x01, 0x00, 0x02, 0x05, 0x05, 0x00, 0x03, 0x07, 0x01, 0x01
        /*0010*/ 	.byte	0x02, 0x03, 0x00, 0x00, 0x02, 0x06, 0x01, 0x00, 0x04, 0x0b, 0x08, 0x00, 0x01, 0x00, 0x00, 0x00
        /*0020*/ 	.byte	0x00, 0x00, 0x00, 0x00


//--------------------- .nv.info._Z28CovarianceFinalizationKernelILi512ELb1EEvPKfPfii --------------------------
	.section	.nv.info._Z28CovarianceFinalizationKernelILi512ELb1EEvPKfPfii,"",@"SHT_CUDA_INFO"
	.sectionflags	@""
	.align	4


	//----- nvinfo : EIATTR_CUDA_API_VERSION
	.align		4
        /*0000*/ 	.byte	0x04, 0x37
        /*0002*/ 	.short	(.L_64 - .L_63)
.L_63:
        /*0004*/ 	.word	0x00000082


	//----- nvinfo : EIATTR_KPARAM_INFO
	.align		4
.L_64:
        /*0008*/ 	.byte	0x04, 0x17
        /*000a*/ 	.short	(.L_66 - .L_65)
.L_65:
        /*000c*/ 	.word	0x00000000
        /*0010*/ 	.short	0x0003
        /*0012*/ 	.short	0x0014
        /*0014*/ 	.byte	0x00, 0xf0, 0x11, 0x00


	//----- nvinfo : EIATTR_KPARAM_INFO
	.align		4
.L_66:
        /*0018*/ 	.byte	0x04, 0x17
        /*001a*/ 	.short	(.L_68 - .L_67)
.L_67:
        /*001c*/ 	.word	0x00000000
        /*0020*/ 	.short	0x0002
        /*0022*/ 	.short	0x0010
        /*0024*/ 	.byte	0x00, 0xf0, 0x11, 0x00


	//----- nvinfo : EIATTR_KPARAM_INFO
	.align		4
.L_68:
        /*0028*/ 	.byte	0x04, 0x17
        /*002a*/ 	.short	(.L_70 - .L_69)
.L_69:
        /*002c*/ 	.word	0x00000000
        /*0030*/ 	.short	0x0001
        /*0032*/ 	.short	0x0008
        /*0034*/ 	.byte	0x00, 0xf5, 0x21, 0x00


	//----- nvinfo : EIATTR_KPARAM_INFO
	.align		4
.L_70:
        /*0038*/ 	.byte	0x04, 0x17
        /*003a*/ 	.short	(.L_72 - .L_71)
.L_71:
        /*003c*/ 	.word	0x00000000
        /*0040*/ 	.short	0x0000
        /*0042*/ 	.short	0x0000
        /*0044*/ 	.byte	0x00, 0xf5, 0x21, 0x00


	//----- nvinfo : EIATTR_SPARSE_MMA_MASK
	.align		4
.L_72:
        /*0048*/ 	.byte	0x03, 0x50
        /*004a*/ 	.short	0x0000


	//----- nvinfo : EIATTR_MAXREG_COUNT
	.align		4
        /*004c*/ 	.byte	0x03, 0x1b
        /*004e*/ 	.short	0x00ff


	//----- nvinfo : EIATTR_NUM_BARRIERS
	.align		4
        /*0050*/ 	.byte	0x02, 0x4c
        /*0052*/ 	.byte	0x01
	.zero		1


	//----- nvinfo : EIATTR_MERCURY_ISA_VERSION
	.align		4
        /*0054*/ 	.byte	0x03, 0x5f
        /*0056*/ 	.short	0x0101


	//----- nvinfo : EIATTR_UNUSED_LOAD_BYTE_OFFSET
	.align		4
        /*0058*/ 	.byte	0x04, 0x44
        /*005a*/ 	.short	(.L_74 - .L_73)


	//   ....[0]....
.L_73:
        /*005c*/ 	.word	0x000014b0
        /*0060*/ 	.word	0x00000fff


	//----- nvinfo : EIATTR_VRC_CTA_INIT_COUNT
	.align		4
.L_74:
        /*0064*/ 	.byte	0x02, 0x4a
	.zero		1
	.zero		1


	//----- nvinfo : EIATTR_EXIT_INSTR_OFFSETS
	.align		4
        /*0068*/ 	.byte	0x04, 0x1c
        /*006a*/ 	.short	(.L_76 - .L_75)


	//   ....[0]....
.L_75:
        /*006c*/ 	.word	0x00001810


	//   ....[1]....
        /*0070*/ 	.word	0x00001890


	//----- nvinfo : EIATTR_INDIRECT_BRANCH_TARGETS
	.align		4
.L_76:
        /*0074*/ 	.byte	0x04, 0x34
        /*0076*/ 	.short	(.L_78 - .L_77)


	//   ....[0]....
.L_77:
        /*0078*/ 	.word	.L_x_216@srel
        /*007c*/ 	.short	0x0
        /*007e*/ 	.short	0x0
        /*0080*/ 	.word	0x4
        /*0084*/ 	.word	.L_x_217@srel
        /*0088*/ 	.word	.L_x_218@srel
        /*008c*/ 	.word	.L_x_219@srel
        /*0090*/ 	.word	.L_x_11@srel


	//   ....[1]....
        /* <DEDUP_REMOVED lines=8> */


	//----- nvinfo : EIATTR_CRS_STACK_SIZE
	.align		4
.L_78:
        /*00b0*/ 	.byte	0x04, 0x1e
        /*00b2*/ 	.short	(.L_80 - .L_79)
.L_79:
        /*00b4*/ 	.word	0x00000000


	//----- nvinfo : EIATTR_CBANK_PARAM_SIZE
	.align		4
.L_80:
        /*00b8*/ 	.byte	0x03, 0x19
        /*00ba*/ 	.short	0x0018


	//----- nvinfo : EIATTR_PARAM_CBANK
	.align		4
        /*00bc*/ 	.byte	0x04, 0x0a
        /*00be*/ 	.short	(.L_82 - .L_81)
	.align		4
.L_81:
        /*00c0*/ 	.word	index@(.nv.constant0._Z28CovarianceFinalizationKernelILi512ELb1EEvPKfPfii)
        /*00c4*/ 	.short	0x0380
        /*00c6*/ 	.short	0x0018


	//----- nvinfo : EIATTR_SW_WAR
	.align		4
.L_82:
        /*00c8*/ 	.byte	0x04, 0x36
        /*00ca*/ 	.short	(.L_84 - .L_83)
.L_83:
        /*00cc*/ 	.word	0x00000008
.L_84:


//--------------------- .nv.info._Z28CovarianceFinalizationKernelILi512ELb0EEvPKfPfii --------------------------
	.section	.nv.info._Z28CovarianceFinalizationKernelILi512ELb0EEvPKfPfii,"",@"SHT_CUDA_INFO"
	.sectionflags	@""
	.align	4


	//----- nvinfo : EIATTR_CUDA_API_VERSION
	.align		4
        /*0000*/ 	.byte	0x04, 0x37
        /*0002*/ 	.short	(.L_86 - .L_85)
.L_85:
        /*0004*/ 	.word	0x00000082


	//----- nvinfo : EIATTR_KPARAM_INFO
	.align		4
.L_86:
        /*0008*/ 	.byte	0x04, 0x17
        /*000a*/ 	.short	(.L_88 - .L_87)
.L_87:
        /*000c*/ 	.word	0x00000000
        /*0010*/ 	.short	0x0003
        /*0012*/ 	.short	0x0014
        /*0014*/ 	.byte	0x00, 0xf0, 0x11, 0x00


	//----- nvinfo : EIATTR_KPARAM_INFO
	.align		4
.L_88:
        /*0018*/ 	.byte	0x04, 0x17
        /*001a*/ 	.short	(.L_90 - .L_89)
.L_89:
        /*001c*/ 	.word	0x00000000
        /*0020*/ 	.short	0x0002
        /*0022*/ 	.short	0x0010
        /*0024*/ 	.byte	0x00, 0xf0, 0x11, 0x00


	//----- nvinfo : EIATTR_KPARAM_INFO
	.align		4
.L_90:
        /*0028*/ 	.byte	0x04, 0x17
        /*002a*/ 	.short	(.L_92 - .L_91)
.L_91:
        /*002c*/ 	.word	0x00000000
        /*0030*/ 	.short	0x0001
        /*0032*/ 	.short	0x0008
        /*0034*/ 	.byte	0x00, 0xf5, 0x21, 0x00


	//----- nvinfo : EIATTR_KPARAM_INFO
	.align		4
.L_92:
        /*0038*/ 	.byte	0x04, 0x17
        /*003a*/ 	.short	(.L_94 - .L_93)
.L_93:
        /*003c*/ 	.word	0x00000000
        /*0040*/ 	.short	0x0000
        /*0042*/ 	.short	0x0000
        /*0044*/ 	.byte	0x00, 0xf5, 0x21, 0x00


	//----- nvinfo : EIATTR_SPARSE_MMA_MASK
	.align		4
.L_94:
        /*0048*/ 	.byte	0x03, 0x50
        /*004a*/ 	.short	0x0000


	//----- nvinfo : EIATTR_MAXREG_COUNT
	.align		4
        /*004c*/ 	.byte	0x03, 0x1b
        /*004e*/ 	.short	0x00ff


	//----- nvinfo : EIATTR_NUM_BARRIERS
	.align		4
        /*0050*/ 	.byte	0x02, 0x4c
        /*0052*/ 	.byte	0x01
	.zero		1


	//----- nvinfo : EIATTR_MERCURY_ISA_VERSION
	.align		4
        /*0054*/ 	.byte	0x03, 0x5f
        /*0056*/ 	.short	0x0101


	//----- nvinfo : EIATTR_UNUSED_LOAD_BYTE_OFFSET
	.align		4
        /*0058*/ 	.byte	0x04, 0x44
        /*005a*/ 	.short	(.L_96 - .L_95)


	//   ....[0]....
.L_95:
        /*005c*/ 	.word	0x000014a0
        /*0060*/ 	.word	0x00000fff


	//----- nvinfo : EIATTR_VRC_CTA_INIT_COUNT
	.align		4
.L_96:
        /*0064*/ 	.byte	0x02, 0x4a
	.zero		1
	.zero		1


	//----- nvinfo : EIATTR_EXIT_INSTR_OFFSETS
	.align		4
        /*0068*/ 	.byte	0x04, 0x1c
        /*006a*/ 	.short	(.L_98 - .L_97)


	//   ....[0]....
.L_97:
        /*006c*/ 	.word	0x00001520


	//   ....[1]....
        /*0070*/ 	.word	0x00001590


	//----- nvinfo : EIATTR_INDIRECT_BRANCH_TARGETS
	.align		4
.L_98:
        /*0074*/ 	.byte	0x04, 0x34
        /*0076*/ 	.short	(.L_100 - .L_99)


	//   ....[0]....
.L_99:
        /* <DEDUP_REMOVED lines=8> */


	//   ....[1]....
        /* <DEDUP_REMOVED lines=8> */


	//----- nvinfo : EIATTR_CRS_STACK_SIZE
	.align		4
.L_100:
        /*00b0*/ 	.byte	0x04, 0x1e
        /*00b2*/ 	.short	(.L_102 - .L_101)
.L_101:
        /*00b4*/ 	.word	0x00000000


	//----- nvinfo : EIATTR_CBANK_PARAM_SIZE
	.align		4
.L_102:
        /*00b8*/ 	.byte	0x03, 0x19
        /*00ba*/ 	.short	0x0018


	//----- nvinfo : EIATTR_PARAM_CBANK
	.align		4
        /*00bc*/ 	.byte	0x04, 0x0a
        /*00be*/ 	.short	(.L_104 - .L_103)
	.align		4
.L_103:
        /*00c0*/ 	.word	index@(.nv.constant0._Z28CovarianceFinalizationKernelILi512ELb0EEvPKfPfii)
        /*00c4*/ 	.short	0x0380
        /*00c6*/ 	.short	0x0018


	//----- nvinfo : EIATTR_SW_WAR
	.align		4
.L_104:
        /*00c8*/ 	.byte	0x04, 0x36
        /*00ca*/ 	.short	(.L_106 - .L_105)
.L_105:
        /*00cc*/ 	.word	0x00000008
.L_106:


//--------------------- .nv.info._Z25CovarianceReductionKernelILi16ELi4EEviPKfPKiPfiiii --------------------------
	.section	.nv.info._Z25CovarianceReductionKernelILi16ELi4EEviPKfPKiPfiiii,"",@"SHT_CUDA_INFO"
	.sectionflags	@""
	.align	4


	//----- nvinfo : EIATTR_CUDA_API_VERSION
	.align		4
        /*0000*/ 	.byte	0x04, 0x37
        /*0002*/ 	.short	(.L_108 - .L_107)
.L_107:
        /*0004*/ 	.word	0x00000082


	//----- nvinfo : EIATTR_KPARAM_INFO
	.align		4
.L_108:
        /*0008*/ 	.byte	0x04, 0x17
        /*000a*/ 	.short	(.L_110 - .L_109)
.L_109:
        /*000c*/ 	.word	0x00000000
        /*0010*/ 	.short	0x0007
        /*0012*/ 	.short	0x002c
        /*0014*/ 	.byte	0x00, 0xf0, 0x11, 0x00


	//----- nvinfo : EIATTR_KPARAM_INFO
	.align		4
.L_110:
        /*0018*/ 	.byte	0x04, 0x17
        /*001a*/ 	.short	(.L_112 - .L_111)
.L_111:
        /*001c*/ 	.word	0x00000000
        /*0020*/ 	.short	0x0006
        /*0022*/ 	.short	0x0028
        /*0024*/ 	.byte	0x00, 0xf0, 0x11, 0x00


	//----- nvinfo : EIATTR_KPARAM_INFO
	.align		4
.L_112:
        /*0028*/ 	.byte	0x04, 0x17
        /*002a*/ 	.short	(.L_114 - .L_113)
.L_113:
        /*002c*/ 	.word	0x00000000
        /*0030*/ 	.short	0x0005
        /*0032*/ 	.short	0x0024
        /*0034*/ 	.byte	0x00, 0xf0, 0x11, 0x00


	//----- nvinfo : EIATTR_KPARAM_INFO
	.align		4
.L_114:
        /*0038*/ 	.byte	0x04, 0x17
        /*003a*/ 	.short	(.L_116 - .L_115)
.L_115:
        /*003c*/ 	.word	0x00000000
        /*0040*/ 	.short	0x0004
        /*0042*/ 	.short	0x0020
        /*0044*/ 	.byte	0x00, 0xf0, 0x11, 0x00


	//----- nvinfo : EIATTR_KPARAM_INFO
	.align		4
.L_116:
        /*0048*/ 	.byte	0x04, 0x17
        /*004a*/ 	.short	(.L_118 - .L_117)
.L_117:
        /*004c*/ 	.word	0x00000000
        /*0050*/ 	.short	0x0003
        /*0052*/ 	.short	0x0018
        /*0054*/ 	.byte	0x00, 0xf5, 0x21, 0x00


	//----- nvinfo : EIATTR_KPARAM_INFO
	.align		4
.L_118:
        /*0058*/ 	.byte	0x04, 0x17
        /*005a*/ 	.short	(.L_120 - .L_119)
.L_119:
        /*005c*/ 	.word	0x00000000
        /*0060*/ 	.short	0x0002
        /*0062*/ 	.short	0x0010
        /*0064*/ 	.byte	0x00, 0xf5, 0x21, 0x00


	//----- nvinfo : EIATTR_KPARAM_INFO
	.align		4
.L_120:
        /*0068*/ 	.byte	0x04, 0x17
        /*006a*/ 	.short	(.L_122 - .L_121)
.L_121:
        /*006c*/ 	.word	0x00000000
        /*0070*/ 	.short	0x0001
        /*0072*/ 	.short	0x0008
        /*0074*/ 	.byte	0x00, 0xf5, 0x21, 0x00


	//----- nvinfo : EIATTR_KPARAM_INFO
	.align		4
.L_122:
        /*0078*/ 	.byte	0x04, 0x17
        /*007a*/ 	.short	(.L_124 - .L_123)
.L_123:
        /*007c*/ 	.word	0x00000000
        /*0080*/ 	.short	0x0000
        /*0082*/ 	.short	0x0000
        /*0084*/ 	.byte	0x00, 0xf0, 0x11, 0x00


	//----- nvinfo : EIATTR_SPARSE_MMA_MASK
	.align		4
.L_124:
        /*0088*/ 	.byte	0x03, 0x50
        /*008a*/ 	.short	0x0000


	//----- nvinfo : EIATTR_MAXREG_COUNT
	.align		4
        /*008c*/ 	.byte	0x03, 0x1b
        /*008e*/ 	.short	0x00ff


	//----- nvinfo : EIATTR_NUM_BARRIERS
	.align		4
        /*0090*/ 	.byte	0x02, 0x4c
        /*0092*/ 	.byte	0x01
	.zero		1


	//----- nvinfo : EIATTR_MERCURY_ISA_VERSION
	.align		4
        /*0094*/ 	.byte	0x03, 0x5f
        /*0096*/ 	.short	0x0101


	//----- nvinfo : EIATTR_COOP_GROUP_MASK_REGIDS
	.align		4
        /*0098*/ 	.byte	0x04, 0x29
        /*009a*/ 	.short	(.L_126 - .L_125)


	//   ....[0]....
.L_125:
        /*009c*/ 	.word	0xffffffff


	//   ....[1]....
        /*00a0*/ 	.word	0xffffffff


	//   ....[2]....
        /*00a4*/ 	.word	0xffffffff


	//   ....[3]....
        /*00a8*/ 	.word	0xffffffff


	//   ....[4]....
        /*00ac*/ 	.word	0xffffffff


	//   ....[5]....
        /*00b0*/ 	.word	0xffffffff


	//   ....[6]....
        /*00b4*/ 	.word	0xffffffff


	//   ....[7]....
        /*00b8*/ 	.word	0xffffffff


	//   ....[8]....
        /*00bc*/ 	.word	0xffffffff


	//   ....[9]....
        /*00c0*/ 	.word	0xffffffff


	//   ....[10]....
        /*00c4*/ 	.word	0xffffffff


	//   ....[11]....
        /*00c8*/ 	.word	0xffffffff


	//   ....[12]....
        /*00cc*/ 	.word	0xffffffff


	//   ....[13]....
        /*00d0*/ 	.word	0xffffffff


	//   ....[14]....
        /*00d4*/ 	.word	0xffffffff


	//   ....[15]....
        /*00d8*/ 	.word	0xffffffff


	//   ....[16]....
        /*00dc*/ 	.word	0xffffffff


	//   ....[17]....
        /*00e0*/ 	.word	0xffffffff


	//   ....[18]....
        /*00e4*/ 	.word	0xffffffff


	//   ....[19]....
        /*00e8*/ 	.word	0xffffffff


	//   ....[20]....
        /*00ec*/ 	.word	0xffffffff


	//   ....[21]....
        /*00f0*/ 	.word	0xffffffff


	//   ....[22]....
        /*00f4*/ 	.word	0xffffffff


	//   ....[23]....
        /*00f8*/ 	.word	0xffffffff


	//   ....[24]....
        /*00fc*/ 	.word	0xffffffff


	//   ....[25]....
        /*0100*/ 	.word	0xffffffff


	//   ....[26]....
        /*0104*/ 	.word	0xffffffff


	//   ....[27]....
        /*0108*/ 	.word	0xffffffff


	//   ....[28]....
        /*010c*/ 	.word	0xffffffff


	//   ....[29]....
        /*0110*/ 	.word	0xffffffff


	//   ....[30]....
        /*0114*/ 	.word	0xffffffff


	//   ....[31]....
        /*0118*/ 	.word	0xffffffff


	//   ....[32]....
        /*011c*/ 	.word	0xffffffff


	//   ....[33]....
        /*0120*/ 	.word	0xffffffff


	//   ....[34]....
        /*0124*/ 	.word	0xffffffff


	//   ....[35]....
        /*0128*/ 	.word	0xffffffff


	//   ....[36]....
        /*012c*/ 	.word	0xffffffff


	//   ....[37]....
        /*0130*/ 	.word	0xffffffff


	//   ....[38]....
        /*0134*/ 	.word	0xffffffff


	//   ....[39]....
        /*0138*/ 	.word	0xffffffff


	//   ....[40]....
        /*013c*/ 	.word	0xffffffff


	//   ....[41]....
        /*0140*/ 	.word	0xffffffff


	//   ....[42]....
        /*0144*/ 	.word	0xffffffff


	//   ....[43]....
        /*0148*/ 	.word	0xffffffff


	//   ....[44]....
        /*014c*/ 	.word	0xffffffff


	//   ....[45]....
        /*0150*/ 	.word	0xffffffff


	//   ....[46]....
        /*0154*/ 	.word	0xffffffff


	//   ....[47]....
        /*0158*/ 	.word	0xffffffff


	//   ....[48]....
        /*015c*/ 	.word	0xffffffff


	//   ....[49]....
        /*0160*/ 	.word	0xffffffff


	//----- nvinfo : EIATTR_COOP_GROUP_INSTR_OFFSETS
	.align		4
.L_126:
        /*0164*/ 	.byte	0x04, 0x28
        /*0166*/ 	.short	(.L_128 - .L_127)


	//   ....[0]....
.L_127:
        /*0168*/ 	.word	0x00000aa0


	//   ....[1]....
        /*016c*/ 	.word	0x00000b40


	//   ....[2]....
        /*0170*/ 	.word	0x00000b90


	//   ....[3]....
        /*0174*/ 	.word	0x00000be0


	//   ....[4]....
        /*0178*/ 	.word	0x00000c20


	//   ....[5]....
        /*017c*/ 	.word	0x00000dc0


	//   ....[6]....
        /*0180*/ 	.word	0x00000e00


	//   ....[7]....
        /*0184*/ 	.word	0x00000e20


	//   ....[8]....
        /*0188*/ 	.word	0x00000e40


	//   ....[9]....
        /*018c*/ 	.word	0x00000e60


	//   ....[10]....
        /*0190*/ 	.word	0x00000fe0


	//   ....[11]....
        /*0194*/ 	.word	0x00001020


	//   ....[12]....
        /*0198*/ 	.word	0x00001040


	//   ....[13]....
        /*019c*/ 	.word	0x00001060


	//   ....[14]....
        /*01a0*/ 	.word	0x00001080


	//   ....[15]....
        /*01a4*/ 	.word	0x00001200


	//   ....[16]....
        /*01a8*/ 	.word	0x00001240


	//   ....[17]....
        /*01ac*/ 	.word	0x00001260


	//   ....[18]....
        /*01b0*/ 	.word	0x00001280


	//   ....[19]....
        /*01b4*/ 	.word	0x000012a0


	//   ....[20]....
        /*01b8*/ 	.word	0x00001420


	//   ....[21]....
        /*01bc*/ 	.word	0x00001460


	//   ....[22]....
        /*01c0*/ 	.word	0x00001480


	//   ....[23]....
        /*01c4*/ 	.word	0x000014a0


	//   ....[24]....
        /*01c8*/ 	.word	0x000014c0


	//   ....[25]....
        /*01cc*/ 	.word	0x00001640


	//   ....[26]....
        /*01d0*/ 	.word	0x00001680


	//   ....[27]....
        /*01d4*/ 	.word	0x000016a0


	//   ....[28]....
        /*01d8*/ 	.word	0x000016c0


	//   ....[29]....
        /*01dc*/ 	.word	0x000016e0


	//   ....[30]....
        /*01e0*/ 	.word	0x00001860


	//   ....[31]....
        /*01e4*/ 	.word	0x000018a0


	//   ....[32]....
        /*01e8*/ 	.word	0x000018c0


	//   ....[33]....
        /*01ec*/ 	.word	0x000018e0


	//   ....[34]....
        /*01f0*/ 	.word	0x00001900


	//   ....[35]....
        /*01f4*/ 	.word	0x00001a80


	//   ....[36]....
        /*01f8*/ 	.word	0x00001ac0


	//   ....[37]....
        /*01fc*/ 	.word	0x00001ae0


	//   ....[38]....
        /*0200*/ 	.word	0x00001b00


	//   ....[39]....
        /*0204*/ 	.word	0x00001b20


	//   ....[40]....
        /*0208*/ 	.word	0x00001ca0


	//   ....[41]....
        /*020c*/ 	.word	0x00001ce0


	//   ....[42]....
        /*0210*/ 	.word	0x00001d00


	//   ....[43]....
        /*0214*/ 	.word	0x00001d20


	//   ....[44]....
        /*0218*/ 	.word	0x00001d40


	//   ....[45]....
        /*021c*/ 	.word	0x00001ec0


	//   ....[46]....
        /*0220*/ 	.word	0x00001f00


	//   ....[47]....
        /*0224*/ 	.word	0x00001f20


	//   ....[48]....
        /*0228*/ 	.word	0x00001f40


	//   ....[49]....
        /*022c*/ 	.word	0x00001f60


	//----- nvinfo : EIATTR_VRC_CTA_INIT_COUNT
	.align		4
.L_128:
        /*0230*/ 	.byte	0x02, 0x4a
	.zero		1
	.zero		1


	//----- nvinfo : EIATTR_EXIT_INSTR_OFFSETS
	.align		4
        /*0234*/ 	.byte	0x04, 0x1c
        /*0236*/ 	.short	(.L_130 - .L_129)


	//   ....[0]....
.L_129:
        /*0238*/ 	.word	0x000020f0


	//----- nvinfo : EIATTR_CRS_STACK_SIZE
	.align		4
.L_130:
        /*023c*/ 	.byte	0x04, 0x1e
        /*023e*/ 	.short	(.L_132 - .L_131)
.L_131:
        /*0240*/ 	.word	0x00000000


	//----- nvinfo : EIATTR_CBANK_PARAM_SIZE
	.align		4
.L_132:
        /*0244*/ 	.byte	0x03, 0x19
        /*0246*/ 	.short	0x0030


	//----- nvinfo : EIATTR_PARAM_CBANK
	.align		4
        /*0248*/ 	.byte	0x04, 0x0a
        /*024a*/ 	.short	(.L_134 - .L_133)
	.align		4
.L_133:
        /*024c*/ 	.word	index@(.nv.constant0._Z25CovarianceReductionKernelILi16ELi4EEviPKfPKiPfiiii)
        /*0250*/ 	.short	0x0380
        /*0252*/ 	.short	0x0030


	//----- nvinfo : EIATTR_SW_WAR
	.align		4
.L_134:
        /*0254*/ 	.byte	0x04, 0x36
        /*0256*/ 	.short	(.L_136 - .L_135)
.L_135:
        /*0258*/ 	.word	0x00000008
.L_136:


//--------------------- .nv.info._Z10GMMDoSplitPK10GMMSplit_tiPfiPKfPii --------------------------
	.section	.nv.info._Z10GMMDoSplitPK10GMMSplit_tiPfiPKfPii,"",@"SHT_CUDA_INFO"
	.sectionflags	@""
	.align	4


	//----- nvinfo : EIATTR_CUDA_API_VERSION
	.align		4
        /*0000*/ 	.byte	0x04, 0x37
        /*0002*/ 	.short	(.L_138 - .L_137)
.L_137:
        /*0004*/ 	.word	0x00000082


	//----- nvinfo : EIATTR_KPARAM_INFO
	.align		4
.L_138:
        /*0008*/ 	.byte	0x04, 0x17
        /*000a*/ 	.short	(.L_140 - .L_139)
.L_139:
        /*000c*/ 	.word	0x00000000
        /*0010*/ 	.short	0x0006
        /*0012*/ 	.short	0x0030
        /*0014*/ 	.byte	0x00, 0xf0, 0x11, 0x00


	//----- nvinfo : EIATTR_KPARAM_INFO
	.align		4
.L_140:
        /*0018*/ 	.byte	0x04, 0x17
        /*001a*/ 	.short	(.L_142 - .L_141)
.L_141:
        /*001c*/ 	.word	0x00000000
        /*0020*/ 	.short	0x0005
        /*0022*/ 	.short	0x0028
        /*0024*/ 	.byte	0x00, 0xf5, 0x21, 0x00


	//----- nvinfo : EIATTR_KPARAM_INFO
	.align		4
.L_142:
        /*0028*/ 	.byte	0x04, 0x17
        /*002a*/ 	.short	(.L_144 - .L_143)
.L_143:
        /*002c*/ 	.word	0x00000000
        /*0030*/ 	.short	0x0004
        /*0032*/ 	.short	0x0020
        /*0034*/ 	.byte	0x00, 0xf5, 0x21, 0x00


	//----- nvinfo : EIATTR_KPARAM_INFO
	.align		4
.L_144:
        /*0038*/ 	.byte	0x04, 0x17
        /*003a*/ 	.short	(.L_146 - .L_145)
.L_145:
        /*003c*/ 	.word	0x00000000
        /*0040*/ 	.short	0x0003
        /*0042*/ 	.short	0x0018
        /*0044*/ 	.byte	0x00, 0xf0, 0x11, 0x00


	//----- nvinfo : EIATTR_KPARAM_INFO
	.align		4
.L_146:
        /*0048*/ 	.byte	0x04, 0x17
        /*004a*/ 	.short	(.L_148 - .L_147)
.L_147:
        /*004c*/ 	.word	0x00000000
        /*0050*/ 	.short	0x0002
        /*0052*/ 	.short	0x0010
        /*0054*/ 	.byte	0x00, 0xf5, 0x21, 0x00


	//----- nvinfo : EIATTR_KPARAM_INFO
	.align		4
.L_148:
        /*0058*/ 	.byte	0x04, 0x17
        /*005a*/ 	.short	(.L_150 - .L_149)
.L_149:
        /*005c*/ 	.word	0x00000000
        /*0060*/ 	.short	0x0001
        /*0062*/ 	.short	0x0008
        /*0064*/ 	.byte	0x00, 0xf0, 0x11, 0x00


	//----- nvinfo : EIATTR_KPARAM_INFO
	.align		4
.L_150:
        /*0068*/ 	.byte	0x04, 0x17
        /*006a*/ 	.short	(.L_152 - .L_151)
.L_151:
        /*006c*/ 	.word	0x00000000
        /*0070*/ 	.short	0x0000
        /*0072*/ 	.short	0x0000
        /*0074*/ 	.byte	0x00, 0xf5, 0x21, 0x00


	//----- nvinfo : EIATTR_SPARSE_MMA_MASK
	.align		4
.L_152:
        /*0078*/ 	.byte	0x03, 0x50
        /*007a*/ 	.short	0x0000


	//----- nvinfo : EIATTR_MAXREG_COUNT
	.align		4
        /*007c*/ 	.byte	0x03, 0x1b
        /*007e*/ 	.short	0x00ff


	//----- nvinfo : EIATTR_NUM_BARRIERS
	.align		4
        /*0080*/ 	.byte	0x02, 0x4c
        /*0082*/ 	.byte	0x01
	.zero		1


	//----- nvinfo : EIATTR_MERCURY_ISA_VERSION
	.align		4
        /*0084*/ 	.byte	0x03, 0x5f
        /*0086*/ 	.short	0x0101


	//----- nvinfo : EIATTR_VRC_CTA_INIT_COUNT
	.align		4
        /*0088*/ 	.byte	0x02, 0x4a
	.zero		1
	.zero		1


	//----- nvinfo : EIATTR_EXIT_INSTR_OFFSETS
	.align		4
        /*008c*/ 	.byte	0x04, 0x1c
        /*008e*/ 	.short	(.L_154 - .L_153)


	//   ....[0]....
.L_153:
        /*0090*/ 	.word	0x000007f0


	//   ....[1]....
        /*0094*/ 	.word	0x00000820


	//   ....[2]....
        /*0098*/ 	.word	0x000008b0


	//   ....[3]....
        /*009c*/ 	.word	0x000009a0


	//   ....[4]....
        /*00a0*/ 	.word	0x000009e0


	//----- nvinfo : EIATTR_CRS_STACK_SIZE
	.align		4
.L_154:
        /*00a4*/ 	.byte	0x04, 0x1e
        /*00a6*/ 	.short	(.L_156 - .L_155)
.L_155:
        /*00a8*/ 	.word	0x00000000


	//----- nvinfo : EIATTR_CBANK_PARAM_SIZE
	.align		4
.L_156:
        /*00ac*/ 	.byte	0x03, 0x19
        /*00ae*/ 	.short	0x0034


	//----- nvinfo : EIATTR_PARAM_CBANK
	.align		4
        /*00b0*/ 	.byte	0x04, 0x0a
        /*00b2*/ 	.short	(.L_158 - .L_157)
	.align		4
.L_157:
        /*00b4*/ 	.word	index@(.nv.constant0._Z10GMMDoSplitPK10GMMSplit_tiPfiPKfPii)
        /*00b8*/ 	.short	0x0380
        /*00ba*/ 	.short	0x0034


	//----- nvinfo : EIATTR_SW_WAR
	.align		4
.L_158:
        /*00bc*/ 	.byte	0x04, 0x36
        /*00be*/ 	.short	(.L_160 - .L_159)
.L_159:
        /*00c0*/ 	.word	0x00000008
.L_160:


//--------------------- .nv.info._Z12GMMFindSplitP10GMMSplit_tiPfiii --------------------------
	.section	.nv.info._Z12GMMFindSplitP10GMMSplit_tiPfiii,"",@"SHT_CUDA_INFO"
	.sectionflags	@""
	.align	4


	//----- nvinfo : EIATTR_CUDA_API_VERSION
	.align		4
        /*0000*/ 	.byte	0x04, 0x37
        /*0002*/ 	.short	(.L_162 - .L_161)
.L_161:
        /*0004*/ 	.word	0x00000082


	//----- nvinfo : EIATTR_KPARAM_INFO
	.align		4
.L_162:
        /*0008*/ 	.byte	0x04, 0x17
        /*000a*/ 	.short	(.L_164 - .L_163)
.L_163:
        /*000c*/ 	.word	0x00000000
        /*0010*/ 	.short	0x0005
        /*0012*/ 	.short	0x0020
        /*0014*/ 	.byte	0x00, 0xf0, 0x11, 0x00


	//----- nvinfo : EIATTR_KPARAM_INFO
	.align		4
.L_164:
        /*0018*/ 	.byte	0x04, 0x17
        /*001a*/ 	.short	(.L_166 - .L_165)
.L_165:
        /*001c*/ 	.word	0x00000000
        /*0020*/ 	.short	0x0004
        /*0022*/ 	.short	0x001c
        /*0024*/ 	.byte	0x00, 0xf0, 0x11, 0x00


	//----- nvinfo : EIATTR_KPARAM_INFO
	.align		4
.L_166:
        /*0028*/ 	.byte	0x04, 0x17
        /*002a*/ 	.short	(.L_168 - .L_167)
.L_167:
        /*002c*/ 	.word	0x00000000
        /*0030*/ 	.short	0x0003
        /*0032*/ 	.short	0x0018
        /*0034*/ 	.byte	0x00, 0xf0, 0x11, 0x00


	//----- nvinfo : EIATTR_KPARAM_INFO
	.align		4
.L_168:
        /*0038*/ 	.byte	0x04, 0x17
        /*003a*/ 	.short	(.L_170 - .L_169)
.L_169:
        /*003c*/ 	.word	0x00000000
        /*0040*/ 	.short	0x0002
        /*0042*/ 	.short	0x0010
        /*0044*/ 	.byte	0x00, 0xf5, 0x21, 0x00


	//----- nvinfo : EIATTR_KPARAM_INFO
	.align		4
.L_170:
        /*0048*/ 	.byte	0x04, 0x17
        /*004a*/ 	.short	(.L_172 - .L_171)
.L_171:
        /*004c*/ 	.word	0x00000000
        /*0050*/ 	.short	0x0001
        /*0052*/ 	.short	0x0008
        /*0054*/ 	.byte	0x00, 0xf0, 0x11, 0x00


	//----- nvinfo : EIATTR_KPARAM_INFO
	.align		4
.L_172:
        /*0058*/ 	.byte	0x04, 0x17
        /*005a*/ 	.short	(.L_174 - .L_173)
.L_173:
        /*005c*/ 	.word	0x00000000
        /*0060*/ 	.short	0x0000
        /*0062*/ 	.short	0x0000
        /*0064*/ 	.byte	0x00, 0xf5, 0x21, 0x00


	//----- nvinfo : EIATTR_SPARSE_MMA_MASK
	.align		4
.L_174:
        /*0068*/ 	.byte	0x03, 0x50
        /*006a*/ 	.short	0x0000


	//----- nvinfo : EIATTR_MAXREG_COUNT
	.align		4
        /*006c*/ 	.byte	0x03, 0x1b
        /*006e*/ 	.short	0x00ff


	//----- nvinfo : EIATTR_MERCURY_ISA_VERSION
	.align		4
        /*0070*/ 	.byte	0x03, 0x5f
        /*0072*/ 	.short	0x0101


	//----- nvinfo : EIATTR_COOP_GROUP_MASK_REGIDS
	.align		4
        /*0074*/ 	.byte	0x04, 0x29
        /*0076*/ 	.short	(.L_176 - .L_175)


	//   ....[0]....
.L_175:
        /*0078*/ 	.word	0xffffffff


	//   ....[1]....
        /*007c*/ 	.word	0xffffffff


	//   ....[2]....
        /*0080*/ 	.word	0xffffffff


	//   ....[3]....
        /*0084*/ 	.word	0xffffffff


	//   ....[4]....
        /*0088*/ 	.word	0xffffffff


	//----- nvinfo : EIATTR_COOP_GROUP_INSTR_OFFSETS
	.align		4
.L_176:
        /*008c*/ 	.byte	0x04, 0x28
        /*008e*/ 	.short	(.L_178 - .L_177)


	//   ....[0]....
.L_177:
        /*0090*/ 	.word	0x000017b0


	//   ....[1]....
        /*0094*/ 	.word	0x000017d0


	//   ....[2]....
        /*0098*/ 	.word	0x000017f0


	//   ....[3]....
        /*009c*/ 	.word	0x00001810


	//   ....[4]....
        /*00a0*/ 	.word	0x00001830


	//----- nvinfo : EIATTR_VRC_CTA_INIT_COUNT
	.align		4
.L_178:
        /*00a4*/ 	.byte	0x02, 0x4a
	.zero		1
	.zero		1


	//----- nvinfo : EIATTR_EXIT_INSTR_OFFSETS
	.align		4
        /*00a8*/ 	.byte	0x04, 0x1c
        /*00aa*/ 	.short	(.L_180 - .L_179)


	//   ....[0]....
.L_179:
        /*00ac*/ 	.word	0x00001860


	//   ....[1]....
        /*00b0*/ 	.word	0x00001980


	//----- nvinfo : EIATTR_CRS_STACK_SIZE
	.align		4
.L_180:
        /*00b4*/ 	.byte	0x04, 0x1e
        /*00b6*/ 	.short	(.L_182 - .L_181)
.L_181:
        /*00b8*/ 	.word	0x00000000


	//----- nvinfo : EIATTR_CBANK_PARAM_SIZE
	.align		4
.L_182:
        /*00bc*/ 	.byte	0x03, 0x19
        /*00be*/ 	.short	0x0024


	//----- nvinfo : EIATTR_PARAM_CBANK
	.align		4
        /*00c0*/ 	.byte	0x04, 0x0a
        /*00c2*/ 	.short	(.L_184 - .L_183)
	.align		4
.L_183:
        /*00c4*/ 	.word	index@(.nv.constant0._Z12GMMFindSplitP10GMMSplit_tiPfiii)
        /*00c8*/ 	.short	0x0380
        /*00ca*/ 	.short	0x0024


	//----- nvinfo : EIATTR_SW_WAR
	.align		4
.L_184:
        /*00cc*/ 	.byte	0x04, 0x36
        /*00ce*/ 	.short	(.L_186 - .L_185)
.L_185:
        /*00d0*/ 	.word	0x00000008
.L_186:


//--------------------- .nv.info._Z17GMMDataTermKernelPKfS0_Pfiiii --------------------------
	.section	.nv.info._Z17GMMDataTermKernelPKfS0_Pfiiii,"",@"SHT_CUDA_INFO"
	.sectionflags	@""
	.align	4


	//----- nvinfo : EIATTR_CUDA_API_VERSION
	.align		4
        /*0000*/ 	.byte	0x04, 0x37
        /*0002*/ 	.short	(.L_188 - .L_187)
.L_187:
        /*0004*/ 	.word	0x00000082


	//----- nvinfo : EIATTR_KPARAM_INFO
	.align		4
.L_188:
        /*0008*/ 	.byte	0x04, 0x17
        /*000a*/ 	.short	(.L_190 - .L_189)
.L_189:
        /*000c*/ 	.word	0x00000000
        /*0010*/ 	.short	0x0006
        /*0012*/ 	.short	0x0024
        /*0014*/ 	.byte	0x00, 0xf0, 0x11, 0x00


	//----- nvinfo : EIATTR_KPARAM_INFO
	.align		4
.L_190:
        /*0018*/ 	.byte	0x04, 0x17
        /*001a*/ 	.short	(.L_192 - .L_191)
.L_191:
        /*001c*/ 	.word	0x00000000
        /*0020*/ 	.short	0x0005
        /*0022*/ 	.short	0x0020
        /*0024*/ 	.byte	0x00, 0xf0, 0x11, 0x00


	//----- nvinfo : EIATTR_KPARAM_INFO
	.align		4
.L_192:
        /*0028*/ 	.byte	0x04, 0x17
        /*002a*/ 	.short	(.L_194 - .L_193)
.L_193:
        /*002c*/ 	.word	0x00000000
        /*0030*/ 	.short	0x0004
        /*0032*/ 	.short	0x001c
        /*0034*/ 	.byte	0x00, 0xf0, 0x11, 0x00


	//----- nvinfo : EIATTR_KPARAM_INFO
	.align		4
.L_194:
        /*0038*/ 	.byte	0x04, 0x17
        /*003a*/ 	.short	(.L_196 - .L_195)
.L_195:
        /*003c*/ 	.word	0x00000000
        /*0040*/ 	.short	0x0003
        /*0042*/ 	.short	0x0018
        /*0044*/ 	.byte	0x00, 0xf0, 0x11, 0x00


	//----- nvinfo : EIATTR_KPARAM_INFO
	.align		4
.L_196:
        /*0048*/ 	.byte	0x04, 0x17
        /*004a*/ 	.short	(.L_198 - .L_197)
.L_197:
        /*004c*/ 	.word	0x00000000
        /*0050*/ 	.short	0x0002
        /*0052*/ 	.short	0x0010
        /*0054*/ 	.byte	0x00, 0xf5, 0x21, 0x00


	//----- nvinfo : EIATTR_KPARAM_INFO
	.align		4
.L_198:
        /*0058*/ 	.byte	0x04, 0x17
        /*005a*/ 	.short	(.L_200 - .L_199)
.L_199:
        /*005c*/ 	.word	0x00000000
        /*0060*/ 	.short	0x0001
        /*0062*/ 	.short	0x0008
        /*0064*/ 	.byte	0x00, 0xf5, 0x21, 0x00


	//----- nvinfo : EIATTR_KPARAM_INFO
	.align		4
.L_200:
        /*0068*/ 	.byte	0x04, 0x17
        /*006a*/ 	.short	(.L_202 - .L_201)
.L_201:
        /*006c*/ 	.word	0x00000000
        /*0070*/ 	.short	0x0000
        /*0072*/ 	.short	0x0000
        /*0074*/ 	.byte	0x00, 0xf5, 0x21, 0x00


	//----- nvinfo : EIATTR_SPARSE_MMA_MASK
	.align		4
.L_202:
        /*0078*/ 	.byte	0x03, 0x50
        /*007a*/ 	.short	0x0000


	//----- nvinfo : EIATTR_MAXREG_COUNT
	.align		4
        /*007c*/ 	.byte	0x03, 0x1b
        /*007e*/ 	.short	0x00ff


	//----- nvinfo : EIATTR_MERCURY_ISA_VERSION
	.align		4
        /*0080*/ 	.byte	0x03, 0x5f
        /*0082*/ 	.short	0x0101


	//----- nvinfo : EIATTR_VRC_CTA_INIT_COUNT
	.align		4
        /*0084*/ 	.byte	0x02, 0x4a
	.zero		1
	.zero		1


	//----- nvinfo : EIATTR_EXIT_INSTR_OFFSETS
	.align		4
        /*0088*/ 	.byte	0x04, 0x1c
        /*008a*/ 	.short	(.L_204 - .L_203)


	//   ....[0]....
.L_203:
        /*008c*/ 	.word	0x00000080


	//   ....[1]....
        /*0090*/ 	.word	0x000017b0


	//   ....[2]....
        /*0094*/ 	.word	0x000020a0


	//   ....[3]....
        /*0098*/ 	.word	0x000025b0


	//   ....[4]....
        /*009c*/ 	.word	0x00002880


	//   ....[5]....
        /*00a0*/ 	.word	0x000029d0


	//----- nvinfo : EIATTR_CRS_STACK_SIZE
	.align		4
.L_204:
        /*00a4*/ 	.byte	0x04, 0x1e
        /*00a6*/ 	.short	(.L_206 - .L_205)
.L_205:
        /*00a8*/ 	.word	0x00000000


	//----- nvinfo : EIATTR_CBANK_PARAM_SIZE
	.align		4
.L_206:
        /*00ac*/ 	.byte	0x03, 0x19
        /*00ae*/ 	.short	0x0028


	//----- nvinfo : EIATTR_PARAM_CBANK
	.align		4
        /*00b0*/ 	.byte	0x04, 0x0a
        /*00b2*/ 	.short	(.L_208 - .L_207)
	.align		4
.L_207:
        /*00b4*/ 	.word	index@(.nv.constant0._Z17GMMDataTermKernelPKfS0_Pfiiii)
        /*00b8*/ 	.short	0x0380
        /*00ba*/ 	.short	0x0028


	//----- nvinfo : EIATTR_SW_WAR
	.align		4
.L_208:
        /*00bc*/ 	.byte	0x04, 0x36
        /*00be*/ 	.short	(.L_210 - .L_209)
.L_209:
        /*00c0*/ 	.word	0x00000008
.L_210:


//--------------------- .nv.info._Z13GMMcommonTermPfiii --------------------------
	.section	.nv.info._Z13GMMcommonTermPfiii,"",@"SHT_CUDA_INFO"
	.sectionflags	@""
	.align	4


	//----- nvinfo : EIATTR_CUDA_API_VERSION
	.align		4
        /*0000*/ 	.byte	0x04, 0x37
        /*0002*/ 	.short	(.L_212 - .L_211)
.L_211:
        /*0004*/ 	.word	0x00000082


	//----- nvinfo : EIATTR_KPARAM_INFO
	.align		4
.L_212:
        /*0008*/ 	.byte	0x04, 0x17
        /*000a*/ 	.short	(.L_214 - .L_213)
.L_213:
        /*000c*/ 	.word	0x00000000
        /*0010*/ 	.short	0x0003
        /*0012*/ 	.short	0x0010
        /*0014*/ 	.byte	0x00, 0xf0, 0x11, 0x00


	//----- nvinfo : EIATTR_KPARAM_INFO
	.align		4
.L_214:
        /*0018*/ 	.byte	0x04, 0x17
        /*001a*/ 	.short	(.L_216 - .L_215)
.L_215:
        /*001c*/ 	.word	0x00000000
        /*0020*/ 	.short	0x0002
        /*0022*/ 	.short	0x000c
        /*0024*/ 	.byte	0x00, 0xf0, 0x11, 0x00


	//----- nvinfo : EIATTR_KPARAM_INFO
	.align		4
.L_216:
        /*0028*/ 	.byte	0x04, 0x17
        /*002a*/ 	.short	(.L_218 - .L_217)
.L_217:
        /*002c*/ 	.word	0x00000000
        /*0030*/ 	.short	0x0001
        /*0032*/ 	.short	0x0008
        /*0034*/ 	.byte	0x00, 0xf0, 0x11, 0x00


	//----- nvinfo : EIATTR_KPARAM_INFO
	.align		4
.L_218:
        /*0038*/ 	.byte	0x04, 0x17
        /*003a*/ 	.short	(.L_220 - .L_219)
.L_219:
        /*003c*/ 	.word	0x00000000
        /*0040*/ 	.short	0x0000
        /*0042*/ 	.short	0x0000
        /*0044*/ 	.byte	0x00, 0xf5, 0x21, 0x00


	//----- nvinfo : EIATTR_SPARSE_MMA_MASK
	.align		4
.L_220:
        /*0048*/ 	.byte	0x03, 0x50
        /*004a*/ 	.short	0x0000


	//----- nvinfo : EIATTR_MAXREG_COUNT
	.align		4
        /*004c*/ 	.byte	0x03, 0x1b
        /*004e*/ 	.short	0x00ff


	//----- nvinfo : EIATTR_MERCURY_ISA_VERSION
	.align		4
        /*0050*/ 	.byte	0x03, 0x5f
        /*0052*/ 	.short	0x0101


	//----- nvinfo : EIATTR_COOP_GROUP_MASK_REGIDS
	.align		4
        /*0054*/ 	.byte	0x04, 0x29
        /*0056*/ 	.short	(.L_222 - .L_221)


	//   ....[0]....
.L_221:
        /*0058*/ 	.word	0xffffffff


	//   ....[1]....
        /*005c*/ 	.word	0xffffffff


	//   ....[2]....
        /*0060*/ 	.word	0xffffffff


	//   ....[3]....
        /*0064*/ 	.word	0xffffffff


	//   ....[4]....
        /*0068*/ 	.word	0xffffffff


	//----- nvinfo : EIATTR_COOP_GROUP_INSTR_OFFSETS
	.align		4
.L_222:
        /*006c*/ 	.byte	0x04, 0x28
        /*006e*/ 	.short	(.L_224 - .L_223)


	//   ....[0]....
.L_223:
        /*0070*/ 	.word	0x00000100


	//   ....[1]....
        /*0074*/ 	.word	0x00000120


	//   ....[2]....
        /*0078*/ 	.word	0x00000140


	//   ....[3]....
        /*007c*/ 	.word	0x00000160


	//   ....[4]....
        /*0080*/ 	.word	0x00000180


	//----- nvinfo : EIATTR_VRC_CTA_INIT_COUNT
	.align		4
.L_224:
        /*0084*/ 	.byte	0x02, 0x4a
	.zero		1
	.zero		1


	//----- nvinfo : EIATTR_EXIT_INSTR_OFFSETS
	.align		4
        /*0088*/ 	.byte	0x04, 0x1c
        /*008a*/ 	.short	(.L_226 - .L_225)


	//   ....[0]....
.L_225:
        /*008c*/ 	.word	0x00000190


	//   ....[1]....
        /*0090*/ 	.word	0x00000390


	//----- nvinfo : EIATTR_CRS_STACK_SIZE
	.align		4
.L_226:
        /*0094*/ 	.byte	0x04, 0x1e
        /*0096*/ 	.short	(.L_228 - .L_227)
.L_227:
        /*0098*/ 	.word	0x00000000


	//----- nvinfo : EIATTR_CBANK_PARAM_SIZE
	.align		4
.L_228:
        /*009c*/ 	.byte	0x03, 0x19
        /*009e*/ 	.short	0x0014


	//----- nvinfo : EIATTR_PARAM_CBANK
	.align		4
        /*00a0*/ 	.byte	0x04, 0x0a
        /*00a2*/ 	.short	(.L_230 - .L_229)
	.align		4
.L_229:
        /*00a4*/ 	.word	index@(.nv.constant0._Z13GMMcommonTermPfiii)
        /*00a8*/ 	.short	0x0380
        /*00aa*/ 	.short	0x0014


	//----- nvinfo : EIATTR_SW_WAR
	.align		4
.L_230:
        /*00ac*/ 	.byte	0x04, 0x36
        /*00ae*/ 	.short	(.L_232 - .L_231)
.L_231:
        /*00b0*/ 	.word	0x00000008
.L_232:


//--------------------- .nv.callgraph             --------------------------
	.section	.nv.callgraph,"",@"SHT_CUDA_CALLGRAPH"
	.align	4
	.sectionentsize	8
	.align		4
        /*0000*/ 	.word	0x00000000
	.align		4
        /*0004*/ 	.word	0xffffffff
	.align		4
        /*0008*/ 	.word	0x00000000
	.align		4
        /*000c*/ 	.word	0xfffffffe
	.align		4
        /*0010*/ 	.word	0x00000000
	.align		4
        /*0014*/ 	.word	0xfffffffd
	.align		4
        /*0018*/ 	.word	0x00000000
	.align		4
        /*001c*/ 	.word	0xfffffffc


//--------------------- .nv.constant3             --------------------------
	.section	.nv.constant3,"a",@progbits
	.align	4
.nv.constant3:
	.type		det_indices,@object
	.size		det_indices,(inv_indices - det_indices)
det_indices:
        /*0000*/ 	.byte	0x54, 0x46, 0x09, 0x00, 0x67, 0x86, 0x05, 0x00, 0x89, 0x87, 0x05, 0x00
	.type		inv_indices,@object
	.size		inv_indices,(.L_1 - inv_indices)
inv_indices:
        /*000c*/ 	.byte	0x67, 0x45, 0x45, 0x00, 0x89, 0x98, 0x76, 0x00, 0x58, 0x66, 0x54, 0x00, 0x98, 0x67, 0x58, 0x00
.L_1:


//--------------------- .nv.constant4             --------------------------
	.section	.nv.constant4,"a",@progbits
	.align	8
	.align		8
.nv.constant4:
        /*0000*/ 	.dword	__cudart_i2opi_f


//--------------------- .nv.constant2._Z28CovarianceFinalizationKernelILi512ELb1EEvPKfPfii --------------------------
	.section	.nv.constant2._Z28CovarianceFinalizationKernelILi512ELb1EEvPKfPfii,"a",@progbits
	.sectionflags	@""
	.align	4
.nv.constant2._Z28CovarianceFinalizationKernelILi512ELb1EEvPKfPfii:
        /*0000*/ 	.byte	0x30, 0x10, 0x00, 0x00, 0x60, 0x10, 0x00, 0x00, 0xf0, 0x0f, 0x00, 0x00, 0x80, 0x11, 0x00, 0x00
        /*0010*/ 	.byte	0x30, 0x11, 0x00, 0x00, 0x60, 0x11, 0x00, 0x00, 0x00, 0x11, 0x00, 0x00, 0x80, 0x11, 0x00, 0x00


//--------------------- .nv.constant2._Z28CovarianceFinalizationKernelILi512ELb0EEvPKfPfii --------------------------
	.section	.nv.constant2._Z28CovarianceFinalizationKernelILi512ELb0EEvPKfPfii,"a",@progbits
	.sectionflags	@""
	.align	4
.nv.constant2._Z28CovarianceFinalizationKernelILi512ELb0EEvPKfPfii:
        /*0000*/ 	.byte	0x30, 0x10, 0x00, 0x00, 0x60, 0x10, 0x00, 0x00, 0xf0, 0x0f, 0x00, 0x00, 0x80, 0x11, 0x00, 0x00
        /*0010*/ 	.byte	0x30, 0x11, 0x00, 0x00, 0x60, 0x11, 0x00, 0x00, 0x00, 0x11, 0x00, 0x00, 0x80, 0x11, 0x00, 0x00


//--------------------- .text._Z28CovarianceFinalizationKernelILi512ELb1EEvPKfPfii --------------------------
	.section	.text._Z28CovarianceFinalizationKernelILi512ELb1EEvPKfPfii,"ax",@progbits
	.align	128
        .global         _Z28CovarianceFinalizationKernelILi512ELb1EEvPKfPfii
        .type           _Z28CovarianceFinalizationKernelILi512ELb1EEvPKfPfii,@function
        .size           _Z28CovarianceFinalizationKernelILi512ELb1EEvPKfPfii,(.L_x_237 - _Z28CovarianceFinalizationKernelILi512ELb1EEvPKfPfii)
        .other          _Z28CovarianceFinalizationKernelILi512ELb1EEvPKfPfii,@"STO_CUDA_ENTRY STV_DEFAULT"
_Z28CovarianceFinalizationKernelILi512ELb1EEvPKfPfii:
.text._Z28CovarianceFinalizationKernelILi512ELb1EEvPKfPfii:
[----:B------:R-:W-:Y:S01]  /*0000*/  LDC R1, c[0x0][0x37c] ;  /* 0x0000df00ff017b82 */ /* 0x000fe20000000800 */
[----:B------:R-:W0:Y:S01]  /*0010*/  LDCU UR7, c[0x0][0x390] ;  /* 0x00007200ff0777ac */ /* 0x000e220008000800 */
[----:B------:R-:W1:Y:S06]  /*0020*/  S2R R0, SR_TID.X ;  /* 0x0000000000007919 */ /* 0x000e6c0000002100 */
[----:B------:R-:W2:Y:S01]  /*0030*/  S2UR UR6, SR_CgaCtaId ;  /* 0x00000000000679c3 */ /* 0x000ea20000008800 */
[----:B------:R-:W-:Y:S01]  /*0040*/  IMAD.MOV.U32 R4, RZ, RZ, 0x3f800000 ;  /* 0x3f800000ff047424 */ /* 0x000fe200078e00ff */
[----:B------:R-:W3:Y:S01]  /*0050*/  LDCU.64 UR10, c[0x0][0x358] ;  /* 0x00006b00ff0a77ac */ /* 0x000ee20008000a00 */
[----:B------:R-:W1:Y:S01]  /*0060*/  S2R R3, SR_CTAID.X ;  /* 0x0000000000037919 */ /* 0x000e620000002500 */
[----:B------:R-:W-:Y:S01]  /*0070*/  IMAD.MOV.U32 R5, RZ, RZ, RZ ;  /* 0x000000ffff057224 */ /* 0x000fe200078e00ff */
[----:B0-----:R-:W-:-:S04]  /*0080*/  UIADD3 UR4, UPT, UPT, UR7, -0x1, URZ ;  /* 0xffffffff07047890 */ /* 0x001fc8000fffe0ff */
[----:B------:R-:W-:-:S04]  /*0090*/  USHF.R.S32.HI UR5, URZ, 0x1f, UR4 ;  /* 0x0000001fff057899 */ /* 0x000fc80008011404 */
[----:B------:R-:W-:-:S03]  /*00a0*/  ULEA.HI UR5, UR5, UR4, URZ, 0x9 ;  /* 0x0000000405057291 */ /* 0x000fc6000f8f48ff */
[----:B------:R-:W-:Y:S01]  /*00b0*/  UMOV UR4, 0x400 ;  /* 0x0000040000047882 */ /* 0x000fe20000000000 */
[----:B------:R-:W-:Y:S02]  /*00c0*/  USHF.R.S32.HI UR5, URZ, 0x9, UR5 ;  /* 0x00000009ff057899 */ /* 0x000fe40008011405 */
[----:B--2---:R-:W-:Y:S02]  /*00d0*/  ULEA UR4, UR6, UR4, 0x18 ;  /* 0x0000000406047291 */ /* 0x004fe4000f8ec0ff */
[----:B------:R-:W-:Y:S01]  /*00e0*/  UISETP.LT.AND UP0, UPT, URZ, UR5, UPT ;  /* 0x00000005ff00728c */ /* 0x000fe2000bf01270 */
[----:B-1----:R-:W-:-:S03]  /*00f0*/  IMAD R2, R3, UR7, R0 ;  /* 0x0000000703027c24 */ /* 0x002fc6000f8e0200 */
[----:B------:R-:W-:Y:S01]  /*0100*/  USEL UR5, URZ, UR5, !UP0 ;  /* 0x00000005ff057287 */ /* 0x000fe2000c000000 */
[----:B------:R-:W-:Y:S01]  /*0110*/  LEA R6, R0, UR4, 0x2 ;  /* 0x0000000400067c11 */ /* 0x000fe2000f8e10ff */
[C---:B------:R-:W-:Y:S02]  /*0120*/  VIADD R10, R2.reuse, 0xa00 ;  /* 0x00000a00020a7836 */ /* 0x040fe40000000000 */
[----:B------:R-:W-:Y:S01]  /*0130*/  UIADD3 UR8, UPT, UPT, UR5, 0x1, URZ ;  /* 0x0000000105087890 */ /* 0x000fe2000fffe0ff */
[C---:B------:R-:W-:Y:S01]  /*0140*/  IADD3 R8, PT, PT, R2.reuse, 0x800, RZ ;  /* 0x0000080002087810 */ /* 0x040fe20007ffe0ff */
[C---:B------:R-:W-:Y:S01]  /*0150*/  VIADD R12, R2.reuse, 0xc00 ;  /* 0x00000c00020c7836 */ /* 0x040fe20000000000 */
[----:B------:R-:W-:Y:S01]  /*0160*/  IADD3 R14, PT, PT, R2, 0xe00, RZ ;  /* 0x00000e00020e7810 */ /* 0x000fe20007ffe0ff */
[----:B------:R-:W-:-:S04]  /*0170*/  ULOP3.LUT UR9, UR8, 0x7ffff8, URZ, 0xc0, !UPT ;  /* 0x007ffff808097892 */ /* 0x000fc8000f8ec0ff */
[----:B---3--:R-:W-:-:S12]  /*0180*/  UIADD3 UR6, UPT, UPT, -UR9, URZ, URZ ;  /* 0x000000ff09067290 */ /* 0x008fd8000fffe1ff */
.L_x_14:
[----:B0-----:R-:W0:Y:S01]  /*0190*/  LDCU UR7, c[0x0][0x390] ;  /* 0x00007200ff0777ac */ /* 0x001e220008000800 */
[----:B------:R-:W-:Y:S01]  /*01a0*/  IMAD.MOV.U32 R7, RZ, RZ, RZ ;  /* 0x000000ffff077224 */ /* 0x000fe200078e00ff */
[----:B0-----:R-:W-:-:S09]  /*01b0*/  UISETP.GE.AND UP0, UPT, UR7, -0x1fe, UPT ;  /* 0xfffffe020700788c */ /* 0x001fd2000bf06270 */
[----:B-1----:R-:W-:Y:S05]  /*01c0*/  BRA.U !UP0, `(.L_x_0) ;  /* 0x0000000908847547 */ /* 0x002fea000b800000 */
[----:B------:R-:W-:Y:S01]  /*01d0*/  UISETP.GE.AND UP0, UPT, UR7, 0xe01, UPT ;  /* 0x00000e010700788c */ /* 0x000fe2000bf06270 */
[----:B------:R-:W-:Y:S02]  /*01e0*/  HFMA2 R9, -RZ, RZ, 0, 0 ;  /* 0x00000000ff097431 */ /* 0x000fe400000001ff */
[----:B------:R-:W-:-:S06]  /*01f0*/  IMAD.MOV.U32 R7, RZ, RZ, RZ ;  /* 0x000000ffff077224 */ /* 0x000fcc00078e00ff */
[----:B------:R-:W-:Y:S05]  /*0200*/  BRA.U !UP0, `(.L_x_1) ;  /* 0x0000000508347547 */ /* 0x000fea000b800000 */
[----:B------:R-:W0:Y:S01]  /*0210*/  LDCU UR4, c[0x0][0x394] ;  /* 0x00007280ff0477ac */ /* 0x000e220008000800 */
[C---:B------:R-:W-:Y:S01]  /*0220*/  IADD3 R16, PT, PT, R2.reuse, 0x600, RZ ;  /* 0x0000060002107810 */ /* 0x040fe20007ffe0ff */
[----:B------:R-:W-:Y:S01]  /*0230*/  VIADD R26, R2, 0x200 ;  /* 0x00000200021a7836 */ /* 0x000fe20000000000 */
[----:B------:R-:W-:Y:S01]  /*0240*/  LOP3.LUT R9, R0, 0x800, RZ, 0xfc, !PT ;  /* 0x0000080000097812 */ /* 0x000fe200078efcff */
[----:B------:R-:W-:Y:S01]  /*0250*/  VIADD R18, R2, 0x400 ;  /* 0x0000040002127836 */ /* 0x000fe20000000000 */
[----:B------:R-:W1:Y:S01]  /*0260*/  LDCU UR7, c[0x0][0x390] ;  /* 0x00007200ff0777ac */ /* 0x000e620008000800 */
[----:B------:R-:W-:Y:S02]  /*0270*/  IMAD.MOV.U32 R7, RZ, RZ, RZ ;  /* 0x000000ffff077224 */ /* 0x000fe400078e00ff */
[--C-:B0-----:R-:W-:Y:S02]  /*0280*/  IMAD R26, R26, UR4, R5.reuse ;  /* 0x000000041a1a7c24 */ /* 0x101fe4000f8e0205 */
[----:B------:R-:W-:-:S02]  /*0290*/  IMAD R25, R18, UR4, R5 ;  /* 0x0000000412197c24 */ /* 0x000fc4000f8e0205 */
[--C-:B------:R-:W-:Y:S02]  /*02a0*/  IMAD R11, R16, UR4, R5.reuse ;  /* 0x00000004100b7c24 */ /* 0x100fe4000f8e0205 */
[--C-:B------:R-:W-:Y:S02]  /*02b0*/  IMAD R13, R8, UR4, R5.reuse ;  /* 0x00000004080d7c24 */ /* 0x100fe4000f8e0205 */
[--C-:B------:R-:W-:Y:S02]  /*02c0*/  IMAD R15, R10, UR4, R5.reuse ;  /* 0x000000040a0f7c24 */ /* 0x100fe4000f8e0205 */
[--C-:B------:R-:W-:Y:S02]  /*02d0*/  IMAD R21, R12, UR4, R5.reuse ;  /* 0x000000040c157c24 */ /* 0x100fe4000f8e0205 */
[--C-:B------:R-:W-:Y:S02]  /*02e0*/  IMAD R23, R14, UR4, R5.reuse ;  /* 0x000000040e177c24 */ /* 0x100fe4000f8e0205 */
[----:B------:R-:W-:Y:S01]  /*02f0*/  IMAD R22, R2, UR4, R5 ;  /* 0x0000000402167c24 */ /* 0x000fe2000f8e0205 */
[----:B-1----:R-:W-:-:S06]  /*0300*/  UMOV UR4, UR6 ;  /* 0x0000000600047c82 */ /* 0x002fcc0008000000 */
.L_x_2:
[----:B------:R-:W-:-:S05]  /*0310*/  VIADD R16, R9, 0xfffff800 ;  /* 0xfffff80009107836 */ /* 0x000fca0000000000 */
[----:B------:R-:W-:Y:S02]  /*0320*/  ISETP.GE.AND P4, PT, R16, UR7, PT ;  /* 0x0000000710007c0c */ /* 0x000fe4000bf86270 */
[----:B------:R-:W-:-:S04]  /*0330*/  IADD3 R16, PT, PT, R9, -0x600, RZ ;  /* 0xfffffa0009107810 */ /* 0x000fc80007ffe0ff */
[----:B------:R-:W-:Y:S01]  /*0340*/  ISETP.GE.AND P0, PT, R16, UR7, PT ;  /* 0x0000000710007c0c */ /* 0x000fe2000bf06270 */
[----:B------:R-:W-:-:S05]  /*0350*/  VIADD R16, R9, 0xfffffc00 ;  /* 0xfffffc0009107836 */ /* 0x000fca0000000000 */
[----:B------:R-:W-:Y:S01]  /*0360*/  ISETP.GE.AND P1, PT, R16, UR7, PT ;  /* 0x0000000710007c0c */ /* 0x000fe2000bf26270 */
[----:B------:R-:W0:Y:S08]  /*0370*/  @!P4 LDC.64 R28, c[0x0][0x380] ;  /* 0x0000e000ff1ccb82 */ /* 0x000e300000000a00 */
[----:B------:R-:W1:Y:S08]  /*0380*/  @!P0 LDC.64 R18, c[0x0][0x380] ;  /* 0x0000e000ff128b82 */ /* 0x000e700000000a00 */
[----:B------:R-:W2:Y:S01]  /*0390*/  @!P1 LDC.64 R16, c[0x0][0x380] ;  /* 0x0000e000ff109b82 */ /* 0x000ea20000000a00 */
[----:B0-----:R-:W-:-:S06]  /*03a0*/  @!P4 IMAD.WIDE R28, R22, 0x4, R28 ;  /* 0x00000004161cc825 */ /* 0x001fcc00078e021c */
[----:B------:R-:W3:Y:S01]  /*03b0*/  @!P4 LDG.E R28, desc[UR10][R28.64] ;  /* 0x0000000a1c1cc981 */ /* 0x000ee2000c1e1900 */
[----:B-1----:R-:W-:-:S06]  /*03c0*/  @!P0 IMAD.WIDE R18, R26, 0x4, R18 ;  /* 0x000000041a128825 */ /* 0x002fcc00078e0212 */
[----:B------:R-:W4:Y:S01]  /*03d0*/  @!P0 LDG.E R18, desc[UR10][R18.64] ;  /* 0x0000000a12128981 */ /* 0x000f22000c1e1900 */
[----:B--2---:R-:W-:-:S05]  /*03e0*/  @!P1 IMAD.WIDE R16, R25, 0x4, R16 ;  /* 0x0000000419109825 */ /* 0x004fca00078e0210 */
[----:B------:R0:W2:Y:S01]  /*03f0*/  @!P1 LDG.E R20, desc[UR10][R16.64] ;  /* 0x0000000a10149981 */ /* 0x0000a2000c1e1900 */
[C---:B------:R-:W-:Y:S01]  /*0400*/  VIADD R24, R9.reuse, 0xfffffe00 ;  /* 0xfffffe0009187836 */ /* 0x040fe20000000000 */
[----:B------:R-:W-:-:S04]  /*0410*/  ISETP.GE.AND P3, PT, R9, UR7, PT ;  /* 0x0000000709007c0c */ /* 0x000fc8000bf66270 */
[----:B------:R-:W-:Y:S02]  /*0420*/  ISETP.GE.AND P2, PT, R24, UR7, PT ;  /* 0x0000000718007c0c */ /* 0x000fe4000bf46270 */
[----:B------:R-:W-:-:S11]  /*0430*/  IADD3 R24, PT, PT, R9, 0x200, RZ ;  /* 0x0000020009187810 */ /* 0x000fd60007ffe0ff */
[----:B0-----:R-:W0:Y:S01]  /*0440*/  @!P2 LDC.64 R16, c[0x0][0x380] ;  /* 0x0000e000ff10ab82 */ /* 0x001e220000000a00 */
[----:B------:R-:W-:Y:S02]  /*0450*/  VIADD R27, R9, 0x600 ;  /* 0x00000600091b7836 */ /* 0x000fe40000000000 */
[----:B0-----:R-:W-:-:S04]  /*0460*/  @!P2 IMAD.WIDE R16, R11, 0x4, R16 ;  /* 0x000000040b10a825 */ /* 0x001fc800078e0210 */
[----:B---3--:R-:W-:Y:S01]  /*0470*/  @!P4 FADD R7, R7, R28 ;  /* 0x0000001c0707c221 */ /* 0x008fe20000000000 */
[----:B------:R-:W-:Y:S02]  /*0480*/  ISETP.GE.AND P4, PT, R24, UR7, PT ;  /* 0x0000000718007c0c */ /* 0x000fe4000bf86270 */
[----:B------:R0:W3:Y:S01]  /*0490*/  @!P2 LDG.E R24, desc[UR10][R16.64] ;  /* 0x0000000a1018a981 */ /* 0x0000e2000c1e1900 */
[----:B----4-:R-:W-:Y:S02]  /*04a0*/  @!P0 FADD R7, R7, R18 ;  /* 0x0000001207078221 */ /* 0x010fe40000000000 */
[----:B------:R-:W1:Y:S02]  /*04b0*/  @!P3 LDC.64 R18, c[0x0][0x380] ;  /* 0x0000e000ff12bb82 */ /* 0x000e640000000a00 */
[----:B--2---:R-:W-:-:S06]  /*04c0*/  @!P1 FADD R7, R7, R20 ;  /* 0x0000001407079221 */ /* 0x004fcc0000000000 */
[----:B0-----:R-:W0:Y:S01]  /*04d0*/  @!P4 LDC.64 R16, c[0x0][0x380] ;  /* 0x0000e000ff10cb82 */ /* 0x001e220000000a00 */
[----:B------:R-:W-:Y:S01]  /*04e0*/  VIADD R20, R9, 0x400 ;  /* 0x0000040009147836 */ /* 0x000fe20000000000 */
[----:B------:R-:W-:-:S04]  /*04f0*/  ISETP.GE.AND P1, PT, R27, UR7, PT ;  /* 0x000000071b007c0c */ /* 0x000fc8000bf26270 */
[----:B------:R-:W-:Y:S01]  /*0500*/  ISETP.GE.AND P0, PT, R20, UR7, PT ;  /* 0x0000000714007c0c */ /* 0x000fe2000bf06270 */
[----:B-1----:R-:W-:-:S05]  /*0510*/  @!P3 IMAD.WIDE R18, R13, 0x4, R18 ;  /* 0x000000040d12b825 */ /* 0x002fca00078e0212 */
[----:B------:R1:W2:Y:S01]  /*0520*/  @!P3 LDG.E R20, desc[UR10][R18.64] ;  /* 0x0000000a1214b981 */ /* 0x0002a2000c1e1900 */
[----:B0-----:R-:W-:Y:S02]  /*0530*/  @!P4 IMAD.WIDE R28, R15, 0x4, R16 ;  /* 0x000000040f1cc825 */ /* 0x001fe400078e0210 */
[----:B------:R-:W0:Y:S04]  /*0540*/  @!P1 LDC.64 R16, c[0x0][0x380] ;  /* 0x0000e000ff109b82 */ /* 0x000e280000000a00 */
[----:B------:R-:W4:Y:S04]  /*0550*/  @!P4 LDG.E R28, desc[UR10][R28.64] ;  /* 0x0000000a1c1cc981 */ /* 0x000f28000c1e1900 */
[----:B-1----:R-:W1:Y:S01]  /*0560*/  @!P0 LDC.64 R18, c[0x0][0x380] ;  /* 0x0000e000ff128b82 */ /* 0x002e620000000a00 */
[----:B0-----:R-:W-:-:S06]  /*0570*/  @!P1 IMAD.WIDE R16, R23, 0x4, R16 ;  /* 0x0000000417109825 */ /* 0x001fcc00078e0210 */
[----:B------:R-:W5:Y:S01]  /*0580*/  @!P1 LDG.E R16, desc[UR10][R16.64] ;  /* 0x0000000a10109981 */ /* 0x000f62000c1e1900 */
[----:B-1----:R-:W-:-:S05]  /*0590*/  @!P0 IMAD.WIDE R18, R21, 0x4, R18 ;  /* 0x0000000415128825 */ /* 0x002fca00078e0212 */
[----:B------:R0:W5:Y:S01]  /*05a0*/  @!P0 LDG.E R27, desc[UR10][R18.64] ;  /* 0x0000000a121b8981 */ /* 0x000162000c1e1900 */
[----:B------:R-:W-:Y:S01]  /*05b0*/  UIADD3 UR4, UPT, UPT, UR4, 0x8, URZ ;  /* 0x0000000804047890 */ /* 0x000fe2000fffe0ff */
[----:B0-----:R-:W0:Y:S03]  /*05c0*/  LDC R18, c[0x0][0x394] ;  /* 0x0000e500ff127b82 */ /* 0x001e260000000800 */
[----:B------:R-:W-:Y:S01]  /*05d0*/  UISETP.NE.AND UP0, UPT, UR4, URZ, UPT ;  /* 0x000000ff0400728c */ /* 0x000fe2000bf05270 */
[----:B------:R-:W-:Y:S01]  /*05e0*/  VIADD R9, R9, 0x1000 ;  /* 0x0000100009097836 */ /* 0x000fe20000000000 */
[C---:B0-----:R-:W-:Y:S01]  /*05f0*/  LEA R26, R18.reuse, R26, 0xc ;  /* 0x0000001a121a7211 */ /* 0x041fe200078e60ff */
[C---:B------:R-:W-:Y:S01]  /*0600*/  IMAD R25, R18.reuse, 0x1000, R25 ;  /* 0x0000100012197824 */ /* 0x040fe200078e0219 */
[C---:B------:R-:W-:Y:S01]  /*0610*/  LEA R13, R18.reuse, R13, 0xc ;  /* 0x0000000d120d7211 */ /* 0x040fe200078e60ff */
[C---:B------:R-:W-:Y:S01]  /*0620*/  IMAD R11, R18.reuse, 0x1000, R11 ;  /* 0x00001000120b7824 */ /* 0x040fe200078e020b */
[C---:B------:R-:W-:Y:S01]  /*0630*/  LEA R23, R18.reuse, R23, 0xc ;  /* 0x0000001712177211 */ /* 0x040fe200078e60ff */
[----:B------:R-:W-:-:S02]  /*0640*/  IMAD R15, R18, 0x1000, R15 ;  /* 0x00001000120f7824 */ /* 0x000fc400078e020f */
[C---:B------:R-:W-:Y:S02]  /*0650*/  IMAD R21, R18.reuse, 0x1000, R21 ;  /* 0x0000100012157824 */ /* 0x040fe400078e0215 */
[----:B------:R-:W-:Y:S02]  /*0660*/  IMAD R22, R18, 0x1000, R22 ;  /* 0x0000100012167824 */ /* 0x000fe400078e0216 */
[----:B---3--:R-:W-:-:S04]  /*0670*/  @!P2 FADD R7, R7, R24 ;  /* 0x000000180707a221 */ /* 0x008fc80000000000 */
[----:B--2---:R-:W-:-:S04]  /*0680*/  @!P3 FADD R7, R7, R20 ;  /* 0x000000140707b221 */ /* 0x004fc80000000000 */
[----:B----4-:R-:W-:-:S04]  /*0690*/  @!P4 FADD R7, R7, R28 ;  /* 0x0000001c0707c221 */ /* 0x010fc80000000000 */
[----:B-----5:R-:W-:-:S04]  /*06a0*/  @!P0 FADD R7, R7, R27 ;  /* 0x0000001b07078221 */ /* 0x020fc80000000000 */
[----:B------:R-:W-:Y:S01]  /*06b0*/  @!P1 FADD R7, R7, R16 ;  /* 0x0000001007079221 */ /* 0x000fe20000000000 */
[----:B------:R-:W-:Y:S06]  /*06c0*/  BRA.U UP0, `(.L_x_2) ;  /* 0xfffffffd00107547 */ /* 0x000fec000b83ffff */
[----:B------:R-:W-:-:S07]  /*06d0*/  MOV R9, UR9 ;  /* 0x0000000900097c02 */ /* 0x000fce0008000f00 */
.L_x_1:
[----:B------:R-:W-:-:S04]  /*06e0*/  ULOP3.LUT UR4, UR8, 0x7, URZ, 0xc0, !UPT ;  /* 0x0000000708047892 */ /* 0x000fc8000f8ec0ff */
[----:B------:R-:W-:-:S09]  /*06f0*/  UISETP.NE.AND UP0, UPT, UR4, URZ, UPT ;  /* 0x000000ff0400728c */ /* 0x000fd2000bf05270 */
[----:B------:R-:W-:Y:S05]  /*0700*/  BRA.U !UP0, `(.L_x_0) ;  /* 0x0000000508347547 */ /* 0x000fea000b800000 */
[----:B------:R-:W-:Y:S02]  /*0710*/  UIADD3 UR4, UPT, UPT, UR4, -0x1, URZ ;  /* 0xffffffff04047890 */ /* 0x000fe4000fffe0ff */
[----:B------:R-:W-:Y:S02]  /*0720*/  ULOP3.LUT UP1, URZ, UR8, 0x3, URZ, 0xc0, !UPT ;  /* 0x0000000308ff7892 */ /* 0x000fe4000f82c0ff */
[----:B------:R-:W-:-:S09]  /*0730*/  UISETP.GE.U32.AND UP0, UPT, UR4, 0x3, UPT ;  /* 0x000000030400788c */ /* 0x000fd2000bf06070 */
[----:B------:R-:W-:Y:S05]  /*0740*/  BRA.U !UP0, `(.L_x_3) ;  /* 0x0000000108947547 */ /* 0x000fea000b800000 */
[----:B------:R-:W-:-:S04]  /*0750*/  IMAD R16, R9, 0x200, R0 ;  /* 0x0000020009107824 */ /* 0x000fc800078e0200 */
[C---:B------:R-:W-:Y:S01]  /*0760*/  VIADD R11, R16.reuse, 0x200 ;  /* 0x00000200100b7836 */ /* 0x040fe20000000000 */
[C---:B------:R-:W-:Y:S01]  /*0770*/  ISETP.GE.AND P0, PT, R16.reuse, UR7, PT ;  /* 0x0000000710007c0c */ /* 0x040fe2000bf06270 */
[C---:B------:R-:W-:Y:S01]  /*0780*/  VIADD R26, R16.reuse, 0x600 ;  /* 0x00000600101a7836 */ /* 0x040fe20000000000 */
[----:B------:R-:W-:Y:S02]  /*0790*/  IADD3 R15, PT, PT, R16, 0x400, RZ ;  /* 0x00000400100f7810 */ /* 0x000fe40007ffe0ff */
[----:B------:R-:W-:Y:S02]  /*07a0*/  ISETP.GE.AND P1, PT, R11, UR7, PT ;  /* 0x000000070b007c0c */ /* 0x000fe4000bf26270 */
[----:B------:R-:W-:Y:S02]  /*07b0*/  ISETP.GE.AND P2, PT, R15, UR7, PT ;  /* 0x000000070f007c0c */ /* 0x000fe4000bf46270 */
[----:B------:R-:W-:-:S05]  /*07c0*/  ISETP.GE.AND P3, PT, R26, UR7, PT ;  /* 0x000000071a007c0c */ /* 0x000fca000bf66270 */
[----:B------:R-:W0:Y:S01]  /*07d0*/  @!P0 LDC R21, c[0x0][0x394] ;  /* 0x0000e500ff158b82 */ /* 0x000e220000000800 */
[----:B------:R-:W-:-:S03]  /*07e0*/  @!P0 IMAD R16, R3, UR7, R16 ;  /* 0x0000000703108c24 */ /* 0x000fc6000f8e0210 */
[C---:B------:R-:W-:Y:S02]  /*07f0*/  @!P1 IMAD R11, R3.reuse, UR7, R11 ;  /* 0x00000007030b9c24 */ /* 0x040fe4000f8e020b */
[C---:B------:R-:W-:Y:S02]  /*0800*/  @!P2 IMAD R15, R3.reuse, UR7, R15 ;  /* 0x00000007030fac24 */ /* 0x040fe4000f8e020f */
[----:B------:R-:W1:Y:S01]  /*0810*/  @!P0 LDC.64 R22, c[0x0][0x380] ;  /* 0x0000e000ff168b82 */ /* 0x000e620000000a00 */
[----:B------:R-:W-:-:S07]  /*0820*/  @!P3 IMAD R26, R3, UR7, R26 ;  /* 0x00000007031abc24 */ /* 0x000fce000f8e021a */
[----:B------:R-:W2:Y:S08]  /*0830*/  @!P1 LDC R13, c[0x0][0x394] ;  /* 0x0000e500ff0d9b82 */ /* 0x000eb00000000800 */
[----:B------:R-:W3:Y:S01]  /*0840*/  @!P1 LDC.64 R18, c[0x0][0x380] ;  /* 0x0000e000ff129b82 */ /* 0x000ee20000000a00 */
[----:B0-----:R-:W-:-:S07]  /*0850*/  @!P0 IMAD R21, R16, R21, R5 ;  /* 0x0000001510158224 */ /* 0x001fce00078e0205 */
[----:B------:R-:W0:Y:S01]  /*0860*/  @!P2 LDC R28, c[0x0][0x394] ;  /* 0x0000e500ff1cab82 */ /* 0x000e220000000800 */
[----:B-1----:R-:W-:-:S06]  /*0870*/  @!P0 IMAD.WIDE R22, R21, 0x4, R22 ;  /* 0x0000000415168825 */ /* 0x002fcc00078e0216 */
[----:B------:R-:W4:Y:S01]  /*0880*/  @!P0 LDG.E R22, desc[UR10][R22.64] ;  /* 0x0000000a16168981 */ /* 0x000f22000c1e1900 */
[----:B------:R-:W1:Y:S01]  /*0890*/  @!P2 LDC.64 R16, c[0x0][0x380] ;  /* 0x0000e000ff10ab82 */ /* 0x000e620000000a00 */
[----:B--2---:R-:W-:-:S07]  /*08a0*/  @!P1 IMAD R11, R11, R13, R5 ;  /* 0x0000000d0b0b9224 */ /* 0x004fce00078e0205 */
[----:B------:R-:W2:Y:S01]  /*08b0*/  @!P3 LDC R24, c[0x0][0x394] ;  /* 0x0000e500ff18bb82 */ /* 0x000ea20000000800 */
[----:B---3--:R-:W-:-:S06]  /*08c0*/  @!P1 IMAD.WIDE R18, R11, 0x4, R18 ;  /* 0x000000040b129825 */ /* 0x008fcc00078e0212 */
[----:B------:R-:W3:Y:S01]  /*08d0*/  @!P1 LDG.E R18, desc[UR10][R18.64] ;  /* 0x0000000a12129981 */ /* 0x000ee2000c1e1900 */
[----:B------:R-:W5:Y:S01]  /*08e0*/  @!P3 LDC.64 R20, c[0x0][0x380] ;  /* 0x0000e000ff14bb82 */ /* 0x000f620000000a00 */
[----:B0-----:R-:W-:-:S04]  /*08f0*/  @!P2 IMAD R15, R15, R28, R5 ;  /* 0x0000001c0f0fa224 */ /* 0x001fc800078e0205 */
[----:B-1----:R-:W-:-:S06]  /*0900*/  @!P2 IMAD.WIDE R16, R15, 0x4, R16 ;  /* 0x000000040f10a825 */ /* 0x002fcc00078e0210 */
[----:B------:R-:W3:Y:S01]  /*0910*/  @!P2 LDG.E R16, desc[UR10][R16.64] ;  /* 0x0000000a1010a981 */ /* 0x000ee2000c1e1900 */
[----:B--2---:R-:W-:-:S04]  /*0920*/  @!P3 IMAD R11, R26, R24, R5 ;  /* 0x000000181a0bb224 */ /* 0x004fc800078e0205 */
[----:B-----5:R-:W-:-:S06]  /*0930*/  @!P3 IMAD.WIDE R20, R11, 0x4, R20 ;  /* 0x000000040b14b825 */ /* 0x020fcc00078e0214 */
[----:B------:R-:W2:Y:S01]  /*0940*/  @!P3 LDG.E R20, desc[UR10][R20.64] ;  /* 0x0000000a1414b981 */ /* 0x000ea2000c1e1900 */
[----:B------:R-:W-:Y:S02]  /*0950*/  VIADD R9, R9, 0x4 ;  /* 0x0000000409097836 */ /* 0x000fe40000000000 */
[----:B----4-:R-:W-:-:S04]  /*0960*/  @!P0 FADD R7, R7, R22 ;  /* 0x0000001607078221 */ /* 0x010fc80000000000 */
[----:B---3--:R-:W-:-:S04]  /*0970*/  @!P1 FADD R7, R7, R18 ;  /* 0x0000001207079221 */ /* 0x008fc80000000000 */
[----:B------:R-:W-:-:S04]  /*0980*/  @!P2 FADD R7, R7, R16 ;  /* 0x000000100707a221 */ /* 0x000fc80000000000 */
[----:B--2---:R-:W-:-:S07]  /*0990*/  @!P3 FADD R7, R7, R20 ;  /* 0x000000140707b221 */ /* 0x004fce0000000000 */
.L_x_3:
[----:B------:R-:W-:Y:S05]  /*09a0*/  BRA.U !UP1, `(.L_x_0) ;  /* 0x00000001098c7547 */ /* 0x000fea000b800000 */
[----:B------:R-:W-:Y:S02]  /*09b0*/  ULOP3.LUT UP1, URZ, UR5, 0x3, URZ, 0xc0, !UPT ;  /* 0x0000000305ff7892 */ /* 0x000fe4000f82c0ff */
[----:B------:R-:W-:-:S07]  /*09c0*/  ULOP3.LUT UP0, URZ, UR5, 0x1, URZ, 0xc0, !UPT ;  /* 0x0000000105ff7892 */ /* 0x000fce000f80c0ff */
[----:B------:R-:W-:Y:S05]  /*09d0*/  BRA.U !UP1, `(.L_x_4) ;  /* 0x00000001094c7547 */ /* 0x000fea000b800000 */
[----:B------:R-:W-:-:S04]  /*09e0*/  LEA R20, R9, R0, 0x9 ;  /* 0x0000000009147211 */ /* 0x000fc800078e48ff */
[C---:B------:R-:W-:Y:S01]  /*09f0*/  ISETP.GE.AND P0, PT, R20.reuse, UR7, PT ;  /* 0x0000000714007c0c */ /* 0x040fe2000bf06270 */
[----:B------:R-:W-:-:S05]  /*0a00*/  VIADD R22, R20, 0x200 ;  /* 0x0000020014167836 */ /* 0x000fca0000000000 */
[----:B------:R-:W-:-:S07]  /*0a10*/  ISETP.GE.AND P1, PT, R22, UR7, PT ;  /* 0x0000000716007c0c */ /* 0x000fce000bf26270 */
[----:B------:R-:W0:Y:S01]  /*0a20*/  @!P0 LDC R11, c[0x0][0x394] ;  /* 0x0000e500ff0b8b82 */ /* 0x000e220000000800 */
[----:B------:R-:W-:-:S07]  /*0a30*/  @!P0 IMAD R20, R3, UR7, R20 ;  /* 0x0000000703148c24 */ /* 0x000fce000f8e0214 */
[----:B------:R-:W1:Y:S08]  /*0a40*/  @!P0 LDC.64 R18, c[0x0][0x380] ;  /* 0x0000e000ff128b82 */ /* 0x000e700000000a00 */
[----:B------:R-:W2:Y:S08]  /*0a50*/  @!P1 LDC R13, c[0x0][0x394] ;  /* 0x0000e500ff0d9b82 */ /* 0x000eb00000000800 */
[----:B------:R-:W3:Y:S01]  /*0a60*/  @!P1 LDC.64 R16, c[0x0][0x380] ;  /* 0x0000e000ff109b82 */ /* 0x000ee20000000a00 */
[----:B0-----:R-:W-:-:S02]  /*0a70*/  @!P0 IMAD R11, R20, R11, R5 ;  /* 0x0000000b140b8224 */ /* 0x001fc400078e0205 */
[----:B------:R-:W-:Y:S02]  /*0a80*/  @!P1 IMAD R20, R3, UR7, R22 ;  /* 0x0000000703149c24 */ /* 0x000fe4000f8e0216 */
[----:B-1----:R-:W-:-:S06]  /*0a90*/  @!P0 IMAD.WIDE R18, R11, 0x4, R18 ;  /* 0x000000040b128825 */ /* 0x002fcc00078e0212 */
[----:B------:R-:W4:Y:S01]  /*0aa0*/  @!P0 LDG.E R18, desc[UR10][R18.64] ;  /* 0x0000000a12128981 */ /* 0x000f22000c1e1900 */
[----:B--2---:R-:W-:-:S04]  /*0ab0*/  @!P1 IMAD R11, R20, R13, R5 ;  /* 0x0000000d140b9224 */ /* 0x004fc800078e0205 */
[----:B---3--:R-:W-:-:S06]  /*0ac0*/  @!P1 IMAD.WIDE R16, R11, 0x4, R16 ;  /* 0x000000040b109825 */ /* 0x008fcc00078e0210 */
[----:B------:R-:W2:Y:S01]  /*0ad0*/  @!P1 LDG.E R16, desc[UR10][R16.64] ;  /* 0x0000000a10109981 */ /* 0x000ea2000c1e1900 */
[----:B------:R-:W-:Y:S01]  /*0ae0*/  IADD3 R9, PT, PT, R9, 0x2, RZ ;  /* 0x0000000209097810 */ /* 0x000fe20007ffe0ff */
[----:B----4-:R-:W-:-:S04]  /*0af0*/  @!P0 FADD R7, R7, R18 ;  /* 0x0000001207078221 */ /* 0x010fc80000000000 */
[----:B--2---:R-:W-:-:S07]  /*0b00*/  @!P1 FADD R7, R7, R16 ;  /* 0x0000001007079221 */ /* 0x004fce0000000000 */
.L_x_4:
[----:B------:R-:W-:Y:S05]  /*0b10*/  BRA.U UP0, `(.L_x_0) ;  /* 0x0000000100307547 */ /* 0x000fea000b800000 */
[----:B------:R-:W-:Y:S01]  /*0b20*/  IMAD R18, R9, 0x200, R0 ;  /* 0x0000020009127824 */ /* 0x000fe200078e0200 */
[----:B------:R-:W-:Y:S04]  /*0b30*/  BSSY.RECONVERGENT B0, `(.L_x_0) ;  /* 0x000000a000007945 */ /* 0x000fe80003800200 */
[----:B------:R-:W-:-:S13]  /*0b40*/  ISETP.GE.AND P0, PT, R18, UR7, PT ;  /* 0x0000000712007c0c */ /* 0x000fda000bf06270 */
[----:B------:R-:W-:Y:S05]  /*0b50*/  @P0 BRA `(.L_x_5) ;  /* 0x00000000001c0947 */ /* 0x000fea0003800000 */
[----:B------:R-:W0:Y:S01]  /*0b60*/  LDC.64 R16, c[0x0][0x380] ;  /* 0x0000e000ff107b82 */ /* 0x000e220000000a00 */
[----:B------:R-:W1:Y:S01]  /*0b70*/  LDCU UR4, c[0x0][0x394] ;  /* 0x00007280ff0477ac */ /* 0x000e620008000800 */
[----:B------:R-:W-:-:S04]  /*0b80*/  IMAD R18, R3, UR7, R18 ;  /* 0x0000000703127c24 */ /* 0x000fc8000f8e0212 */
[----:B-1----:R-:W-:-:S04]  /*0b90*/  IMAD R9, R18, UR4, R5 ;  /* 0x0000000412097c24 */ /* 0x002fc8000f8e0205 */
[----:B0-----:R-:W-:-:S06]  /*0ba0*/  IMAD.WIDE R16, R9, 0x4, R16 ;  /* 0x0000000409107825 */ /* 0x001fcc00078e0210 */
[----:B------:R-:W2:Y:S02]  /*0bb0*/  LDG.E R16, desc[UR10][R16.64] ;  /* 0x0000000a10107981 */ /* 0x000ea4000c1e1900 */
[----:B--2---:R-:W-:-:S07]  /*0bc0*/  FADD R7, R7, R16 ;  /* 0x0000001007077221 */ /* 0x004fce0000000000 */
.L_x_5:
[----:B------:R-:W-:Y:S05]  /*0bd0*/  BSYNC.RECONVERGENT B0 ;  /* 0x0000000000007941 */ /* 0x000fea0003800200 */
.L_x_0:
[----:B------:R-:W-:Y:S01]  /*0be0*/  STS [R6], R7 ;  /* 0x0000000706007388 */ /* 0x000fe20000000800 */
[----:B------:R-:W-:Y:S01]  /*0bf0*/  BAR.SYNC.DEFER_BLOCKING 0x0 ;  /* 0x0000000000007b1d */ /* 0x000fe20000010000 */
[C---:B------:R-:W-:Y:S02]  /*0c00*/  ISETP.GT.U32.AND P0, PT, R0.reuse, 0xff, PT ;  /* 0x000000ff0000780c */ /* 0x040fe40003f04070 */
[----:B------:R-:W-:-:S03]  /*0c10*/  ISETP.GT.U32.AND P1, PT, R0, 0x7f, PT ;  /* 0x0000007f0000780c */ /* 0x000fc60003f24070 */
[----:B------:R-:W-:Y:S08]  /*0c20*/  BSSY.RECONVERGENT B0, `(.L_x_6) ;  /* 0x000002b000007945 */ /* 0x000ff00003800200 */
[----:B------:R-:W-:Y:S04]  /*0c30*/  @!P0 LDS R9, [R6+0x400] ;  /* 0x0004000006098984 */ /* 0x000fe80000000800 */
[----:B------:R-:W0:Y:S02]  /*0c40*/  @!P0 LDS R16, [R6] ;  /* 0x0000000006108984 */ /* 0x000e240000000800 */
[----:B0-----:R-:W-:-:S05]  /*0c50*/  @!P0 FADD R9, R9, R16 ;  /* 0x0000001009098221 */ /* 0x001fca0000000000 */
[----:B------:R-:W-:Y:S01]  /*0c60*/  @!P0 STS [R6], R9 ;  /* 0x0000000906008388 */ /* 0x000fe20000000800 */
[----:B------:R-:W-:Y:S01]  /*0c70*/  BAR.SYNC.DEFER_BLOCKING 0x0 ;  /* 0x0000000000007b1d */ /* 0x000fe20000010000 */
[----:B------:R-:W-:-:S05]  /*0c80*/  ISETP.GT.U32.AND P0, PT, R0, 0x3f, PT ;  /* 0x0000003f0000780c */ /* 0x000fca0003f04070 */
        /* <DEDUP_REMOVED lines=9> */
[----:B------:R0:W-:Y:S01]  /*0d20*/  @!P0 STS [R6], R7 ;  /* 0x0000000706008388 */ /* 0x0001e20000000800 */
[----:B------:R-:W-:Y:S06]  /*0d30*/  BAR.SYNC.DEFER_BLOCKING 0x0 ;  /* 0x0000000000007b1d */ /* 0x000fec0000010000 */
[----:B------:R-:W-:Y:S05]  /*0d40*/  @P1 BRA `(.L_x_7) ;  /* 0x0000000000601947 */ /* 0x000fea0003800000 */
[----:B0-----:R-:W-:Y:S04]  /*0d50*/  LDS R7, [R6+0x80] ;  /* 0x0000800006077984 */ /* 0x001fe80000000800 */
[----:B------:R-:W0:Y:S02]  /*0d60*/  LDS R16, [R6] ;  /* 0x0000000006107984 */ /* 0x000e240000000800 */
[----:B0-----:R-:W-:-:S05]  /*0d70*/  FADD R7, R7, R16 ;  /* 0x0000001007077221 */ /* 0x001fca0000000000 */
[----:B------:R-:W-:Y:S04]  /*0d80*/  STS [R6], R7 ;  /* 0x0000000706007388 */ /* 0x000fe80000000800 */
[----:B------:R-:W-:Y:S04]  /*0d90*/  LDS R9, [R6+0x40] ;  /* 0x0000400006097984 */ /* 0x000fe80000000800 */
        /* <DEDUP_REMOVED lines=18> */
[----:B------:R1:W-:Y:S02]  /*0ec0*/  STS [R6], R9 ;  /* 0x0000000906007388 */ /* 0x0003e40000000800 */
.L_x_7:
[----:B------:R-:W-:Y:S05]  /*0ed0*/  BSYNC.RECONVERGENT B0 ;  /* 0x0000000000007941 */ /* 0x000fea0003800200 */
.L_x_6:
[----:B------:R-:W-:Y:S01]  /*0ee0*/  BAR.SYNC.DEFER_BLOCKING 0x0 ;  /* 0x0000000000007b1d */ /* 0x000fe20000010000 */
[----:B------:R-:W-:-:S05]  /*0ef0*/  ISETP.NE.AND P0, PT, R0, RZ, PT ;  /* 0x000000ff0000720c */ /* 0x000fca0003f05270 */
[----:B------:R-:W-:Y:S08]  /*0f00*/  BSSY.RECONVERGENT B0, `(.L_x_8) ;  /* 0x000003b000007945 */ /* 0x000ff00003800200 */
[----:B------:R-:W-:Y:S05]  /*0f10*/  @P0 BRA `(.L_x_9) ;  /* 0x0000000000e40947 */ /* 0x000fea0003800000 */
[----:B-1----:R-:W1:Y:S01]  /*0f20*/  S2R R9, SR_CgaCtaId ;  /* 0x0000000000097919 */ /* 0x002e620000008800 */
[----:B------:R-:W-:Y:S02]  /*0f30*/  MOV R18, 0x400 ;  /* 0x0000040000127802 */ /* 0x000fe40000000f00 */
[----:B------:R-:W-:Y:S02]  /*0f40*/  ISETP.GT.AND P0, PT, R5, 0x6, PT ;  /* 0x000000060500780c */ /* 0x000fe40003f04270 */
[----:B------:R-:W-:Y:S02]  /*0f50*/  MOV R11, RZ ;  /* 0x000000ff000b7202 */ /* 0x000fe40000000f00 */
[----:B-1----:R-:W-:-:S05]  /*0f60*/  LEA R15, R9, R18, 0x18 ;  /* 0x00000012090f7211 */ /* 0x002fca00078ec0ff */
[----:B0-----:R0:W1:Y:S04]  /*0f70*/  LDS R7, [R15] ;  /* 0x000000000f077984 */ /* 0x0010680000000800 */
[----:B------:R-:W-:Y:S05]  /*0f80*/  @P0 BRA `(.L_x_10) ;  /* 0x0000000000440947 */ /* 0x000fea0003800000 */
[----:B------:R-:W-:-:S05]  /*0f90*/  IMAD.MOV.U32 R16, RZ, RZ, -0x4 ;  /* 0xfffffffcff107424 */ /* 0x000fca00078e00ff */
[----:B------:R-:W-:-:S04]  /*0fa0*/  VIADDMNMX.U32 R13, R5, R16, 0x3, PT ;  /* 0x00000003050d7446 */ /* 0x000fc80003800010 */
[----:B------:R-:W-:-:S04]  /*0fb0*/  SHF.L.U32 R13, R13, 0x2, RZ ;  /* 0x000000020d0d7819 */ /* 0x000fc800000006ff */
[----:B------:R-:W2:Y:S02]  /*0fc0*/  LDC R16, c[0x2][R13] ;  /* 0x008000000d107b82 */ /* 0x000ea40000000800 */
[----:B--2---:R-:W-:-:S04]  /*0fd0*/  SHF.R.S32.HI R17, RZ, 0x1f, R16 ;  /* 0x0000001fff117819 */ /* 0x004fc80000011410 */
.L_x_216:
[----:B------:R-:W-:Y:S05]  /*0fe0*/  BRX R16 -0xff0                                                             (*"BRANCH_TARGETS .L_x_217,.L_x_218,.L_x_219,.L_x_11"*) ;  /* 0xfffffff010047949 */ /* 0x000fea000383ffff */
.L_x_219:
[----:B------:R-:W-:Y:S04]  /*0ff0*/  LDS R11, [R15+0x804] ;  /* 0x000804000f0b7984 */ /* 0x000fe80000000800 */
[----:B------:R-:W2:Y:S02]  /*1000*/  LDS R16, [R15+0x80c] ;  /* 0x00080c000f107984 */ /* 0x000ea40000000800 */
[----:B--2---:R-:W-:Y:S01]  /*1010*/  FMUL R11, R11, R16 ;  /* 0x000000100b0b7220 */ /* 0x004fe20000400000 */
[----:B------:R-:W-:Y:S06]  /*1020*/  BRA `(.L_x_11) ;  /* 0x0000000000547947 */ /* 0x000fec0003800000 */
.L_x_217:
[----:B------:R-:W2:Y:S02]  /*1030*/  LDS R11, [R15+0x804] ;  /* 0x000804000f0b7984 */ /* 0x000ea40000000800 */
[----:B--2---:R-:W-:Y:S01]  /*1040*/  FFMA R11, R11, R11, 0.0010000000474974513054 ;  /* 0x3a83126f0b0b7423 */ /* 0x004fe2000000000b */
[----:B------:R-:W-:Y:S06]  /*1050*/  BRA `(.L_x_11) ;  /* 0x0000000000487947 */ /* 0x000fec0003800000 */
.L_x_218:
[----:B------:R-:W-:Y:S04]  /*1060*/  LDS R16, [R15+0x804] ;  /* 0x000804000f107984 */ /* 0x000fe80000000800 */
[----:B------:R-:W2:Y:S02]  /*1070*/  LDS R11, [R15+0x808] ;  /* 0x000808000f0b7984 */ /* 0x000ea40000000800 */
[----:B--2---:R-:W-:Y:S01]  /*1080*/  FMUL R11, R16, R11 ;  /* 0x0000000b100b7220 */ /* 0x004fe20000400000 */
[----:B------:R-:W-:Y:S06]  /*1090*/  BRA `(.L_x_11) ;  /* 0x0000000000387947 */ /* 0x000fec0003800000 */
.L_x_10:
[----:B------:R-:W-:-:S05]  /*10a0*/  IMAD.MOV.U32 R16, RZ, RZ, -0x7 ;  /* 0xfffffff9ff107424 */ /* 0x000fca00078e00ff */
[----:B------:R-:W-:-:S04]  /*10b0*/  VIADDMNMX.U32 R13, R5, R16, 0x3, PT ;  /* 0x00000003050d7446 */ /* 0x000fc80003800010 */
[----:B------:R-:W-:-:S04]  /*10c0*/  SHF.L.U32 R13, R13, 0x2, RZ ;  /* 0x000000020d0d7819 */ /* 0x000fc800000006ff */
[----:B------:R-:W2:Y:S02]  /*10d0*/  LDC R16, c[0x2][R13+0x10] ;  /* 0x008004000d107b82 */ /* 0x000ea40000000800 */
[----:B--2---:R-:W-:-:S04]  /*10e0*/  SHF.R.S32.HI R17, RZ, 0x1f, R16 ;  /* 0x0000001fff117819 */ /* 0x004fc80000011410 */
.L_x_221:
[----:B------:R-:W-:Y:S05]  /*10f0*/  BRX R16 -0x1100                                                            (*"BRANCH_TARGETS .L_x_222,.L_x_223,.L_x_224,.L_x_11"*) ;  /* 0xffffffec10c07949 */ /* 0x000fea000383ffff */
.L_x_224:
[----:B------:R-:W2:Y:S02]  /*1100*/  LDS R11, [R15+0x80c] ;  /* 0x00080c000f0b7984 */ /* 0x000ea40000000800 */
[----:B--2---:R-:W-:Y:S01]  /*1110*/  FFMA R11, R11, R11, 0.0010000000474974513054 ;  /* 0x3a83126f0b0b7423 */ /* 0x004fe2000000000b */
[----:B------:R-:W-:Y:S06]  /*1120*/  BRA `(.L_x_11) ;  /* 0x0000000000147947 */ /* 0x000fec0003800000 */
.L_x_222:
[----:B------:R-:W2:Y:S02]  /*1130*/  LDS R11, [R15+0x808] ;  /* 0x000808000f0b7984 */ /* 0x000ea40000000800 */
[----:B--2---:R-:W-:Y:S01]  /*1140*/  FFMA R11, R11, R11, 0.0010000000474974513054 ;  /* 0x3a83126f0b0b7423 */ /* 0x004fe2000000000b */
[----:B------:R-:W-:Y:S06]  /*1150*/  BRA `(.L_x_11) ;  /* 0x0000000000087947 */ /* 0x000fec0003800000 */
.L_x_223:
[----:B------:R-:W2:Y:S02]  /*1160*/  LDS.64 R16, [R15+0x808] ;  /* 0x000808000f107984 */ /* 0x000ea40000000a00 */
[----:B--2---:R-:W-:-:S07]  /*1170*/  FMUL R11, R17, R16 ;  /* 0x00000010110b7220 */ /* 0x004fce0000400000 */
.L_x_11:
[----:B------:R-:W-:Y:S02]  /*1180*/  VIADD R18, R18, 0x800 ;  /* 0x0000080012127836 */ /* 0x000fe40000000000 */
[----:B-1----:R-:W-:Y:S01]  /*1190*/  FFMA R11, R4, R7, -R11 ;  /* 0x00000007040b7223 */ /* 0x002fe2000000080b */
[----:B------:R-:W-:Y:S02]  /*11a0*/  ISETP.NE.AND P3, PT, R5, RZ, PT ;  /* 0x000000ff0500720c */ /* 0x000fe40003f65270 */
[----:B------:R-:W-:Y:S02]  /*11b0*/  FSETP.GT.AND P4, PT, R7, RZ, PT ;  /* 0x000000ff0700720b */ /* 0x000fe40003f84000 */
[----:B------:R-:W-:Y:S01]  /*11c0*/  LEA R18, R9, R18, 0x18 ;  /* 0x0000001209127211 */ /* 0x000fe200078ec0ff */
[----:B------:R-:W-:-:S03]  /*11d0*/  VIADD R9, R7, 0x1800000 ;  /* 0x0180000007097836 */ /* 0x000fc60000000000 */
[----:B------:R-:W-:Y:S02]  /*11e0*/  LEA R18, R5, R18, 0x2 ;  /* 0x0000001205127211 */ /* 0x000fe400078e10ff */
[----:B------:R-:W-:-:S03]  /*11f0*/  LOP3.LUT R9, R9, 0x7f800000, RZ, 0xc0, !PT ;  /* 0x7f80000009097812 */ /* 0x000fc600078ec0ff */
[----:B------:R1:W-:Y:S01]  /*1200*/  STS [R18], R11 ;  /* 0x0000000b12007388 */ /* 0x0003e20000000800 */
[----:B------:R-:W-:-:S13]  /*1210*/  ISETP.GT.U32.AND P0, PT, R9, 0x1ffffff, PT ;  /* 0x01ffffff0900780c */ /* 0x000fda0003f04070 */
[----:B-1----:R-:W-:Y:S05]  /*1220*/  @P0 BRA `(.L_x_12) ;  /* 0x00000000000c0947 */ /* 0x002fea0003800000 */
[----:B------:R-:W-:-:S07]  /*1230*/  MOV R16, 0x1250 ;  /* 0x0000125000107802 */ /* 0x000fce0000000f00 */
[----:B0-----:R-:W-:Y:S05]  /*1240*/  CALL.REL.NOINC `($__internal_0_$__cuda_sm20_rcp_rn_f32_slowpath) ;  /* 0x0000000400947944 */ /* 0x001fea0003c00000 */
[----:B------:R-:W-:Y:S05]  /*1250*/  BRA `(.L_x_13) ;  /* 0x0000000000107947 */ /* 0x000fea0003800000 */
.L_x_12:
[----:B------:R-:W1:Y:S02]  /*1260*/  MUFU.RCP R16, R7 ;  /* 0x0000000700107308 */ /* 0x000e640000001000 */
[----:B-1----:R-:W-:-:S04]  /*1270*/  FFMA R9, R7, R16, -1 ;  /* 0xbf80000007097423 */ /* 0x002fc80000000010 */
[----:B------:R-:W-:-:S04]  /*1280*/  FADD.FTZ R9, -R9, -RZ ;  /* 0x800000ff09097221 */ /* 0x000fc80000010100 */
[----:B------:R-:W-:-:S07]  /*1290*/  FFMA R9, R16, R9, R16 ;  /* 0x0000000910097223 */ /* 0x000fce0000000010 */
.L_x_13:
[----:B------:R-:W-:-:S07]  /*12a0*/  @!P3 FSEL R4, R9, R4, P4 ;  /* 0x000000040904b208 */ /* 0x000fce0002000000 */
.L_x_9:
[----:B------:R-:W-:Y:S05]  /*12b0*/  BSYNC.RECONVERGENT B0 ;  /* 0x0000000000007941 */ /* 0x000fea0003800200 */
.L_x_8:
[----:B------:R-:W-:-:S04]  /*12c0*/  IADD3 R5, PT, PT, R5, 0x1, RZ ;  /* 0x0000000105057810 */ /* 0x000fc80007ffe0ff */
[----:B------:R-:W-:-:S13]  /*12d0*/  ISETP.NE.AND P0, PT, R5, 0xa, PT ;  /* 0x0000000a0500780c */ /* 0x000fda0003f05270 */
[----:B------:R-:W-:Y:S05]  /*12e0*/  @P0 BRA `(.L_x_14) ;  /* 0xffffffec00a80947 */ /* 0x000fea000383ffff */
[----:B------:R-:W2:Y:S01]  /*12f0*/  S2UR UR6, SR_CgaCtaId ;  /* 0x00000000000679c3 */ /* 0x000ea20000008800 */
[----:B------:R-:W-:Y:S01]  /*1300*/  ISETP.GT.U32.AND P0, PT, R0, 0x4, PT ;  /* 0x000000040000780c */ /* 0x000fe20003f04070 */
[----:B------:R-:W-:Y:S01]  /*1310*/  UMOV UR5, 0x400 ;  /* 0x0000040000057882 */ /* 0x000fe20000000000 */
[----:B------:R-:W-:Y:S01]  /*1320*/  BSSY.RECONVERGENT B0, `(.L_x_15) ;  /* 0x0000050000007945 */ /* 0x000fe20003800200 */
[----:B------:R-:W-:-:S03]  /*1330*/  UIADD3 UR4, UPT, UPT, UR5, 0x800, URZ ;  /* 0x0000080005047890 */ /* 0x000fc6000fffe0ff */
[----:B------:R-:W-:Y:S01]  /*1340*/  BSSY.RELIABLE B1, `(.L_x_16) ;  /* 0x0000023000017945 */ /* 0x000fe20003800100 */
[----:B------:R-:W-:Y:S01]  /*1350*/  IMAD.SHL.U32 R4, R0, 0x4, RZ ;  /* 0x0000000400047824 */ /* 0x000fe200078e00ff */
[----:B--2---:R-:W-:-:S05]  /*1360*/  ULEA UR4, UR6, UR4, 0x18 ;  /* 0x0000000406047291 */ /* 0x004fca000f8ec0ff */
[----:B------:R-:W-:Y:S07]  /*1370*/  @P0 BRA `(.L_x_17) ;  /* 0x0000000000680947 */ /* 0x000fee0003800000 */
[----:B01----:R-:W0:Y:S01]  /*1380*/  LDC.64 R6, c[0x3][RZ] ;  /* 0x00c00000ff067b82 */ /* 0x003e220000000a00 */
[----:B------:R-:W-:-:S07]  /*1390*/  ULEA UR7, UR6, UR5, 0x18 ;  /* 0x0000000506077291 */ /* 0x000fce000f8ec0ff */
[----:B------:R-:W1:Y:S01]  /*13a0*/  LDC R9, c[0x3][0x8] ;  /* 0x00c00200ff097b82 */ /* 0x000e620000000800 */
[-C--:B0-----:R-:W-:Y:S02]  /*13b0*/  SHF.R.U32.HI R5, RZ, R4.reuse, R7 ;  /* 0x00000004ff057219 */ /* 0x081fe40000011607 */
[----:B------:R-:W-:-:S03]  /*13c0*/  SHF.R.U32.HI R2, RZ, R4, R6 ;  /* 0x00000004ff027219 */ /* 0x000fc60000011606 */
[----:B------:R-:W-:Y:S01]  /*13d0*/  IMAD.SHL.U32 R5, R5, 0x4, RZ ;  /* 0x0000000405057824 */ /* 0x000fe200078e00ff */
[----:B------:R-:W-:Y:S02]  /*13e0*/  SHF.L.U32 R2, R2, 0x2, RZ ;  /* 0x0000000202027819 */ /* 0x000fe400000006ff */
[----:B-1----:R-:W-:Y:S02]  /*13f0*/  SHF.R.U32.HI R6, RZ, R4, R9 ;  /* 0x00000004ff067219 */ /* 0x002fe40000011609 */
[----:B------:R-:W-:Y:S02]  /*1400*/  LOP3.LUT R2, R2, 0x3c, RZ, 0xc0, !PT ;  /* 0x0000003c02027812 */ /* 0x000fe400078ec0ff */
[----:B------:R-:W-:Y:S02]  /*1410*/  SHF.L.U32 R6, R6, 0x2, RZ ;  /* 0x0000000206067819 */ /* 0x000fe400000006ff */
[----:B------:R-:W-:Y:S02]  /*1420*/  LOP3.LUT R5, R5, 0x3c, RZ, 0xc0, !PT ;  /* 0x0000003c05057812 */ /* 0x000fe400078ec0ff */
[----:B------:R-:W-:Y:S01]  /*1430*/  LOP3.LUT R7, R6, 0x3c, RZ, 0xc0, !PT ;  /* 0x0000003c06077812 */ /* 0x000fe200078ec0ff */
[----:B------:R-:W-:Y:S04]  /*1440*/  LDS R2, [R2+UR4] ;  /* 0x0000000402027984 */ /* 0x000fe80008000800 */
[----:B------:R-:W0:Y:S04]  /*1450*/  LDS R5, [R5+UR4] ;  /* 0x0000000405057984 */ /* 0x000e280008000800 */
[----:B------:R-:W1:Y:S01]  /*1460*/  LDS R7, [R7+UR4] ;  /* 0x0000000407077984 */ /* 0x000e620008000800 */
[----:B0-----:R-:W-:-:S04]  /*1470*/  FMUL R6, R2, R5 ;  /* 0x0000000502067220 */ /* 0x001fc80000400000 */
[----:B-1----:R-:W-:-:S05]  /*1480*/  FMUL R13, R6, R7 ;  /* 0x00000007060d7220 */ /* 0x002fca0000400000 */
[----:B------:R-:W-:Y:S04]  /*1490*/  STS [R4+UR4+0x28], R13 ;  /* 0x0000280d04007988 */ /* 0x000fe80008000804 */
[----:B------:R-:W0:Y:S04]  /*14a0*/  LDS.64 R14, [UR7+0x828] ;  /* 0x00082807ff0e7984 */ /* 0x000e280008000a00 */
[----:B------:R-:W1:Y:S01]  /*14b0*/  LDS.128 R8, [UR7+0x830] ;  /* 0x00083007ff087984 */ /* 0x000e620008000c00 */
[----:B0-----:R-:W-:-:S04]  /*14c0*/  FFMA R15, R15, 2, R14 ;  /* 0x400000000f0f7823 */ /* 0x001fc8000000000e */
[----:B-1----:R-:W-:-:S04]  /*14d0*/  FADD R8, R15, -R8 ;  /* 0x800000080f087221 */ /* 0x002fc80000000000 */
[----:B------:R-:W-:-:S04]  /*14e0*/  FADD R9, R8, -R9 ;  /* 0x8000000908097221 */ /* 0x000fc80000000000 */
[----:B------:R-:W-:-:S05]  /*14f0*/  FADD R5, R9, -R10 ;  /* 0x8000000a09057221 */ /* 0x000fca0000000000 */
[----:B------:R0:W-:Y:S01]  /*1500*/  STS [UR7+0x828], R5 ;  /* 0x00082805ff007988 */ /* 0x0001e20008000807 */
[----:B------:R-:W-:Y:S05]  /*1510*/  BRA `(.L_x_18) ;  /* 0x0000000000147947 */ /* 0x000fea0003800000 */
.L_x_17:
[----:B------:R-:W-:-:S13]  /*1520*/  ISETP.NE.AND P0, PT, R0, 0x5, PT ;  /* 0x000000050000780c */ /* 0x000fda0003f05270 */
[----:B------:R-:W-:Y:S05]  /*1530*/  @P0 BREAK.RELIABLE B1 ;  /* 0x0000000000010942 */ /* 0x000fea0003800100 */
[----:B------:R-:W-:Y:S05]  /*1540*/  @P0 BRA `(.L_x_19) ;  /* 0x0000000000ac0947 */ /* 0x000fea0003800000 */
[----:B------:R-:W-:-:S09]  /*1550*/  ULEA UR7, UR6, UR5, 0x18 ;  /* 0x0000000506077291 */ /* 0x000fd2000f8ec0ff */
[----:B------:R-:W2:Y:S03]  /*1560*/  LDS R5, [UR7+0x828] ;  /* 0x00082807ff057984 */ /* 0x000ea60008000800 */
.L_x_18:
[----:B------:R-:W-:Y:S05]  /*1570*/  BSYNC.RELIABLE B1 ;  /* 0x0000000000017941 */ /* 0x000fea0003800100 */
.L_x_16:
[----:B--2---:R-:W-:-:S13]  /*1580*/  FSETP.GT.AND P0, PT, R5, RZ, PT ;  /* 0x000000ff0500720b */ /* 0x004fda0003f04000 */
[----:B------:R-:W-:Y:S05]  /*1590*/  @!P0 BRA `(.L_x_20) ;  /* 0x0000000000908947 */ /* 0x000fea0003800000 */
[----:B0-----:R-:W0:Y:S01]  /*15a0*/  LDC R7, c[0x3][0x18] ;  /* 0x00c00600ff077b82 */ /* 0x001e220000000800 */
[----:B------:R-:W2:Y:S01]  /*15b0*/  MUFU.RCP R10, R5 ;  /* 0x00000005000a7308 */ /* 0x000ea20000001000 */
[----:B------:R-:W-:Y:S06]  /*15c0*/  BSSY.RECONVERGENT B2, `(.L_x_21) ;  /* 0x000001f000027945 */ /* 0x000fec0003800200 */
[----:B-1----:R-:W1:Y:S08]  /*15d0*/  LDC.64 R8, c[0x3][0x10] ;  /* 0x00c00400ff087b82 */ /* 0x002e700000000a00 */
[----:B------:R-:W3:Y:S01]  /*15e0*/  LDC R11, c[0x3][0xc] ;  /* 0x00c00300ff0b7b82 */ /* 0x000ee20000000800 */
[----:B--2---:R-:W-:-:S04]  /*15f0*/  FFMA R13, R10, -R5, 1 ;  /* 0x3f8000000a0d7423 */ /* 0x004fc80000000805 */
[----:B------:R-:W-:Y:S01]  /*1600*/  FFMA R13, R10, R13, R10 ;  /* 0x0000000d0a0d7223 */ /* 0x000fe2000000000a */
[----:B0-----:R-:W-:-:S05]  /*1610*/  SHF.R.U32.HI R2, RZ, R4, R7 ;  /* 0x00000004ff027219 */ /* 0x001fca0000011607 */
[----:B------:R-:W-:Y:S01]  /*1620*/  IMAD.SHL.U32 R2, R2, 0x4, RZ ;  /* 0x0000000402027824 */ /* 0x000fe200078e00ff */
[-C--:B-1----:R-:W-:Y:S02]  /*1630*/  SHF.R.U32.HI R6, RZ, R4.reuse, R9 ;  /* 0x00000004ff067219 */ /* 0x082fe40000011609 */
[-C--:B------:R-:W-:Y:S02]  /*1640*/  SHF.R.U32.HI R7, RZ, R4.reuse, R8 ;  /* 0x00000004ff077219 */ /* 0x080fe40000011608 */
[----:B------:R-:W-:Y:S02]  /*1650*/  SHF.L.U32 R6, R6, 0x2, RZ ;  /* 0x0000000206067819 */ /* 0x000fe400000006ff */
[----:B------:R-:W-:Y:S01]  /*1660*/  LOP3.LUT R9, R2, 0x3c, RZ, 0xc0, !PT ;  /* 0x0000003c02097812 */ /* 0x000fe200078ec0ff */
[----:B------:R-:W-:Y:S01]  /*1670*/  IMAD.SHL.U32 R7, R7, 0x4, RZ ;  /* 0x0000000407077824 */ /* 0x000fe200078e00ff */
[----:B---3--:R-:W-:Y:S02]  /*1680*/  SHF.R.U32.HI R8, RZ, R4, R11 ;  /* 0x00000004ff087219 */ /* 0x008fe4000001160b */
[----:B------:R-:W-:-:S02]  /*1690*/  LOP3.LUT R6, R6, 0x3c, RZ, 0xc0, !PT ;  /* 0x0000003c06067812 */ /* 0x000fc400078ec0ff */
[----:B------:R-:W-:Y:S01]  /*16a0*/  SHF.L.U32 R8, R8, 0x2, RZ ;  /* 0x0000000208087819 */ /* 0x000fe200000006ff */
[----:B------:R-:W-:Y:S01]  /*16b0*/  LDS R9, [R9+UR4] ;  /* 0x0000000409097984 */ /* 0x000fe20008000800 */
[----:B------:R-:W-:Y:S02]  /*16c0*/  LOP3.LUT R7, R7, 0x3c, RZ, 0xc0, !PT ;  /* 0x0000003c07077812 */ /* 0x000fe400078ec0ff */
[----:B------:R-:W-:Y:S01]  /*16d0*/  LOP3.LUT R8, R8, 0x3c, RZ, 0xc0, !PT ;  /* 0x0000003c08087812 */ /* 0x000fe200078ec0ff */
[----:B------:R-:W0:Y:S04]  /*16e0*/  LDS R6, [R6+UR4] ;  /* 0x0000000406067984 */ /* 0x000e280008000800 */
[----:B------:R-:W-:Y:S04]  /*16f0*/  LDS R7, [R7+UR4] ;  /* 0x0000000407077984 */ /* 0x000fe80008000800 */
[----:B------:R-:W1:Y:S01]  /*1700*/  LDS R2, [R8+UR4] ;  /* 0x0000000408027984 */ /* 0x000e620008000800 */
[----:B0-----:R-:W-:-:S04]  /*1710*/  FMUL R11, R6, R9 ;  /* 0x00000009060b7220 */ /* 0x001fc80000400000 */
[----:B-1----:R-:W-:-:S04]  /*1720*/  FFMA R2, R2, R7, -R11 ;  /* 0x0000000702027223 */ /* 0x002fc8000000080b */
[----:B------:R-:W0:Y:S01]  /*1730*/  FCHK P0, R2, R5 ;  /* 0x0000000502007302 */ /* 0x000e220000000000 */
[----:B------:R-:W-:-:S04]  /*1740*/  FFMA R10, R2, R13, RZ ;  /* 0x0000000d020a7223 */ /* 0x000fc800000000ff */
[----:B------:R-:W-:-:S04]  /*1750*/  FFMA R9, R10, -R5, R2 ;  /* 0x800000050a097223 */ /* 0x000fc80000000002 */
[----:B------:R-:W-:Y:S01]  /*1760*/  FFMA R9, R13, R9, R10 ;  /* 0x000000090d097223 */ /* 0x000fe2000000000a */
[----:B0-----:R-:W-:Y:S06]  /*1770*/  @!P0 BRA `(.L_x_22) ;  /* 0x00000000000c8947 */ /* 0x001fec0003800000 */
[----:B------:R-:W-:-:S07]  /*1780*/  MOV R6, 0x17a0 ;  /* 0x000017a000067802 */ /* 0x000fce0000000f00 */
[----:B------:R-:W-:Y:S05]  /*1790*/  CALL.REL.NOINC `($__internal_1_$__cuda_sm3x_div_rn_noftz_f32_slowpath) ;  /* 0x00000004000c7944 */ /* 0x000fea0003c00000 */
[----:B------:R-:W-:-:S07]  /*17a0*/  IMAD.MOV.U32 R9, RZ, RZ, R2 ;  /* 0x000000ffff097224 */ /* 0x000fce00078e0002 */
.L_x_22:
[----:B------:R-:W-:Y:S05]  /*17b0*/  BSYNC.RECONVERGENT B2 ;  /* 0x0000000000027941 */ /* 0x000fea0003800200 */
.L_x_21:
[----:B------:R2:W-:Y:S01]  /*17c0*/  STS [R4+UR4+0x10], R9 ;  /* 0x0000100904007988 */ /* 0x0005e20008000804 */
[----:B------:R-:W-:Y:S05]  /*17d0*/  BRA `(.L_x_23) ;  /* 0x0000000000107947 */ /* 0x000fea0003800000 */
.L_x_20:
[----:B------:R3:W-:Y:S01]  /*17e0*/  STS [R4+UR4+0x10], RZ ;  /* 0x000010ff04007988 */ /* 0x0007e20008000804 */
[----:B------:R-:W-:Y:S05]  /*17f0*/  BRA `(.L_x_23) ;  /* 0x0000000000087947 */ /* 0x000fea0003800000 */
.L_x_19:
[----:B------:R-:W-:-:S13]  /*1800*/  ISETP.GT.U32.AND P0, PT, R0, 0xa, PT ;  /* 0x0000000a0000780c */ /* 0x000fda0003f04070 */
[----:B------:R-:W-:Y:S05]  /*1810*/  @P0 EXIT ;  /* 0x000000000000094d */ /* 0x000fea0003800000 */
.L_x_23:
[----:B------:R-:W-:Y:S05]  /*1820*/  BSYNC.RECONVERGENT B0 ;  /* 0x0000000000007941 */ /* 0x000fea0003800200 */
.L_x_15:
[----:B------:R-:W-:Y:S05]  /*1830*/  WARPSYNC.ALL ;  /* 0x0000000000007948 */ /* 0x000fea0003800000 */
[----:B0-----:R-:W0:Y:S01]  /*1840*/  LDS R5, [R4+UR4] ;  /* 0x0000000404057984 */ /* 0x001e220008000800 */
[----:B-1----:R-:W1:Y:S01]  /*1850*/  LDC.64 R6, c[0x0][0x388] ;  /* 0x0000e200ff067b82 */ /* 0x002e620000000a00 */
[----:B------:R-:W-:-:S04]  /*1860*/  IMAD R3, R3, 0xb, R0 ;  /* 0x0000000b03037824 */ /* 0x000fc800078e0200 */
[----:B-1----:R-:W-:-:S05]  /*1870*/  IMAD.WIDE.U32 R2, R3, 0x4, R6 ;  /* 0x0000000403027825 */ /* 0x002fca00078e0006 */
[----:B0-----:R-:W-:Y:S01]  /*1880*/  STG.E desc[UR10][R2.64], R5 ;  /* 0x0000000502007986 */ /* 0x001fe2000c10190a */
[----:B------:R-:W-:Y:S05]  /*1890*/  EXIT ;  /* 0x000000000000794d */ /* 0x000fea0003800000 */
        .weak           $__internal_0_$__cuda_sm20_rcp_rn_f32_slowpath
        .type           $__internal_0_$__cuda_sm20_rcp_rn_f32_slowpath,@function
        .size           $__internal_0_$__cuda_sm20_rcp_rn_f32_slowpath,($__internal_1_$__cuda_sm3x_div_rn_noftz_f32_slowpath - $__internal_0_$__cuda_sm20_rcp_rn_f32_slowpath)
$__internal_0_$__cuda_sm20_rcp_rn_f32_slowpath:
[----:B------:R-:W-:-:S04]  /*18a0*/  SHF.L.U32 R9, R7, 0x1, RZ ;  /* 0x0000000107097819 */ /* 0x000fc800000006ff */
[----:B------:R-:W-:-:S04]  /*18b0*/  SHF.R.U32.HI R9, RZ, 0x18, R9 ;  /* 0x00000018ff097819 */ /* 0x000fc80000011609 */
[----:B------:R-:W-:-:S13]  /*18c0*/  ISETP.NE.U32.AND P0, PT, R9, RZ, PT ;  /* 0x000000ff0900720c */ /* 0x000fda0003f05070 */
[----:B------:R-:W-:Y:S05]  /*18d0*/  @P0 BRA `(.L_x_24) ;  /* 0x00000000002c0947 */ /* 0x000fea0003800000 */
[----:B------:R-:W-:-:S05]  /*18e0*/  IMAD.SHL.U32 R9, R7, 0x2, RZ ;  /* 0x0000000207097824 */ /* 0x000fca00078e00ff */
[----:B------:R-:W-:-:S13]  /*18f0*/  ISETP.NE.AND P0, PT, R9, RZ, PT ;  /* 0x000000ff0900720c */ /* 0x000fda0003f05270 */
[----:B------:R2:W3:Y:S01]  /*1900*/  @!P0 MUFU.RCP R9, R7 ;  /* 0x0000000700098308 */ /* 0x0004e20000001000 */
[----:B------:R-:W-:Y:S05]  /*1910*/  @!P0 BRA `(.L_x_25) ;  /* 0x0000000000a48947 */ /* 0x000fea0003800000 */
[----:B------:R-:W-:-:S04]  /*1920*/  FFMA R11, R7, 1.84467440737095516160e+19, RZ ;  /* 0x5f800000070b7823 */ /* 0x000fc800000000ff */
[----:B------:R-:W2:Y:S02]  /*1930*/  MUFU.RCP R18, R11 ;  /* 0x0000000b00127308 */ /* 0x000ea40000001000 */
[----:B--2---:R-:W-:-:S04]  /*1940*/  FFMA R7, R11, R18, -1 ;  /* 0xbf8000000b077423 */ /* 0x004fc80000000012 */
[----:B------:R-:W-:-:S04]  /*1950*/  FADD.FTZ R7, -R7, -RZ ;  /* 0x800000ff07077221 */ /* 0x000fc80000010100 */
[----:B------:R-:W-:-:S04]  /*1960*/  FFMA R7, R18, R7, R18 ;  /* 0x0000000712077223 */ /* 0x000fc80000000012 */
[----:B---3--:R-:W-:Y:S01]  /*1970*/  FFMA R9, R7, 1.84467440737095516160e+19, RZ ;  /* 0x5f80000007097823 */ /* 0x008fe200000000ff */
[----:B------:R-:W-:Y:S06]  /*1980*/  BRA `(.L_x_25) ;  /* 0x0000000000887947 */ /* 0x000fec0003800000 */
.L_x_24:
[----:B------:R-:W-:-:S04]  /*1990*/  IADD3 R11, PT, PT, R9, -0xfd, RZ ;  /* 0xffffff03090b7810 */ /* 0x000fc80007ffe0ff */
[----:B------:R-:W-:-:S13]  /*19a0*/  ISETP.GT.U32.AND P0, PT, R11, 0x1, PT ;  /* 0x000000010b00780c */ /* 0x000fda0003f04070 */
[----:B------:R-:W-:Y:S05]  /*19b0*/  @P0 BRA `(.L_x_26) ;  /* 0x0000000000780947 */ /* 0x000fea0003800000 */
[----:B------:R-:W-:Y:S01]  /*19c0*/  LOP3.LUT R13, R7, 0x7fffff, RZ, 0xc0, !PT ;  /* 0x007fffff070d7812 */ /* 0x000fe200078ec0ff */
[----:B------:R-:W-:Y:S01]  /*19d0*/  IMAD.MOV.U32 R20, RZ, RZ, 0x3 ;  /* 0x00000003ff147424 */ /* 0x000fe200078e00ff */
[----:B------:R-:W-:Y:S02]  /*19e0*/  IADD3 R9, PT, PT, R9, -0xfc, RZ ;  /* 0xffffff0409097810 */ /* 0x000fe40007ffe0ff */
[----:B------:R-:W-:Y:S02]  /*19f0*/  LOP3.LUT R13, R13, 0x3f800000, RZ, 0xfc, !PT ;  /* 0x3f8000000d0d7812 */ /* 0x000fe400078efcff */
[----:B------:R-:W-:Y:S02]  /*1a00*/  SHF.L.U32 R19, R20, R11, RZ ;  /* 0x0000000b14137219 */ /* 0x000fe400000006ff */
[----:B------:R-:W0:Y:S02]  /*1a10*/  MUFU.RCP R18, R13 ;  /* 0x0000000d00127308 */ /* 0x000e240000001000 */
[----:B0-----:R-:W-:-:S04]  /*1a20*/  FFMA R15, R13, R18, -1 ;  /* 0xbf8000000d0f7423 */ /* 0x001fc80000000012 */
[----:B------:R-:W-:-:S04]  /*1a30*/  FADD.FTZ R15, -R15, -RZ ;  /* 0x800000ff0f0f7221 */ /* 0x000fc80000010100 */
[CCC-:B------:R-:W-:Y:S01]  /*1a40*/  FFMA.RM R17, R18.reuse, R15.reuse, R18.reuse ;  /* 0x0000000f12117223 */ /* 0x1c0fe20000004012 */
[----:B------:R-:W-:-:S04]  /*1a50*/  FFMA.RP R18, R18, R15, R18 ;  /* 0x0000000f12127223 */ /* 0x000fc80000008012 */
[C---:B------:R-:W-:Y:S02]  /*1a60*/  LOP3.LUT R15, R17.reuse, 0x7fffff, RZ, 0xc0, !PT ;  /* 0x007fffff110f7812 */ /* 0x040fe400078ec0ff */
[----:B------:R-:W-:Y:S02]  /*1a70*/  FSETP.NEU.FTZ.AND P0, PT, R17, R18, PT ;  /* 0x000000121100720b */ /* 0x000fe40003f1d000 */
[----:B------:R-:W-:Y:S02]  /*1a80*/  LOP3.LUT R18, R15, 0x800000, RZ, 0xfc, !PT ;  /* 0x008000000f127812 */ /* 0x000fe400078efcff */
[----:B------:R-:W-:Y:S02]  /*1a90*/  SEL R15, RZ, 0xffffffff, !P0 ;  /* 0xffffffffff0f7807 */ /* 0x000fe40004000000 */
[----:B------:R-:W-:Y:S02]  /*1aa0*/  LOP3.LUT R20, R19, R18, RZ, 0xc0, !PT ;  /* 0x0000001213147212 */ /* 0x000fe400078ec0ff */
[----:B------:R-:W-:-:S02]  /*1ab0*/  IADD3 R15, PT, PT, -R15, RZ, RZ ;  /* 0x000000ff0f0f7210 */ /* 0x000fc40007ffe1ff */
[-C--:B------:R-:W-:Y:S02]  /*1ac0*/  SHF.R.U32.HI R20, RZ, R11.reuse, R20 ;  /* 0x0000000bff147219 */ /* 0x080fe40000011614 */
[--C-:B------:R-:W-:Y:S02]  /*1ad0*/  LOP3.LUT P1, RZ, R15, R11, R18.reuse, 0xf8, !PT ;  /* 0x0000000b0fff7212 */ /* 0x100fe4000782f812 */
[C---:B------:R-:W-:Y:S02]  /*1ae0*/  LOP3.LUT P0, RZ, R20.reuse, 0x1, RZ, 0xc0, !PT ;  /* 0x0000000114ff7812 */ /* 0x040fe4000780c0ff */
[----:B------:R-:W-:Y:S02]  /*1af0*/  LOP3.LUT P2, RZ, R20, 0x2, RZ, 0xc0, !PT ;  /* 0x0000000214ff7812 */ /* 0x000fe4000784c0ff */
[----:B------:R-:W-:Y:S02]  /*1b00*/  SHF.R.U32.HI R18, RZ, R9, R18 ;  /* 0x00000009ff127219 */ /* 0x000fe40000011612 */
[----:B------:R-:W-:-:S02]  /*1b10*/  PLOP3.LUT P0, PT, P0, P1, P2, 0xe0, 0x0 ;  /* 0x000000000000781c */ /* 0x000fc40000703c20 */
[----:B------:R-:W-:Y:S02]  /*1b20*/  LOP3.LUT P1, RZ, R7, 0x7fffff, RZ, 0xc0, !PT ;  /* 0x007fffff07ff7812 */ /* 0x000fe4000782c0ff */
[----:B------:R-:W-:-:S05]  /*1b30*/  SEL R11, RZ, 0x1, !P0 ;  /* 0x00000001ff0b7807 */ /* 0x000fca0004000000 */
[----:B------:R-:W-:-:S05]  /*1b40*/  IMAD.MOV R11, RZ, RZ, -R11 ;  /* 0x000000ffff0b7224 */ /* 0x000fca00078e0a0b */
[----:B------:R-:W-:-:S13]  /*1b50*/  ISETP.GE.AND P0, PT, R11, RZ, PT ;  /* 0x000000ff0b00720c */ /* 0x000fda0003f06270 */
[----:B------:R-:W-:-:S05]  /*1b60*/  @!P0 VIADD R18, R18, 0x1 ;  /* 0x0000000112128836 */ /* 0x000fca0000000000 */
[----:B------:R-:W-:-:S04]  /*1b70*/  @!P1 SHF.L.U32 R18, R18, 0x1, RZ ;  /* 0x0000000112129819 */ /* 0x000fc800000006ff */
[----:B------:R-:W-:Y:S01]  /*1b80*/  LOP3.LUT R9, R18, 0x80000000, R7, 0xf8, !PT ;  /* 0x8000000012097812 */ /* 0x000fe200078ef807 */
[----:B------:R-:W-:Y:S06]  /*1b90*/  BRA `(.L_x_25) ;  /* 0x0000000000047947 */ /* 0x000fec0003800000 */
.L_x_26:
[----:B------:R0:W1:Y:S02]  /*1ba0*/  MUFU.RCP R9, R7 ;  /* 0x0000000700097308 */ /* 0x0000640000001000 */
.L_x_25:
[----:B------:R-:W-:-:S04]  /*1bb0*/  IMAD.MOV.U32 R17, RZ, RZ, 0x0 ;  /* 0x00000000ff117424 */ /* 0x000fc800078e00ff */
[----:B0123--:R-:W-:Y:S05]  /*1bc0*/  RET.REL.NODEC R16 `(_Z28CovarianceFinalizationKernelILi512ELb1EEvPKfPfii) ;  /* 0xffffffe4100c7950 */ /* 0x00ffea0003c3ffff */
        .weak           $__internal_1_$__cuda_sm3x_div_rn_noftz_f32_slowpath
        .type           $__internal_1_$__cuda_sm3x_div_rn_noftz_f32_slowpath,@function
        .size           $__internal_1_$__cuda_sm3x_div_rn_noftz_f32_slowpath,(.L_x_237 - $__internal_1_$__cuda_sm3x_div_rn_noftz_f32_slowpath)
$__internal_1_$__cuda_sm3x_div_rn_noftz_f32_slowpath:
[----:B------:R-:W-:Y:S01]  /*1bd0*/  SHF.R.U32.HI R8, RZ, 0x17, R5 ;  /* 0x00000017ff087819 */ /* 0x000fe20000011605 */
[----:B------:R-:W-:Y:S01]  /*1be0*/  BSSY.RECONVERGENT B3, `(.L_x_27) ;  /* 0x0000063000037945 */ /* 0x000fe20003800200 */
[----:B------:R-:W-:Y:S02]  /*1bf0*/  SHF.R.U32.HI R7, RZ, 0x17, R2 ;  /* 0x00000017ff077819 */ /* 0x000fe40000011602 */
[----:B------:R-:W-:Y:S02]  /*1c00*/  LOP3.LUT R12, R8, 0xff, RZ, 0xc0, !PT ;  /* 0x000000ff080c7812 */ /* 0x000fe400078ec0ff */
[----:B------:R-:W-:Y:S02]  /*1c10*/  LOP3.LUT R7, R7, 0xff, RZ, 0xc0, !PT ;  /* 0x000000ff07077812 */ /* 0x000fe400078ec0ff */
[----:B------:R-:W-:Y:S02]  /*1c20*/  IADD3 R11, PT, PT, R12, -0x1, RZ ;  /* 0xffffffff0c0b7810 */ /* 0x000fe40007ffe0ff */
[----:B------:R-:W-:Y:S01]  /*1c30*/  MOV R8, R2 ;  /* 0x0000000200087202 */ /* 0x000fe20000000f00 */
[----:B------:R-:W-:Y:S01]  /*1c40*/  VIADD R10, R7, 0xffffffff ;  /* 0xffffffff070a7836 */ /* 0x000fe20000000000 */
[----:B------:R-:W-:-:S04]  /*1c50*/  ISETP.GT.U32.AND P0, PT, R11, 0xfd, PT ;  /* 0x000000fd0b00780c */ /* 0x000fc80003f04070 */
[----:B------:R-:W-:-:S13]  /*1c60*/  ISETP.GT.U32.OR P0, PT, R10, 0xfd, P0 ;  /* 0x000000fd0a00780c */ /* 0x000fda0000704470 */
[----:B------:R-:W-:Y:S01]  /*1c70*/  @!P0 IMAD.MOV.U32 R9, RZ, RZ, RZ ;  /* 0x000000ffff098224 */ /* 0x000fe200078e00ff */
[----:B------:R-:W-:Y:S06]  /*1c80*/  @!P0 BRA `(.L_x_28) ;  /* 0x00000000005c8947 */ /* 0x000fec0003800000 */
[----:B------:R-:W-:Y:S02]  /*1c90*/  FSETP.GTU.FTZ.AND P1, PT, |R5|, +INF , PT ;  /* 0x7f8000000500780b */ /* 0x000fe40003f3c200 */
[----:B------:R-:W-:-:S04]  /*1ca0*/  FSETP.GTU.FTZ.AND P0, PT, |R2|, +INF , PT ;  /* 0x7f8000000200780b */ /* 0x000fc80003f1c200 */
[----:B------:R-:W-:-:S13]  /*1cb0*/  PLOP3.LUT P0, PT, P0, P1, PT, 0xf8, 0x8f ;  /* 0x00000000008f781c */ /* 0x000fda0000703f70 */
[----:B------:R-:W-:Y:S05]  /*1cc0*/  @P0 BRA `(.L_x_29) ;  /* 0x00000004004c0947 */ /* 0x000fea0003800000 */
[----:B------:R-:W-:-:S13]  /*1cd0*/  LOP3.LUT P0, RZ, R5, 0x7fffffff, R8, 0xc8, !PT ;  /* 0x7fffffff05ff7812 */ /* 0x000fda000780c808 */
[----:B------:R-:W-:Y:S05]  /*1ce0*/  @!P0 BRA `(.L_x_30) ;  /* 0x00000004003c8947 */ /* 0x000fea0003800000 */
[C---:B------:R-:W-:Y:S02]  /*1cf0*/  FSETP.NEU.FTZ.AND P1, PT, |R2|.reuse, +INF , PT ;  /* 0x7f8000000200780b */ /* 0x040fe40003f3d200 */
[----:B------:R-:W-:Y:S02]  /*1d00*/  FSETP.NEU.FTZ.AND P2, PT, |R5|, +INF , PT ;  /* 0x7f8000000500780b */ /* 0x000fe40003f5d200 */
[----:B------:R-:W-:-:S11]  /*1d10*/  FSETP.NEU.FTZ.AND P0, PT, |R2|, +INF , PT ;  /* 0x7f8000000200780b */ /* 0x000fd60003f1d200 */
[----:B------:R-:W-:Y:S05]  /*1d20*/  @!P2 BRA !P1, `(.L_x_30) ;  /* 0x00000004002ca947 */ /* 0x000fea0004800000 */
[----:B------:R-:W-:-:S04]  /*1d30*/  LOP3.LUT P1, RZ, R8, 0x7fffffff, RZ, 0xc0, !PT ;  /* 0x7fffffff08ff7812 */ /* 0x000fc8000782c0ff */
[----:B------:R-:W-:-:S13]  /*1d40*/  PLOP3.LUT P1, PT, P2, P1, PT, 0x2f, 0xf2 ;  /* 0x0000000000f2781c */ /* 0x000fda0001722577 */
[----:B------:R-:W-:Y:S05]  /*1d50*/  @P1 BRA `(.L_x_31) ;  /* 0x0000000400181947 */ /* 0x000fea0003800000 */
[----:B------:R-:W-:-:S04]  /*1d60*/  LOP3.LUT P1, RZ, R5, 0x7fffffff, RZ, 0xc0, !PT ;  /* 0x7fffffff05ff7812 */ /* 0x000fc8000782c0ff */
[----:B------:R-:W-:-:S13]  /*1d70*/  PLOP3.LUT P0, PT, P0, P1, PT, 0x2f, 0xf2 ;  /* 0x0000000000f2781c */ /* 0x000fda0000702577 */
[----:B------:R-:W-:Y:S05]  /*1d80*/  @P0 BRA `(.L_x_32) ;  /* 0x0000000400000947 */ /* 0x000fea0003800000 */
[----:B------:R-:W-:Y:S02]  /*1d90*/  ISETP.GE.AND P0, PT, R10, RZ, PT ;  /* 0x000000ff0a00720c */ /* 0x000fe40003f06270 */
[----:B------:R-:W-:-:S11]  /*1da0*/  ISETP.GE.AND P1, PT, R11, RZ, PT ;  /* 0x000000ff0b00720c */ /* 0x000fd60003f26270 */
[----:B------:R-:W-:Y:S01]  /*1db0*/  @P0 MOV R9, RZ ;  /* 0x000000ff00090202 */ /* 0x000fe20000000f00 */
[----:B------:R-:W-:Y:S02]  /*1dc0*/  @!P0 IMAD.MOV.U32 R9, RZ, RZ, -0x40 ;  /* 0xffffffc0ff098424 */ /* 0x000fe400078e00ff */
[----:B------:R-:W-:Y:S01]  /*1dd0*/  @!P0 FFMA R8, R2, 1.84467440737095516160e+19, RZ ;  /* 0x5f80000002088823 */ /* 0x000fe200000000ff */
[----:B------:R-:W-:Y:S02]  /*1de0*/  @!P1 FFMA R5, R5, 1.84467440737095516160e+19, RZ ;  /* 0x5f80000005059823 */ /* 0x000fe400000000ff */
[----:B------:R-:W-:-:S07]  /*1df0*/  @!P1 IADD3 R9, PT, PT, R9, 0x40, RZ ;  /* 0x0000004009099810 */ /* 0x000fce0007ffe0ff */
.L_x_28:
[----:B------:R-:W-:Y:S01]  /*1e00*/  LEA R2, R12, 0xc0800000, 0x17 ;  /* 0xc08000000c027811 */ /* 0x000fe200078eb8ff */
[----:B------:R-:W-:Y:S01]  /*1e10*/  BSSY.RECONVERGENT B4, `(.L_x_33) ;  /* 0x0000036000047945 */ /* 0x000fe20003800200 */
[----:B------:R-:W-:-:S03]  /*1e20*/  IADD3 R7, PT, PT, R7, -0x7f, RZ ;  /* 0xffffff8107077810 */ /* 0x000fc60007ffe0ff */
[----:B------:R-:W-:Y:S02]  /*1e30*/  IMAD.IADD R5, R5, 0x1, -R2 ;  /* 0x0000000105057824 */ /* 0x000fe400078e0a02 */
[----:B------:R-:W-:Y:S02]  /*1e40*/  IMAD R2, R7, -0x800000, R8 ;  /* 0xff80000007027824 */ /* 0x000fe400078e0208 */
[----:B------:R-:W0:Y:S01]  /*1e50*/  MUFU.RCP R10, R5 ;  /* 0x00000005000a7308 */ /* 0x000e220000001000 */
[----:B------:R-:W-:-:S04]  /*1e60*/  FADD.FTZ R11, -R5, -RZ ;  /* 0x800000ff050b7221 */ /* 0x000fc80000010100 */
[----:B0-----:R-:W-:-:S04]  /*1e70*/  FFMA R13, R10, R11, 1 ;  /* 0x3f8000000a0d7423 */ /* 0x001fc8000000000b */
[----:B------:R-:W-:-:S04]  /*1e80*/  FFMA R15, R10, R13, R10 ;  /* 0x0000000d0a0f7223 */ /* 0x000fc8000000000a */
[----:B------:R-:W-:-:S04]  /*1e90*/  FFMA R8, R2, R15, RZ ;  /* 0x0000000f02087223 */ /* 0x000fc800000000ff */
[----:B------:R-:W-:-:S04]  /*1ea0*/  FFMA R13, R11, R8, R2 ;  /* 0x000000080b0d7223 */ /* 0x000fc80000000002 */
[----:B------:R-:W-:Y:S01]  /*1eb0*/  FFMA R10, R15, R13, R8 ;  /* 0x0000000d0f0a7223 */ /* 0x000fe20000000008 */
[----:B------:R-:W-:-:S03]  /*1ec0*/  IADD3 R8, PT, PT, R7, 0x7f, -R12 ;  /* 0x0000007f07087810 */ /* 0x000fc60007ffe80c */
[----:B------:R-:W-:Y:S02]  /*1ed0*/  FFMA R11, R11, R10, R2 ;  /* 0x0000000a0b0b7223 */ /* 0x000fe40000000002 */
[----:B------:R-:W-:Y:S02]  /*1ee0*/  IMAD.IADD R8, R8, 0x1, R9 ;  /* 0x0000000108087824 */ /* 0x000fe400078e0209 */
[----:B------:R-:W-:-:S05]  /*1ef0*/  FFMA R2, R15, R11, R10 ;  /* 0x0000000b0f027223 */ /* 0x000fca000000000a */
[----:B------:R-:W-:-:S04]  /*1f00*/  SHF.R.U32.HI R5, RZ, 0x17, R2 ;  /* 0x00000017ff057819 */ /* 0x000fc80000011602 */
[----:B------:R-:W-:-:S04]  /*1f10*/  LOP3.LUT R5, R5, 0xff, RZ, 0xc0, !PT ;  /* 0x000000ff05057812 */ /* 0x000fc800078ec0ff */
[----:B------:R-:W-:-:S05]  /*1f20*/  IADD3 R9, PT, PT, R5, R8, RZ ;  /* 0x0000000805097210 */ /* 0x000fca0007ffe0ff */
[----:B------:R-:W-:-:S05]  /*1f30*/  VIADD R5, R9, 0xffffffff ;  /* 0xffffffff09057836 */ /* 0x000fca0000000000 */
[----:B------:R-:W-:-:S13]  /*1f40*/  ISETP.GE.U32.AND P0, PT, R5, 0xfe, PT ;  /* 0x000000fe0500780c */ /* 0x000fda0003f06070 */
[----:B------:R-:W-:Y:S05]  /*1f50*/  @!P0 BRA `(.L_x_34) ;  /* 0x0000000000808947 */ /* 0x000fea0003800000 */
[----:B------:R-:W-:-:S13]  /*1f60*/  ISETP.GT.AND P0, PT, R9, 0xfe, PT ;  /* 0x000000fe0900780c */ /* 0x000fda0003f04270 */
[----:B------:R-:W-:Y:S05]  /*1f70*/  @P0 BRA `(.L_x_35) ;  /* 0x00000000006c0947 */ /* 0x000fea0003800000 */
[----:B------:R-:W-:-:S13]  /*1f80*/  ISETP.GE.AND P0, PT, R9, 0x1, PT ;  /* 0x000000010900780c */ /* 0x000fda0003f06270 */
[----:B------:R-:W-:Y:S05]  /*1f90*/  @P0 BRA `(.L_x_36) ;  /* 0x0000000000740947 */ /* 0x000fea0003800000 */
[----:B------:R-:W-:Y:S02]  /*1fa0*/  ISETP.GE.AND P0, PT, R9, -0x18, PT ;  /* 0xffffffe80900780c */ /* 0x000fe40003f06270 */
[----:B------:R-:W-:-:S11]  /*1fb0*/  LOP3.LUT R2, R2, 0x80000000, RZ, 0xc0, !PT ;  /* 0x8000000002027812 */ /* 0x000fd600078ec0ff */
[----:B------:R-:W-:Y:S05]  /*1fc0*/  @!P0 BRA `(.L_x_36) ;  /* 0x0000000000688947 */ /* 0x000fea0003800000 */
[CCC-:B------:R-:W-:Y:S01]  /*1fd0*/  FFMA.RZ R5, R15.reuse, R11.reuse, R10.reuse ;  /* 0x0000000b0f057223 */ /* 0x1c0fe2000000c00a */
[-CC-:B------:R-:W-:Y:S01]  /*1fe0*/  FFMA.RM R8, R15, R11.reuse, R10.reuse ;  /* 0x0000000b0f087223 */ /* 0x180fe2000000400a */
[C---:B------:R-:W-:Y:S02]  /*1ff0*/  ISETP.NE.AND P2, PT, R9.reuse, RZ, PT ;  /* 0x000000ff0900720c */ /* 0x040fe40003f45270 */
[----:B------:R-:W-:Y:S02]  /*2000*/  ISETP.NE.AND P1, PT, R9, RZ, PT ;  /* 0x000000ff0900720c */ /* 0x000fe40003f25270 */
[----:B------:R-:W-:Y:S01]  /*2010*/  LOP3.LUT R7, R5, 0x7fffff, RZ, 0xc0, !PT ;  /* 0x007fffff05077812 */ /* 0x000fe200078ec0ff */
[----:B------:R-:W-:Y:S01]  /*2020*/  FFMA.RP R5, R15, R11, R10 ;  /* 0x0000000b0f057223 */ /* 0x000fe2000000800a */
[----:B------:R-:W-:Y:S01]  /*2030*/  IADD3 R10, PT, PT, R9, 0x20, RZ ;  /* 0x00000020090a7810 */ /* 0x000fe20007ffe0ff */
[----:B------:R-:W-:Y:S01]  /*2040*/  IMAD.MOV R9, RZ, RZ, -R9 ;  /* 0x000000ffff097224 */ /* 0x000fe200078e0a09 */
[----:B------:R-:W-:-:S02]  /*2050*/  LOP3.LUT R7, R7, 0x800000, RZ, 0xfc, !PT ;  /* 0x0080000007077812 */ /* 0x000fc400078efcff */
[----:B------:R-:W-:Y:S02]  /*2060*/  FSETP.NEU.FTZ.AND P0, PT, R5, R8, PT ;  /* 0x000000080500720b */ /* 0x000fe40003f1d000 */
[----:B------:R-:W-:Y:S02]  /*2070*/  SHF.L.U32 R10, R7, R10, RZ ;  /* 0x0000000a070a7219 */ /* 0x000fe400000006ff */
[----:B------:R-:W-:Y:S02]  /*2080*/  SEL R8, R9, RZ, P2 ;  /* 0x000000ff09087207 */ /* 0x000fe40001000000 */
[----:B------:R-:W-:Y:S02]  /*2090*/  ISETP.NE.AND P1, PT, R10, RZ, P1 ;  /* 0x000000ff0a00720c */ /* 0x000fe40000f25270 */
[----:B------:R-:W-:Y:S02]  /*20a0*/  SHF.R.U32.HI R8, RZ, R8, R7 ;  /* 0x00000008ff087219 */ /* 0x000fe40000011607 */
[----:B------:R-:W-:-:S02]  /*20b0*/  PLOP3.LUT P0, PT, P0, P1, PT, 0xf8, 0x8f ;  /* 0x00000000008f781c */ /* 0x000fc40000703f70 */
[----:B------:R-:W-:Y:S02]  /*20c0*/  SHF.R.U32.HI R10, RZ, 0x1, R8 ;  /* 0x00000001ff0a7819 */ /* 0x000fe40000011608 */
[----:B------:R-:W-:-:S04]  /*20d0*/  SEL R5, RZ, 0x1, !P0 ;  /* 0x00000001ff057807 */ /* 0x000fc80004000000 */
[----:B------:R-:W-:-:S04]  /*20e0*/  LOP3.LUT R5, R5, 0x1, R10, 0xf8, !PT ;  /* 0x0000000105057812 */ /* 0x000fc800078ef80a */
[----:B------:R-:W-:-:S04]  /*20f0*/  LOP3.LUT R5, R5, R8, RZ, 0xc0, !PT ;  /* 0x0000000805057212 */ /* 0x000fc800078ec0ff */
[----:B------:R-:W-:-:S04]  /*2100*/  IADD3 R5, PT, PT, R10, R5, RZ ;  /* 0x000000050a057210 */ /* 0x000fc80007ffe0ff */
[----:B------:R-:W-:Y:S01]  /*2110*/  LOP3.LUT R2, R5, R2, RZ, 0xfc, !PT ;  /* 0x0000000205027212 */ /* 0x000fe200078efcff */
[----:B------:R-:W-:Y:S06]  /*2120*/  BRA `(.L_x_36) ;  /* 0x0000000000107947 */ /* 0x000fec0003800000 */
.L_x_35:
[----:B------:R-:W-:-:S04]  /*2130*/  LOP3.LUT R2, R2, 0x80000000, RZ, 0xc0, !PT ;  /* 0x8000000002027812 */ /* 0x000fc800078ec0ff */
[----:B------:R-:W-:Y:S01]  /*2140*/  LOP3.LUT R2, R2, 0x7f800000, RZ, 0xfc, !PT ;  /* 0x7f80000002027812 */ /* 0x000fe200078efcff */
[----:B------:R-:W-:Y:S06]  /*2150*/  BRA `(.L_x_36) ;  /* 0x0000000000047947 */ /* 0x000fec0003800000 */
.L_x_34:
[----:B------:R-:W-:-:S07]  /*2160*/  IMAD R2, R8, 0x800000, R2 ;  /* 0x0080000008027824 */ /* 0x000fce00078e0202 */
.L_x_36:
[----:B------:R-:W-:Y:S05]  /*2170*/  BSYNC.RECONVERGENT B4 ;  /* 0x0000000000047941 */ /* 0x000fea0003800200 */
.L_x_33:
[----:B------:R-:W-:Y:S05]  /*2180*/  BRA `(.L_x_37) ;  /* 0x0000000000207947 */ /* 0x000fea0003800000 */
.L_x_32:
[----:B------:R-:W-:-:S04]  /*2190*/  LOP3.LUT R2, R5, 0x80000000, R8, 0x48, !PT ;  /* 0x8000000005027812 */ /* 0x000fc800078e4808 */
[----:B------:R-:W-:Y:S01]  /*21a0*/  LOP3.LUT R2, R2, 0x7f800000, RZ, 0xfc, !PT ;  /* 0x7f80000002027812 */ /* 0x000fe200078efcff */
[----:B------:R-:W-:Y:S06]  /*21b0*/  BRA `(.L_x_37) ;  /* 0x0000000000147947 */ /* 0x000fec0003800000 */
.L_x_31:
[----:B------:R-:W-:Y:S01]  /*21c0*/  LOP3.LUT R2, R5, 0x80000000, R8, 0x48, !PT ;  /* 0x8000000005027812 */ /* 0x000fe200078e4808 */
[----:B------:R-:W-:Y:S06]  /*21d0*/  BRA `(.L_x_37) ;  /* 0x00000000000c7947 */ /* 0x000fec0003800000 */
.L_x_30:
[----:B------:R-:W0:Y:S01]  /*21e0*/  MUFU.RSQ R2, -QNAN ;  /* 0xffc0000000027908 */ /* 0x000e220000001400 */
[----:B------:R-:W-:Y:S05]  /*21f0*/  BRA `(.L_x_37) ;  /* 0x0000000000047947 */ /* 0x000fea0003800000 */
.L_x_29:
[----:B------:R-:W-:-:S07]  /*2200*/  FADD.FTZ R2, R2, R5 ;  /* 0x0000000502027221 */ /* 0x000fce0000010000 */
.L_x_37:
[----:B------:R-:W-:Y:S05]  /*2210*/  BSYNC.RECONVERGENT B3 ;  /* 0x0000000000037941 */ /* 0x000fea0003800200 */
.L_x_27:
[----:B------:R-:W-:-:S04]  /*2220*/  HFMA2 R7, -RZ, RZ, 0, 0 ;  /* 0x00000000ff077431 */ /* 0x000fc800000001ff */
[----:B0-----:R-:W-:Y:S05]  /*2230*/  RET.REL.NODEC R6 `(_Z28CovarianceFinalizationKernelILi512ELb1EEvPKfPfii) ;  /* 0xffffffdc06707950 */ /* 0x001fea0003c3ffff */
.L_x_38:
[----:B------:R-:W-:-:S00]  /*2240*/  BRA `(.L_x_38) ;  /* 0xfffffffc00fc7947 */ /* 0x000fc0000383ffff */
[----:B------:R-:W-:-:S00]  /*2250*/  NOP ;  /* 0x0000000000007918 */ /* 0x000fc00000000000 */
        /* <DEDUP_REMOVED lines=10> */
.L_x_237:


//--------------------- .text._Z28CovarianceFinalizationKernelILi512ELb0EEvPKfPfii --------------------------
	.section	.text._Z28CovarianceFinalizationKernelILi512ELb0EEvPKfPfii,"ax",@progbits
	.align	128
        .global         _Z28CovarianceFinalizationKernelILi512ELb0EEvPKfPfii
        .type           _Z28CovarianceFinalizationKernelILi512ELb0EEvPKfPfii,@function
        .size           _Z28CovarianceFinalizationKernelILi512ELb0EEvPKfPfii,(.L_x_238 - _Z28CovarianceFinalizationKernelILi512ELb0EEvPKfPfii)
        .other          _Z28CovarianceFinalizationKernelILi512ELb0EEvPKfPfii,@"STO_CUDA_ENTRY STV_DEFAULT"
_Z28CovarianceFinalizationKernelILi512ELb0EEvPKfPfii:
.text._Z28CovarianceFinalizationKernelILi512ELb0EEvPKfPfii:
[----:B------:R-:W-:Y:S01]  /*0000*/  LDC R1, c[0x0][0x37c] ;  /* 0x0000df00ff017b82 */ /* 0x000fe20000000800 */
[----:B------:R-:W0:Y:S01]  /*0010*/  LDCU UR7, c[0x0][0x390] ;  /* 0x00007200ff0777ac */ /* 0x000e220008000800 */
[----:B------:R-:W1:Y:S06]  /*0020*/  S2R R0, SR_TID.X ;  /* 0x0000000000007919 */ /* 0x000e6c0000002100 */
[----:B------:R-:W2:Y:S01]  /*0030*/  S2UR UR6, SR_CgaCtaId ;  /* 0x00000000000679c3 */ /* 0x000ea20000008800 */
[----:B------:R-:W-:Y:S01]  /*0040*/  HFMA2 R4, -RZ, RZ, 1.875, 0 ;  /* 0x3f800000ff047431 */ /* 0x000fe200000001ff */
[----:B------:R-:W-:Y:S01]  /*0050*/  MOV R5, RZ ;  /* 0x000000ff00057202 */ /* 0x000fe20000000f00 */
[----:B------:R-:W1:Y:S01]  /*0060*/  S2R R3, SR_CTAID.X ;  /* 0x0000000000037919 */ /* 0x000e620000002500 */
[----:B------:R-:W3:Y:S01]  /*0070*/  LDCU.64 UR10, c[0x0][0x358] ;  /* 0x00006b00ff0a77ac */ /* 0x000ee20008000a00 */
        /* <DEDUP_REMOVED lines=17> */
.L_x_53:
[----:B0-----:R-:W0:Y:S01]  /*0190*/  LDCU UR7, c[0x0][0x390] ;  /* 0x00007200ff0777ac */ /* 0x001e220008000800 */
[----:B------:R-:W-:Y:S01]  /*01a0*/  MOV R7, RZ ;  /* 0x000000ff00077202 */ /* 0x000fe20000000f00 */
        /* <DEDUP_REMOVED lines=8> */
[C---:B------:R-:W-:Y:S01]  /*0230*/  VIADD R16, R2.reuse, 0x600 ;  /* 0x0000060002107836 */ /* 0x040fe20000000000 */
[----:B------:R-:W-:Y:S01]  /*0240*/  IADD3 R18, PT, PT, R2, 0x400, RZ ;  /* 0x0000040002127810 */ /* 0x000fe20007ffe0ff */
[----:B------:R-:W1:Y:S01]  /*0250*/  LDCU UR7, c[0x0][0x390] ;  /* 0x00007200ff0777ac */ /* 0x000e620008000800 */
[----:B------:R-:W-:Y:S02]  /*0260*/  LOP3.LUT R9, R0, 0x800, RZ, 0xfc, !PT ;  /* 0x0000080000097812 */ /* 0x000fe400078efcff */
[----:B------:R-:W-:Y:S01]  /*0270*/  MOV R7, RZ ;  /* 0x000000ff00077202 */ /* 0x000fe20000000f00 */
        /* <DEDUP_REMOVED lines=9> */
.L_x_41:
[----:B------:R-:W-:-:S04]  /*0310*/  IADD3 R16, PT, PT, R9, -0x800, RZ ;  /* 0xfffff80009107810 */ /* 0x000fc80007ffe0ff */
[----:B------:R-:W-:Y:S01]  /*0320*/  ISETP.GE.AND P4, PT, R16, UR7, PT ;  /* 0x0000000710007c0c */ /* 0x000fe2000bf86270 */
[----:B------:R-:W-:-:S05]  /*0330*/  VIADD R16, R9, 0xfffffa00 ;  /* 0xfffffa0009107836 */ /* 0x000fca0000000000 */
[----:B------:R-:W-:Y:S02]  /*0340*/  ISETP.GE.AND P0, PT, R16, UR7, PT ;  /* 0x0000000710007c0c */ /* 0x000fe4000bf06270 */
[----:B------:R-:W-:-:S04]  /*0350*/  IADD3 R16, PT, PT, R9, -0x400, RZ ;  /* 0xfffffc0009107810 */ /* 0x000fc80007ffe0ff */
        /* <DEDUP_REMOVED lines=10> */
[C---:B------:R-:W-:Y:S02]  /*0400*/  IADD3 R24, PT, PT, R9.reuse, -0x200, RZ ;  /* 0xfffffe0009187810 */ /* 0x040fe40007ffe0ff */
[C---:B------:R-:W-:Y:S02]  /*0410*/  ISETP.GE.AND P3, PT, R9.reuse, UR7, PT ;  /* 0x0000000709007c0c */ /* 0x040fe4000bf66270 */
[----:B------:R-:W-:Y:S01]  /*0420*/  ISETP.GE.AND P2, PT, R24, UR7, PT ;  /* 0x0000000718007c0c */ /* 0x000fe2000bf46270 */
[----:B------:R-:W-:-:S12]  /*0430*/  VIADD R24, R9, 0x200 ;  /* 0x0000020009187836 */ /* 0x000fd80000000000 */
[----:B0-----:R-:W0:Y:S01]  /*0440*/  @!P2 LDC.64 R16, c[0x0][0x380] ;  /* 0x0000e000ff10ab82 */ /* 0x001e220000000a00 */
[----:B------:R-:W-:Y:S01]  /*0450*/  IADD3 R27, PT, PT, R9, 0x600, RZ ;  /* 0x00000600091b7810 */ /* 0x000fe20007ffe0ff */
        /* <DEDUP_REMOVED lines=8> */
[----:B------:R-:W-:-:S04]  /*04e0*/  IADD3 R20, PT, PT, R9, 0x400, RZ ;  /* 0x0000040009147810 */ /* 0x000fc80007ffe0ff */
[----:B------:R-:W-:Y:S02]  /*04f0*/  ISETP.GE.AND P0, PT, R20, UR7, PT ;  /* 0x0000000714007c0c */ /* 0x000fe4000bf06270 */
[----:B------:R-:W-:Y:S01]  /*0500*/  ISETP.GE.AND P1, PT, R27, UR7, PT ;  /* 0x000000071b007c0c */ /* 0x000fe2000bf26270 */
[----:B-1----:R-:W-:-:S05]  /*0510*/  @!P3 IMAD.WIDE R18, R13, 0x4, R18 ;  /* 0x000000040d12b825 */ /* 0x002fca00078e0212 */
[----:B------:R1:W2:Y:S01]  /*0520*/  @!P3 LDG.E R20, desc[UR10][R18.64] ;  /* 0x0000000a1214b981 */ /* 0x0002a2000c1e1900 */
[----:B0-----:R-:W-:-:S06]  /*0530*/  @!P4 IMAD.WIDE R28, R15, 0x4, R16 ;  /* 0x000000040f1cc825 */ /* 0x001fcc00078e0210 */
[----:B------:R-:W0:Y:S01]  /*0540*/  @!P1 LDC.64 R16, c[0x0][0x380] ;  /* 0x0000e000ff109b82 */ /* 0x000e220000000a00 */
[----:B------:R-:W4:Y:S07]  /*0550*/  @!P4 LDG.E R28, desc[UR10][R28.64] ;  /* 0x0000000a1c1cc981 */ /* 0x000f2e000c1e1900 */
        /* <DEDUP_REMOVED lines=8> */
[----:B------:R-:W-:Y:S01]  /*05e0*/  IADD3 R9, PT, PT, R9, 0x1000, RZ ;  /* 0x0000100009097810 */ /* 0x000fe20007ffe0ff */
[C---:B0-----:R-:W-:Y:S01]  /*05f0*/  IMAD R26, R18.reuse, 0x1000, R26 ;  /* 0x00001000121a7824 */ /* 0x041fe200078e021a */
[C---:B------:R-:W-:Y:S01]  /*0600*/  LEA R25, R18.reuse, R25, 0xc ;  /* 0x0000001912197211 */ /* 0x040fe200078e60ff */
[C---:B------:R-:W-:Y:S01]  /*0610*/  IMAD R13, R18.reuse, 0x1000, R13 ;  /* 0x00001000120d7824 */ /* 0x040fe200078e020d */
[C---:B------:R-:W-:Y:S01]  /*0620*/  LEA R11, R18.reuse, R11, 0xc ;  /* 0x0000000b120b7211 */ /* 0x040fe200078e60ff */
[C---:B------:R-:W-:Y:S01]  /*0630*/  IMAD R23, R18.reuse, 0x1000, R23 ;  /* 0x0000100012177824 */ /* 0x040fe200078e0217 */
[----:B------:R-:W-:-:S02]  /*0640*/  LEA R15, R18, R15, 0xc ;  /* 0x0000000f120f7211 */ /* 0x000fc400078e60ff */
[C---:B------:R-:W-:Y:S02]  /*0650*/  LEA R21, R18.reuse, R21, 0xc ;  /* 0x0000001512157211 */ /* 0x040fe400078e60ff */
[----:B------:R-:W-:Y:S01]  /*0660*/  LEA R22, R18, R22, 0xc ;  /* 0x0000001612167211 */ /* 0x000fe200078e60ff */
[----:B---3--:R-:W-:-:S04]  /*0670*/  @!P2 FADD R7, R7, R24 ;  /* 0x000000180707a221 */ /* 0x008fc80000000000 */
[----:B--2---:R-:W-:-:S04]  /*0680*/  @!P3 FADD R7, R7, R20 ;  /* 0x000000140707b221 */ /* 0x004fc80000000000 */
[----:B----4-:R-:W-:-:S04]  /*0690*/  @!P4 FADD R7, R7, R28 ;  /* 0x0000001c0707c221 */ /* 0x010fc80000000000 */
[----:B-----5:R-:W-:-:S04]  /*06a0*/  @!P0 FADD R7, R7, R27 ;  /* 0x0000001b07078221 */ /* 0x020fc80000000000 */
[----:B------:R-:W-:Y:S01]  /*06b0*/  @!P1 FADD R7, R7, R16 ;  /* 0x0000001007079221 */ /* 0x000fe20000000000 */
[----:B------:R-:W-:Y:S06]  /*06c0*/  BRA.U UP0, `(.L_x_41) ;  /* 0xfffffffd00107547 */ /* 0x000fec000b83ffff */
[----:B------:R-:W-:-:S07]  /*06d0*/  IMAD.U32 R9, RZ, RZ, UR9 ;  /* 0x00000009ff097e24 */ /* 0x000fce000f8e00ff */
.L_x_40:
[----:B------:R-:W-:-:S04]  /*06e0*/  ULOP3.LUT UR4, UR8, 0x7, URZ, 0xc0, !UPT ;  /* 0x0000000708047892 */ /* 0x000fc8000f8ec0ff */
[----:B------:R-:W-:-:S09]  /*06f0*/  UISETP.NE.AND UP0, UPT, UR4, URZ, UPT ;  /* 0x000000ff0400728c */ /* 0x000fd2000bf05270 */
[----:B------:R-:W-:Y:S05]  /*0700*/  BRA.U !UP0, `(.L_x_39) ;  /* 0x0000000508347547 */ /* 0x000fea000b800000 */
[----:B------:R-:W-:Y:S02]  /*0710*/  UIADD3 UR4, UPT, UPT, UR4, -0x1, URZ ;  /* 0xffffffff04047890 */ /* 0x000fe4000fffe0ff */
[----:B------:R-:W-:Y:S02]  /*0720*/  ULOP3.LUT UP1, URZ, UR8, 0x3, URZ, 0xc0, !UPT ;  /* 0x0000000308ff7892 */ /* 0x000fe4000f82c0ff */
[----:B------:R-:W-:-:S09]  /*0730*/  UISETP.GE.U32.AND UP0, UPT, UR4, 0x3, UPT ;  /* 0x000000030400788c */ /* 0x000fd2000bf06070 */
[----:B------:R-:W-:Y:S05]  /*0740*/  BRA.U !UP0, `(.L_x_42) ;  /* 0x0000000108947547 */ /* 0x000fea000b800000 */
[----:B------:R-:W-:-:S04]  /*0750*/  LEA R16, R9, R0, 0x9 ;  /* 0x0000000009107211 */ /* 0x000fc800078e48ff */
[C---:B------:R-:W-:Y:S01]  /*0760*/  ISETP.GE.AND P0, PT, R16.reuse, UR7, PT ;  /* 0x0000000710007c0c */ /* 0x040fe2000bf06270 */
[C---:B------:R-:W-:Y:S01]  /*0770*/  VIADD R15, R16.reuse, 0x400 ;  /* 0x00000400100f7836 */ /* 0x040fe20000000000 */
[C---:B------:R-:W-:Y:S02]  /*0780*/  IADD3 R11, PT, PT, R16.reuse, 0x200, RZ ;  /* 0x00000200100b7810 */ /* 0x040fe40007ffe0ff */
[----:B------:R-:W-:Y:S02]  /*0790*/  IADD3 R26, PT, PT, R16, 0x600, RZ ;  /* 0x00000600101a7810 */ /* 0x000fe40007ffe0ff */
[----:B------:R-:W-:Y:S02]  /*07a0*/  ISETP.GE.AND P1, PT, R11, UR7, PT ;  /* 0x000000070b007c0c */ /* 0x000fe4000bf26270 */
[----:B------:R-:W-:Y:S02]  /*07b0*/  ISETP.GE.AND P2, PT, R15, UR7, PT ;  /* 0x000000070f007c0c */ /* 0x000fe4000bf46270 */
[----:B------:R-:W-:-:S03]  /*07c0*/  ISETP.GE.AND P3, PT, R26, UR7, PT ;  /* 0x000000071a007c0c */ /* 0x000fc6000bf66270 */
[----:B------:R-:W0:Y:S01]  /*07d0*/  @!P0 LDC R21, c[0x0][0x394] ;  /* 0x0000e500ff158b82 */ /* 0x000e220000000800 */
[----:B------:R-:W-:-:S05]  /*07e0*/  @!P0 IMAD R16, R3, UR7, R16 ;  /* 0x0000000703108c24 */ /* 0x000fca000f8e0210 */
[C---:B------:R-:W-:Y:S02]  /*07f0*/  @!P1 IMAD R11, R3.reuse, UR7, R11 ;  /* 0x00000007030b9c24 */ /* 0x040fe4000f8e020b */
[----:B------:R-:W1:Y:S01]  /*0800*/  @!P0 LDC.64 R22, c[0x0][0x380] ;  /* 0x0000e000ff168b82 */ /* 0x000e620000000a00 */
[C---:B------:R-:W-:Y:S02]  /*0810*/  @!P2 IMAD R15, R3.reuse, UR7, R15 ;  /* 0x00000007030fac24 */ /* 0x040fe4000f8e020f */
[----:B------:R-:W-:-:S05]  /*0820*/  @!P3 IMAD R26, R3, UR7, R26 ;  /* 0x00000007031abc24 */ /* 0x000fca000f8e021a */
        /* <DEDUP_REMOVED lines=18> */
[----:B------:R-:W-:Y:S01]  /*0950*/  IADD3 R9, PT, PT, R9, 0x4, RZ ;  /* 0x0000000409097810 */ /* 0x000fe20007ffe0ff */
[----:B----4-:R-:W-:-:S04]  /*0960*/  @!P0 FADD R7, R7, R22 ;  /* 0x0000001607078221 */ /* 0x010fc80000000000 */
[----:B---3--:R-:W-:-:S04]  /*0970*/  @!P1 FADD R7, R7, R18 ;  /* 0x0000001207079221 */ /* 0x008fc80000000000 */
[----:B------:R-:W-:-:S04]  /*0980*/  @!P2 FADD R7, R7, R16 ;  /* 0x000000100707a221 */ /* 0x000fc80000000000 */
[----:B--2---:R-:W-:-:S07]  /*0990*/  @!P3 FADD R7, R7, R20 ;  /* 0x000000140707b221 */ /* 0x004fce0000000000 */
.L_x_42:
[----:B------:R-:W-:Y:S05]  /*09a0*/  BRA.U !UP1, `(.L_x_39) ;  /* 0x00000001098c7547 */ /* 0x000fea000b800000 */
[----:B------:R-:W-:Y:S02]  /*09b0*/  ULOP3.LUT UP1, URZ, UR5, 0x3, URZ, 0xc0, !UPT ;  /* 0x0000000305ff7892 */ /* 0x000fe4000f82c0ff */
[----:B------:R-:W-:-:S07]  /*09c0*/  ULOP3.LUT UP0, URZ, UR5, 0x1, URZ, 0xc0, !UPT ;  /* 0x0000000105ff7892 */ /* 0x000fce000f80c0ff */
[----:B------:R-:W-:Y:S05]  /*09d0*/  BRA.U !UP1, `(.L_x_43) ;  /* 0x00000001094c7547 */ /* 0x000fea000b800000 */
[----:B------:R-:W-:-:S05]  /*09e0*/  IMAD R20, R9, 0x200, R0 ;  /* 0x0000020009147824 */ /* 0x000fca00078e0200 */
[C---:B------:R-:W-:Y:S02]  /*09f0*/  ISETP.GE.AND P0, PT, R20.reuse, UR7, PT ;  /* 0x0000000714007c0c */ /* 0x040fe4000bf06270 */
[----:B------:R-:W-:-:S04]  /*0a00*/  IADD3 R22, PT, PT, R20, 0x200, RZ ;  /* 0x0000020014167810 */ /* 0x000fc80007ffe0ff */
        /* <DEDUP_REMOVED lines=16> */
.L_x_43:
        /* <DEDUP_REMOVED lines=12> */
.L_x_44:
[----:B------:R-:W-:Y:S05]  /*0bd0*/  BSYNC.RECONVERGENT B0 ;  /* 0x0000000000007941 */ /* 0x000fea0003800200 */
.L_x_39:
        /* <DEDUP_REMOVED lines=47> */
.L_x_46:
[----:B------:R-:W-:Y:S05]  /*0ed0*/  BSYNC.RECONVERGENT B0 ;  /* 0x0000000000007941 */ /* 0x000fea0003800200 */
.L_x_45:
        /* <DEDUP_REMOVED lines=11> */
[----:B------:R-:W-:-:S04]  /*0f90*/  MOV R16, 0xfffffffc ;  /* 0xfffffffc00107802 */ /* 0x000fc80000000f00 */
[----:B------:R-:W-:-:S05]  /*0fa0*/  VIADDMNMX.U32 R13, R5, R16, 0x3, PT ;  /* 0x00000003050d7446 */ /* 0x000fca0003800010 */
[----:B------:R-:W-:-:S04]  /*0fb0*/  IMAD.SHL.U32 R13, R13, 0x4, RZ ;  /* 0x000000040d0d7824 */ /* 0x000fc800078e00ff */
[----:B------:R-:W2:Y:S02]  /*0fc0*/  LDC R16, c[0x2][R13] ;  /* 0x008000000d107b82 */ /* 0x000ea40000000800 */
[----:B--2---:R-:W-:-:S04]  /*0fd0*/  SHF.R.S32.HI R17, RZ, 0x1f, R16 ;  /* 0x0000001fff117819 */ /* 0x004fc80000011410 */
.L_x_226:
[----:B------:R-:W-:Y:S05]  /*0fe0*/  BRX R16 -0xff0                                                             (*"BRANCH_TARGETS .L_x_227,.L_x_228,.L_x_229,.L_x_50"*) ;  /* 0xfffffff010047949 */ /* 0x000fea000383ffff */
.L_x_229:
[----:B------:R-:W-:Y:S04]  /*0ff0*/  LDS R11, [R15+0x804] ;  /* 0x000804000f0b7984 */ /* 0x000fe80000000800 */
[----:B------:R-:W2:Y:S02]  /*1000*/  LDS R16, [R15+0x80c] ;  /* 0x00080c000f107984 */ /* 0x000ea40000000800 */
[----:B--2---:R-:W-:Y:S01]  /*1010*/  FMUL R11, R11, R16 ;  /* 0x000000100b0b7220 */ /* 0x004fe20000400000 */
[----:B------:R-:W-:Y:S06]  /*1020*/  BRA `(.L_x_50) ;  /* 0x0000000000547947 */ /* 0x000fec0003800000 */
.L_x_227:
[----:B------:R-:W2:Y:S02]  /*1030*/  LDS R11, [R15+0x804] ;  /* 0x000804000f0b7984 */ /* 0x000ea40000000800 */
[----:B--2---:R-:W-:Y:S01]  /*1040*/  FFMA R11, R11, R11, 0.0010000000474974513054 ;  /* 0x3a83126f0b0b7423 */ /* 0x004fe2000000000b */
[----:B------:R-:W-:Y:S06]  /*1050*/  BRA `(.L_x_50) ;  /* 0x0000000000487947 */ /* 0x000fec0003800000 */
.L_x_228:
[----:B------:R-:W-:Y:S04]  /*1060*/  LDS R16, [R15+0x804] ;  /* 0x000804000f107984 */ /* 0x000fe80000000800 */
[----:B------:R-:W2:Y:S02]  /*1070*/  LDS R11, [R15+0x808] ;  /* 0x000808000f0b7984 */ /* 0x000ea40000000800 */
[----:B--2---:R-:W-:Y:S01]  /*1080*/  FMUL R11, R16, R11 ;  /* 0x0000000b100b7220 */ /* 0x004fe20000400000 */
[----:B------:R-:W-:Y:S06]  /*1090*/  BRA `(.L_x_50) ;  /* 0x0000000000387947 */ /* 0x000fec0003800000 */
.L_x_49:
[----:B------:R-:W-:-:S04]  /*10a0*/  MOV R16, 0xfffffff9 ;  /* 0xfffffff900107802 */ /* 0x000fc80000000f00 */
[----:B------:R-:W-:-:S04]  /*10b0*/  VIADDMNMX.U32 R13, R5, R16, 0x3, PT ;  /* 0x00000003050d7446 */ /* 0x000fc80003800010 */
[----:B------:R-:W-:-:S04]  /*10c0*/  SHF.L.U32 R13, R13, 0x2, RZ ;  /* 0x000000020d0d7819 */ /* 0x000fc800000006ff */
[----:B------:R-:W2:Y:S02]  /*10d0*/  LDC R16, c[0x2][R13+0x10] ;  /* 0x008004000d107b82 */ /* 0x000ea40000000800 */
[----:B--2---:R-:W-:-:S04]  /*10e0*/  SHF.R.S32.HI R17, RZ, 0x1f, R16 ;  /* 0x0000001fff117819 */ /* 0x004fc80000011410 */
.L_x_231:
[----:B------:R-:W-:Y:S05]  /*10f0*/  BRX R16 -0x1100                                                            (*"BRANCH_TARGETS .L_x_232,.L_x_233,.L_x_234,.L_x_50"*) ;  /* 0xffffffec10c07949 */ /* 0x000fea000383ffff */
.L_x_234:
[----:B------:R-:W2:Y:S02]  /*1100*/  LDS R11, [R15+0x80c] ;  /* 0x00080c000f0b7984 */ /* 0x000ea40000000800 */
[----:B--2---:R-:W-:Y:S01]  /*1110*/  FFMA R11, R11, R11, 0.0010000000474974513054 ;  /* 0x3a83126f0b0b7423 */ /* 0x004fe2000000000b */
[----:B------:R-:W-:Y:S06]  /*1120*/  BRA `(.L_x_50) ;  /* 0x0000000000147947 */ /* 0x000fec0003800000 */
.L_x_232:
[----:B------:R-:W2:Y:S02]  /*1130*/  LDS R11, [R15+0x808] ;  /* 0x000808000f0b7984 */ /* 0x000ea40000000800 */
[----:B--2---:R-:W-:Y:S01]  /*1140*/  FFMA R11, R11, R11, 0.0010000000474974513054 ;  /* 0x3a83126f0b0b7423 */ /* 0x004fe2000000000b */
[----:B------:R-:W-:Y:S06]  /*1150*/  BRA `(.L_x_50) ;  /* 0x0000000000087947 */ /* 0x000fec0003800000 */
.L_x_233:
[----:B------:R-:W2:Y:S02]  /*1160*/  LDS.64 R16, [R15+0x808] ;  /* 0x000808000f107984 */ /* 0x000ea40000000a00 */
[----:B--2---:R-:W-:-:S07]  /*1170*/  FMUL R11, R17, R16 ;  /* 0x00000010110b7220 */ /* 0x004fce0000400000 */
.L_x_50:
[----:B------:R-:W-:Y:S02]  /*1180*/  VIADD R18, R18, 0x800 ;  /* 0x0000080012127836 */ /* 0x000fe40000000000 */
[----:B-1----:R-:W-:Y:S01]  /*1190*/  FFMA R11, R4, R7, -R11 ;  /* 0x00000007040b7223 */ /* 0x002fe2000000080b */
[----:B------:R-:W-:Y:S02]  /*11a0*/  ISETP.NE.AND P3, PT, R5, RZ, PT ;  /* 0x000000ff0500720c */ /* 0x000fe40003f65270 */
[----:B------:R-:W-:Y:S02]  /*11b0*/  FSETP.GT.AND P4, PT, R7, RZ, PT ;  /* 0x000000ff0700720b */ /* 0x000fe40003f84000 */
[----:B------:R-:W-:Y:S02]  /*11c0*/  LEA R18, R9, R18, 0x18 ;  /* 0x0000001209127211 */ /* 0x000fe400078ec0ff */
[----:B------:R-:W-:Y:S02]  /*11d0*/  IADD3 R9, PT, PT, R7, 0x1800000, RZ ;  /* 0x0180000007097810 */ /* 0x000fe40007ffe0ff */
[----:B------:R-:W-:-:S02]  /*11e0*/  LEA R18, R5, R18, 0x2 ;  /* 0x0000001205127211 */ /* 0x000fc400078e10ff */
[----:B------:R-:W-:-:S03]  /*11f0*/  LOP3.LUT R9, R9, 0x7f800000, RZ, 0xc0, !PT ;  /* 0x7f80000009097812 */ /* 0x000fc600078ec0ff */
[----:B------:R1:W-:Y:S01]  /*1200*/  STS [R18], R11 ;  /* 0x0000000b12007388 */ /* 0x0003e20000000800 */
[----:B------:R-:W-:-:S13]  /*1210*/  ISETP.GT.U32.AND P0, PT, R9, 0x1ffffff, PT ;  /* 0x01ffffff0900780c */ /* 0x000fda0003f04070 */
[----:B-1----:R-:W-:Y:S05]  /*1220*/  @P0 BRA `(.L_x_51) ;  /* 0x00000000000c0947 */ /* 0x002fea0003800000 */
[----:B------:R-:W-:-:S07]  /*1230*/  MOV R16, 0x1250 ;  /* 0x0000125000107802 */ /* 0x000fce0000000f00 */
[----:B0-----:R-:W-:Y:S05]  /*1240*/  CALL.REL.NOINC `($__internal_2_$__cuda_sm20_rcp_rn_f32_slowpath) ;  /* 0x0000000000d47944 */ /* 0x001fea0003c00000 */
[----:B------:R-:W-:Y:S05]  /*1250*/  BRA `(.L_x_52) ;  /* 0x0000000000107947 */ /* 0x000fea0003800000 */
.L_x_51:
[----:B------:R-:W1:Y:S02]  /*1260*/  MUFU.RCP R16, R7 ;  /* 0x0000000700107308 */ /* 0x000e640000001000 */
[----:B-1----:R-:W-:-:S04]  /*1270*/  FFMA R9, R7, R16, -1 ;  /* 0xbf80000007097423 */ /* 0x002fc80000000010 */
[----:B------:R-:W-:-:S04]  /*1280*/  FADD.FTZ R9, -R9, -RZ ;  /* 0x800000ff09097221 */ /* 0x000fc80000010100 */
[----:B------:R-:W-:-:S07]  /*1290*/  FFMA R9, R16, R9, R16 ;  /* 0x0000000910097223 */ /* 0x000fce0000000010 */
.L_x_52:
[----:B------:R-:W-:-:S07]  /*12a0*/  @!P3 FSEL R4, R9, R4, P4 ;  /* 0x000000040904b208 */ /* 0x000fce0002000000 */
.L_x_48:
[----:B------:R-:W-:Y:S05]  /*12b0*/  BSYNC.RECONVERGENT B0 ;  /* 0x0000000000007941 */ /* 0x000fea0003800200 */
.L_x_47:
[----:B------:R-:W-:-:S05]  /*12c0*/  VIADD R5, R5, 0x1 ;  /* 0x0000000105057836 */ /* 0x000fca0000000000 */
[----:B------:R-:W-:-:S13]  /*12d0*/  ISETP.NE.AND P0, PT, R5, 0xa, PT ;  /* 0x0000000a0500780c */ /* 0x000fda0003f05270 */
[----:B------:R-:W-:Y:S05]  /*12e0*/  @P0 BRA `(.L_x_53) ;  /* 0xffffffec00a80947 */ /* 0x000fea000383ffff */
[----:B------:R-:W2:Y:S01]  /*12f0*/  S2UR UR6, SR_CgaCtaId ;  /* 0x00000000000679c3 */ /* 0x000ea20000008800 */
[C---:B------:R-:W-:Y:S01]  /*1300*/  ISETP.GT.U32.AND P0, PT, R0.reuse, 0x4, PT ;  /* 0x000000040000780c */ /* 0x040fe20003f04070 */
[----:B------:R-:W-:Y:S01]  /*1310*/  UMOV UR5, 0x400 ;  /* 0x0000040000057882 */ /* 0x000fe20000000000 */
[----:B------:R-:W-:Y:S01]  /*1320*/  BSSY.RECONVERGENT B0, `(.L_x_54) ;  /* 0x0000021000007945 */ /* 0x000fe20003800200 */
[----:B------:R-:W-:Y:S01]  /*1330*/  UIADD3 UR4, UPT, UPT, UR5, 0x800, URZ ;  /* 0x0000080005047890 */ /* 0x000fe2000fffe0ff */
[----:B------:R-:W-:-:S03]  /*1340*/  SHF.L.U32 R2, R0, 0x2, RZ ;  /* 0x0000000200027819 */ /* 0x000fc600000006ff */
[----:B--2---:R-:W-:-:S06]  /*1350*/  ULEA UR4, UR6, UR4, 0x18 ;  /* 0x0000000406047291 */ /* 0x004fcc000f8ec0ff */
[----:B------:R-:W-:Y:S06]  /*1360*/  @P0 BRA `(.L_x_55) ;  /* 0x0000000000680947 */ /* 0x000fec0003800000 */
[----:B------:R-:W2:Y:S01]  /*1370*/  LDC.64 R4, c[0x3][RZ] ;  /* 0x00c00000ff047b82 */ /* 0x000ea20000000a00 */
[----:B------:R-:W-:-:S07]  /*1380*/  ULEA UR7, UR6, UR5, 0x18 ;  /* 0x0000000506077291 */ /* 0x000fce000f8ec0ff */
[----:B0-----:R-:W1:Y:S01]  /*1390*/  LDC R7, c[0x3][0x8] ;  /* 0x00c00200ff077b82 */ /* 0x001e620000000800 */
[-C--:B--2---:R-:W-:Y:S02]  /*13a0*/  SHF.R.U32.HI R5, RZ, R2.reuse, R5 ;  /* 0x00000002ff057219 */ /* 0x084fe40000011605 */
[----:B------:R-:W-:-:S03]  /*13b0*/  SHF.R.U32.HI R4, RZ, R2, R4 ;  /* 0x00000002ff047219 */ /* 0x000fc60000011604 */
[----:B------:R-:W-:Y:S01]  /*13c0*/  IMAD.SHL.U32 R5, R5, 0x4, RZ ;  /* 0x0000000405057824 */ /* 0x000fe200078e00ff */
[----:B------:R-:W-:Y:S02]  /*13d0*/  SHF.L.U32 R4, R4, 0x2, RZ ;  /* 0x0000000204047819 */ /* 0x000fe400000006ff */
[----:B-1----:R-:W-:Y:S02]  /*13e0*/  SHF.R.U32.HI R6, RZ, R2, R7 ;  /* 0x00000002ff067219 */ /* 0x002fe40000011607 */
[----:B------:R-:W-:Y:S02]  /*13f0*/  LOP3.LUT R8, R4, 0x3c, RZ, 0xc0, !PT ;  /* 0x0000003c04087812 */ /* 0x000fe400078ec0ff */
[----:B------:R-:W-:Y:S02]  /*1400*/  LOP3.LUT R9, R5, 0x3c, RZ, 0xc0, !PT ;  /* 0x0000003c05097812 */ /* 0x000fe400078ec0ff */
[----:B------:R-:W-:Y:S02]  /*1410*/  SHF.L.U32 R6, R6, 0x2, RZ ;  /* 0x0000000206067819 */ /* 0x000fe400000006ff */
[----:B------:R-:W-:Y:S02]  /*1420*/  LDS R8, [R8+UR4] ;  /* 0x0000000408087984 */ /* 0x000fe40008000800 */
[----:B------:R-:W-:-:S02]  /*1430*/  LOP3.LUT R10, R6, 0x3c, RZ, 0xc0, !PT ;  /* 0x0000003c060a7812 */ /* 0x000fc400078ec0ff */
        /* <DEDUP_REMOVED lines=13> */
.L_x_55:
[----:B------:R-:W-:-:S13]  /*1510*/  ISETP.GT.U32.AND P0, PT, R0, 0xa, PT ;  /* 0x0000000a0000780c */ /* 0x000fda0003f04070 */
[----:B------:R-:W-:Y:S05]  /*1520*/  @P0 EXIT ;  /* 0x000000000000094d */ /* 0x000fea0003800000 */
.L_x_56:
[----:B------:R-:W-:Y:S05]  /*1530*/  BSYNC.RECONVERGENT B0 ;  /* 0x0000000000007941 */ /* 0x000fea0003800200 */
.L_x_54:
[----:B0-----:R-:W0:Y:S01]  /*1540*/  LDS R7, [R2+UR4] ;  /* 0x0000000402077984 */ /* 0x001e220008000800 */
[----:B------:R-:W2:Y:S01]  /*1550*/  LDC.64 R4, c[0x0][0x388] ;  /* 0x0000e200ff047b82 */ /* 0x000ea20000000a00 */
[----:B------:R-:W-:-:S04]  /*1560*/  IMAD R3, R3, 0xb, R0 ;  /* 0x0000000b03037824 */ /* 0x000fc800078e0200 */
[----:B--2---:R-:W-:-:S05]  /*1570*/  IMAD.WIDE.U32 R4, R3, 0x4, R4 ;  /* 0x0000000403047825 */ /* 0x004fca00078e0004 */
[----:B0-----:R-:W-:Y:S01]  /*1580*/  STG.E desc[UR10][R4.64], R7 ;  /* 0x0000000704007986 */ /* 0x001fe2000c10190a */
[----:B------:R-:W-:Y:S05]  /*1590*/  EXIT ;  /* 0x000000000000794d */ /* 0x000fea0003800000 */
        .weak           $__internal_2_$__cuda_sm20_rcp_rn_f32_slowpath
        .type           $__internal_2_$__cuda_sm20_rcp_rn_f32_slowpath,@function
        .size           $__internal_2_$__cuda_sm20_rcp_rn_f32_slowpath,(.L_x_238 - $__internal_2_$__cuda_sm20_rcp_rn_f32_slowpath)
$__internal_2_$__cuda_sm20_rcp_rn_f32_slowpath:
[----:B------:R-:W-:-:S04]  /*15a0*/  SHF.L.U32 R9, R7, 0x1, RZ ;  /* 0x0000000107097819 */ /* 0x000fc800000006ff */
[----:B------:R-:W-:-:S04]  /*15b0*/  SHF.R.U32.HI R9, RZ, 0x18, R9 ;  /* 0x00000018ff097819 */ /* 0x000fc80000011609 */
[----:B------:R-:W-:-:S13]  /*15c0*/  ISETP.NE.U32.AND P0, PT, R9, RZ, PT ;  /* 0x000000ff0900720c */ /* 0x000fda0003f05070 */
[----:B------:R-:W-:Y:S05]  /*15d0*/  @P0 BRA `(.L_x_57) ;  /* 0x00000000002c0947 */ /* 0x000fea0003800000 */
[----:B------:R-:W-:-:S05]  /*15e0*/  IMAD.SHL.U32 R9, R7, 0x2, RZ ;  /* 0x0000000207097824 */ /* 0x000fca00078e00ff */
[----:B------:R-:W-:-:S13]  /*15f0*/  ISETP.NE.AND P0, PT, R9, RZ, PT ;  /* 0x000000ff0900720c */ /* 0x000fda0003f05270 */
[----:B------:R0:W1:Y:S01]  /*1600*/  @!P0 MUFU.RCP R9, R7 ;  /* 0x0000000700098308 */ /* 0x0000620000001000 */
[----:B------:R-:W-:Y:S05]  /*1610*/  @!P0 BRA `(.L_x_58) ;  /* 0x0000000000a48947 */ /* 0x000fea0003800000 */
[----:B------:R-:W-:-:S04]  /*1620*/  FFMA R11, R7, 1.84467440737095516160e+19, RZ ;  /* 0x5f800000070b7823 */ /* 0x000fc800000000ff */
[----:B------:R-:W0:Y:S02]  /*1630*/  MUFU.RCP R18, R11 ;  /* 0x0000000b00127308 */ /* 0x000e240000001000 */
[----:B0-----:R-:W-:-:S04]  /*1640*/  FFMA R7, R11, R18, -1 ;  /* 0xbf8000000b077423 */ /* 0x001fc80000000012 */
[----:B------:R-:W-:-:S04]  /*1650*/  FADD.FTZ R7, -R7, -RZ ;  /* 0x800000ff07077221 */ /* 0x000fc80000010100 */
[----:B------:R-:W-:-:S04]  /*1660*/  FFMA R7, R18, R7, R18 ;  /* 0x0000000712077223 */ /* 0x000fc80000000012 */
[----:B-1----:R-:W-:Y:S01]  /*1670*/  FFMA R9, R7, 1.84467440737095516160e+19, RZ ;  /* 0x5f80000007097823 */ /* 0x002fe200000000ff */
[----:B------:R-:W-:Y:S06]  /*1680*/  BRA `(.L_x_58) ;  /* 0x0000000000887947 */ /* 0x000fec0003800000 */
.L_x_57:
[----:B------:R-:W-:-:S04]  /*1690*/  IADD3 R11, PT, PT, R9, -0xfd, RZ ;  /* 0xffffff03090b7810 */ /* 0x000fc80007ffe0ff */
[----:B------:R-:W-:-:S13]  /*16a0*/  ISETP.GT.U32.AND P0, PT, R11, 0x1, PT ;  /* 0x000000010b00780c */ /* 0x000fda0003f04070 */
[----:B------:R-:W-:Y:S05]  /*16b0*/  @P0 BRA `(.L_x_59) ;  /* 0x0000000000780947 */ /* 0x000fea0003800000 */
[----:B------:R-:W-:Y:S01]  /*16c0*/  LOP3.LUT R13, R7, 0x7fffff, RZ, 0xc0, !PT ;  /* 0x007fffff070d7812 */ /* 0x000fe200078ec0ff */
[----:B------:R-:W-:Y:S01]  /*16d0*/  HFMA2 R20, -RZ, RZ, 0, 1.78813934326171875e-07 ;  /* 0x00000003ff147431 */ /* 0x000fe200000001ff */
[----:B------:R-:W-:Y:S02]  /*16e0*/  IADD3 R9, PT, PT, R9, -0xfc, RZ ;  /* 0xffffff0409097810 */ /* 0x000fe40007ffe0ff */
[----:B------:R-:W-:-:S04]  /*16f0*/  LOP3.LUT R13, R13, 0x3f800000, RZ, 0xfc, !PT ;  /* 0x3f8000000d0d7812 */ /* 0x000fc800078efcff */
[----:B------:R-:W0:Y:S01]  /*1700*/  MUFU.RCP R18, R13 ;  /* 0x0000000d00127308 */ /* 0x000e220000001000 */
[----:B------:R-:W-:Y:S01]  /*1710*/  SHF.L.U32 R19, R20, R11, RZ ;  /* 0x0000000b14137219 */ /* 0x000fe200000006ff */
        /* <DEDUP_REMOVED lines=8> */
[----:B------:R-:W-:-:S03]  /*17a0*/  LOP3.LUT R20, R19, R18, RZ, 0xc0, !PT ;  /* 0x0000001213147212 */ /* 0x000fc600078ec0ff */
[----:B------:R-:W-:Y:S01]  /*17b0*/  IMAD.MOV R15, RZ, RZ, -R15 ;  /* 0x000000ffff0f7224 */ /* 0x000fe200078e0a0f */
[----:B------:R-:W-:-:S04]  /*17c0*/  SHF.R.U32.HI R20, RZ, R11, R20 ;  /* 0x0000000bff147219 */ /* 0x000fc80000011614 */
[--C-:B------:R-:W-:Y:S02]  /*17d0*/  LOP3.LUT P1, RZ, R15, R11, R18.reuse, 0xf8, !PT ;  /* 0x0000000b0fff7212 */ /* 0x100fe4000782f812 */
[C---:B------:R-:W-:Y:S02]  /*17e0*/  LOP3.LUT P0, RZ, R20.reuse, 0x1, RZ, 0xc0, !PT ;  /* 0x0000000114ff7812 */ /* 0x040fe4000780c0ff */
[----:B------:R-:W-:Y:S02]  /*17f0*/  LOP3.LUT P2, RZ, R20, 0x2, RZ, 0xc0, !PT ;  /* 0x0000000214ff7812 */ /* 0x000fe4000784c0ff */
[----:B------:R-:W-:Y:S02]  /*1800*/  SHF.R.U32.HI R18, RZ, R9, R18 ;  /* 0x00000009ff127219 */ /* 0x000fe40000011612 */
[----:B------:R-:W-:Y:S02]  /*1810*/  PLOP3.LUT P0, PT, P0, P1, P2, 0xe0, 0x0 ;  /* 0x000000000000781c */ /* 0x000fe40000703c20 */
[----:B------:R-:W-:-:S02]  /*1820*/  LOP3.LUT P1, RZ, R7, 0x7fffff, RZ, 0xc0, !PT ;  /* 0x007fffff07ff7812 */ /* 0x000fc4000782c0ff */
[----:B------:R-:W-:-:S04]  /*1830*/  SEL R11, RZ, 0x1, !P0 ;  /* 0x00000001ff0b7807 */ /* 0x000fc80004000000 */
[----:B------:R-:W-:-:S04]  /*1840*/  IADD3 R11, PT, PT, -R11, RZ, RZ ;  /* 0x000000ff0b0b7210 */ /* 0x000fc80007ffe1ff */
[----:B------:R-:W-:-:S13]  /*1850*/  ISETP.GE.AND P0, PT, R11, RZ, PT ;  /* 0x000000ff0b00720c */ /* 0x000fda0003f06270 */
[----:B------:R-:W-:-:S05]  /*1860*/  @!P0 VIADD R18, R18, 0x1 ;  /* 0x0000000112128836 */ /* 0x000fca0000000000 */
[----:B------:R-:W-:-:S04]  /*1870*/  @!P1 SHF.L.U32 R18, R18, 0x1, RZ ;  /* 0x0000000112129819 */ /* 0x000fc800000006ff */
[----:B------:R-:W-:Y:S01]  /*1880*/  LOP3.LUT R9, R18, 0x80000000, R7, 0xf8, !PT ;  /* 0x8000000012097812 */ /* 0x000fe200078ef807 */
[----:B------:R-:W-:Y:S06]  /*1890*/  BRA `(.L_x_58) ;  /* 0x0000000000047947 */ /* 0x000fec0003800000 */
.L_x_59:
[----:B------:R2:W3:Y:S02]  /*18a0*/  MUFU.RCP R9, R7 ;  /* 0x0000000700097308 */ /* 0x0004e40000001000 */
.L_x_58:
[----:B------:R-:W-:-:S04]  /*18b0*/  MOV R17, 0x0 ;  /* 0x0000000000117802 */ /* 0x000fc80000000f00 */
[----:B0123--:R-:W-:Y:S05]  /*18c0*/  RET.REL.NODEC R16 `(_Z28CovarianceFinalizationKernelILi512ELb0EEvPKfPfii) ;  /* 0xffffffe410cc7950 */ /* 0x00ffea0003c3ffff */
.L_x_60:
        /* <DEDUP_REMOVED lines=11> */
.L_x_238:


//--------------------- .text._Z25CovarianceReductionKernelILi16ELi4EEviPKfPKiPfiiii --------------------------
	.section	.text._Z25CovarianceReductionKernelILi16ELi4EEviPKfPKiPfiiii,"ax",@progbits
	.align	128
        .global         _Z25CovarianceReductionKernelILi16ELi4EEviPKfPKiPfiiii
        .type           _Z25CovarianceReductionKernelILi16ELi4EEviPKfPKiPfiiii,@function
        .size           _Z25CovarianceReductionKernelILi16ELi4EEviPKfPKiPfiiii,(.L_x_247 - _Z25CovarianceReductionKernelILi16ELi4EEviPKfPKiPfiiii)
        .other          _Z25CovarianceReductionKernelILi16ELi4EEviPKfPKiPfiiii,@"STO_CUDA_ENTRY STV_DEFAULT"
_Z25CovarianceReductionKernelILi16ELi4EEviPKfPKiPfiiii:
.text._Z25CovarianceReductionKernelILi16ELi4EEviPKfPKiPfiiii:
[----:B------:R-:W-:Y:S01]  /*0000*/  LDC R1, c[0x0][0x37c] ;  /* 0x0000df00ff017b82 */ /* 0x000fe20000000800 */
[----:B------:R-:W0:Y:S07]  /*0010*/  S2R R19, SR_TID.X ;  /* 0x0000000000137919 */ /* 0x000e2e0000002100 */
[----:B------:R-:W1:Y:S01]  /*0020*/  S2UR UR5, SR_CTAID.X ;  /* 0x00000000000579c3 */ /* 0x000e620000002500 */
[----:B------:R-:W2:Y:S01]  /*0030*/  LDCU.64 UR10, c[0x0][0x388] ;  /* 0x00007100ff0a77ac */ /* 0x000ea20008000a00 */
[----:B------:R-:W-:Y:S01]  /*0040*/  BSSY.RECONVERGENT B0, `(.L_x_61) ;  /* 0x0000039000007945 */ /* 0x000fe20003800200 */
[----:B------:R-:W-:Y:S01]  /*0050*/  MOV R18, RZ ;  /* 0x000000ff00127202 */ /* 0x000fe20000000f00 */
[----:B------:R-:W3:Y:S04]  /*0060*/  LDCU.64 UR8, c[0x0][0x358] ;  /* 0x00006b00ff0877ac */ /* 0x000ee80008000a00 */
[----:B------:R-:W4:Y:S01]  /*0070*/  LDC R0, c[0x0][0x3a0] ;  /* 0x0000e800ff007b82 */ /* 0x000f220000000800 */
[----:B-1----:R-:W-:-:S06]  /*0080*/  USHF.L.U32 UR4, UR5, 0xb, URZ ;  /* 0x0000000b05047899 */ /* 0x002fcc00080006ff */
[----:B0-----:R-:W-:Y:S02]  /*0090*/  LOP3.LUT R3, R19, UR4, RZ, 0xfc, !PT ;  /* 0x0000000413037c12 */ /* 0x001fe4000f8efcff */
[----:B----4-:R-:W-:Y:S02]  /*00a0*/  SHF.L.U32 R2, R0, 0x1, RZ ;  /* 0x0000000100027819 */ /* 0x010fe400000006ff */
[C---:B------:R-:W-:Y:S02]  /*00b0*/  IADD3 R5, PT, PT, R3.reuse, 0x200, RZ ;  /* 0x0000020003057810 */ /* 0x040fe40007ffe0ff */
[C---:B------:R-:W-:Y:S02]  /*00c0*/  IADD3 R4, P0, PT, R3.reuse, R2, RZ ;  /* 0x0000000203047210 */ /* 0x040fe40007f1e0ff */
[----:B------:R-:W-:Y:S02]  /*00d0*/  IADD3 R7, PT, PT, R3, 0x600, RZ ;  /* 0x0000060003077810 */ /* 0x000fe40007ffe0ff */
[----:B------:R-:W-:Y:S01]  /*00e0*/  LEA.HI.X.SX32 R11, R2, RZ, 0x1, P0 ;  /* 0x000000ff020b7211 */ /* 0x000fe200000f0eff */
[----:B------:R-:W-:Y:S01]  /*00f0*/  HFMA2 R2, -RZ, RZ, 0, 0 ;  /* 0x00000000ff027431 */ /* 0x000fe200000001ff */
[----:B--2---:R-:W-:-:S02]  /*0100*/  LEA R12, P0, R4, UR10, 0x2 ;  /* 0x0000000a040c7c11 */ /* 0x004fc4000f8010ff */
[C---:B------:R-:W-:Y:S02]  /*0110*/  IADD3 R9, PT, PT, R3.reuse, 0xc00, RZ ;  /* 0x00000c0003097810 */ /* 0x040fe40007ffe0ff */
[----:B------:R-:W-:Y:S02]  /*0120*/  LEA.HI.X R13, R4, UR11, R11, 0x2, P0 ;  /* 0x0000000b040d7c11 */ /* 0x000fe400080f140b */
[----:B------:R-:W-:Y:S02]  /*0130*/  CS2R R10, SRZ ;  /* 0x00000000000a7805 */ /* 0x000fe4000001ff00 */
[-C--:B------:R-:W-:Y:S02]  /*0140*/  ISETP.GE.AND P0, PT, R3, R0.reuse, PT ;  /* 0x000000000300720c */ /* 0x080fe40003f06270 */
[----:B------:R-:W-:Y:S02]  /*0150*/  ISETP.GE.AND P3, PT, R5, R0, PT ;  /* 0x000000000500720c */ /* 0x000fe40003f66270 */
[----:B------:R-:W-:-:S02]  /*0160*/  CS2R R4, SRZ ;  /* 0x0000000000047805 */ /* 0x000fc4000001ff00 */
[-C--:B------:R-:W-:Y:S02]  /*0170*/  ISETP.GE.AND P2, PT, R7, R0.reuse, PT ;  /* 0x000000000700720c */ /* 0x080fe40003f46270 */
[----:B------:R-:W-:Y:S02]  /*0180*/  CS2R R6, SRZ ;  /* 0x0000000000067805 */ /* 0x000fe4000001ff00 */
[----:B------:R-:W-:Y:S02]  /*0190*/  ISETP.GE.AND P1, PT, R9, R0, PT ;  /* 0x000000000900720c */ /* 0x000fe40003f26270 */
[----:B------:R-:W-:Y:S01]  /*01a0*/  CS2R R8, SRZ ;  /* 0x0000000000087805 */ /* 0x000fe2000001ff00 */
[----:B---3--:R-:W-:Y:S10]  /*01b0*/  @P0 BRA `(.L_x_62) ;  /* 0x0000000000840947 */ /* 0x008ff40003800000 */
[----:B------:R-:W0:Y:S01]  /*01c0*/  LDC.64 R14, c[0x0][0x390] ;  /* 0x0000e400ff0e7b82 */ /* 0x000e220000000a00 */
[----:B------:R-:W1:Y:S01]  /*01d0*/  LDCU UR4, c[0x0][0x3ac] ;  /* 0x00007580ff0477ac */ /* 0x000e620008000800 */
[----:B------:R-:W2:Y:S01]  /*01e0*/  LDCU UR6, c[0x0][0x380] ;  /* 0x00007000ff0677ac */ /* 0x000ea20008000800 */
[----:B0-----:R-:W-:-:S06]  /*01f0*/  IMAD.WIDE.U32 R14, R3, 0x4, R14 ;  /* 0x00000004030e7825 */ /* 0x001fcc00078e000e */
[----:B------:R-:W3:Y:S02]  /*0200*/  LDG.E R14, desc[UR8][R14.64] ;  /* 0x000000080e0e7981 */ /* 0x000ee4000c1e1900 */
[----:B---3--:R-:W-:Y:S02]  /*0210*/  LOP3.LUT R16, R14, 0xf, RZ, 0xc0, !PT ;  /* 0x0000000f0e107812 */ /* 0x008fe400078ec0ff */
[----:B------:R-:W-:-:S05]  /*0220*/  SHF.R.S32.HI R17, RZ, 0x4, R14 ;  /* 0x00000004ff117819 */ /* 0x000fca000001140e */
[----:B-1----:R-:W-:-:S05]  /*0230*/  IMAD R16, R17, UR4, R16 ;  /* 0x0000000411107c24 */ /* 0x002fca000f8e0210 */
[----:B--2---:R-:W-:-:S04]  /*0240*/  ISETP.NE.AND P0, PT, R16, UR6, PT ;  /* 0x0000000610007c0c */ /* 0x004fc8000bf05270 */
[----:B------:R-:W-:-:S13]  /*0250*/  ISETP.EQ.OR P0, PT, R14, -0x1, P0 ;  /* 0xffffffff0e00780c */ /* 0x000fda0000702670 */
[----:B------:R-:W-:Y:S05]  /*0260*/  @P0 BRA `(.L_x_62) ;  /* 0x0000000000580947 */ /* 0x000fea0003800000 */
[----:B------:R-:W0:Y:S01]  /*0270*/  LDC.64 R16, c[0x0][0x388] ;  /* 0x0000e200ff107b82 */ /* 0x000e220000000a00 */
[----:B------:R-:W-:-:S04]  /*0280*/  IADD3 R15, PT, PT, R3, R0, RZ ;  /* 0x00000000030f7210 */ /* 0x000fc80007ffe0ff */
[----:B------:R-:W-:Y:S01]  /*0290*/  IADD3 R7, PT, PT, R15, R0, RZ ;  /* 0x000000000f077210 */ /* 0x000fe20007ffe0ff */
[----:B0-----:R-:W-:-:S04]  /*02a0*/  IMAD.WIDE.U32 R4, R3, 0x4, R16 ;  /* 0x0000000403047825 */ /* 0x001fc800078e0010 */
[--C-:B------:R-:W-:Y:S02]  /*02b0*/  IMAD.WIDE.U32 R14, R15, 0x4, R16.reuse ;  /* 0x000000040f0e7825 */ /* 0x100fe400078e0010 */
[----:B------:R-:W2:Y:S02]  /*02c0*/  LDG.E R4, desc[UR8][R4.64] ;  /* 0x0000000804047981 */ /* 0x000ea4000c1e1900 */
[----:B------:R-:W-:Y:S02]  /*02d0*/  IMAD.WIDE R16, R7, 0x4, R16 ;  /* 0x0000000407107825 */ /* 0x000fe400078e0210 */
[----:B------:R-:W3:Y:S04]  /*02e0*/  LDG.E R9, desc[UR8][R14.64] ;  /* 0x000000080e097981 */ /* 0x000ee8000c1e1900 */
[----:B------:R-:W4:Y:S01]  /*02f0*/  LDG.E R2, desc[UR8][R16.64] ;  /* 0x0000000810027981 */ /* 0x000f22000c1e1900 */
[----:B------:R-:W-:-:S02]  /*0300*/  HFMA2 R18, -RZ, RZ, 1.875, 0 ;  /* 0x3f800000ff127431 */ /* 0x000fc400000001ff */
[----:B--2---:R-:W-:Y:S01]  /*0310*/  FMUL R6, R4, 255 ;  /* 0x437f000004067820 */ /* 0x004fe20000400000 */
[----:B---3--:R-:W-:-:S03]  /*0320*/  FMUL R9, R9, 255 ;  /* 0x437f000009097820 */ /* 0x008fc60000400000 */
[----:B------:R-:W-:Y:S01]  /*0330*/  FADD R11, RZ, R6 ;  /* 0x00000006ff0b7221 */ /* 0x000fe20000000000 */
[----:B------:R-:W-:Y:S01]  /*0340*/  FFMA R8, R6, R6, RZ ;  /* 0x0000000606087223 */ /* 0x000fe200000000ff */
[----:B----4-:R-:W-:Y:S01]  /*0350*/  FMUL R2, R2, 255 ;  /* 0x437f000002027820 */ /* 0x010fe20000400000 */
[CC--:B------:R-:W-:Y:S01]  /*0360*/  FFMA R7, R6.reuse, R9.reuse, RZ ;  /* 0x0000000906077223 */ /* 0x0c0fe200000000ff */
[----:B------:R-:W-:Y:S01]  /*0370*/  FADD R10, RZ, R9 ;  /* 0x00000009ff0a7221 */ /* 0x000fe20000000000 */
[C---:B------:R-:W-:Y:S01]  /*0380*/  FFMA R5, R9.reuse, R9, RZ ;  /* 0x0000000909057223 */ /* 0x040fe200000000ff */
[-C--:B------:R-:W-:Y:S01]  /*0390*/  FFMA R4, R9, R2.reuse, RZ ;  /* 0x0000000209047223 */ /* 0x080fe200000000ff */
[-C--:B------:R-:W-:Y:S01]  /*03a0*/  FFMA R6, R6, R2.reuse, RZ ;  /* 0x0000000206067223 */ /* 0x080fe200000000ff */
[----:B------:R-:W-:Y:S01]  /*03b0*/  FADD R9, RZ, R2 ;  /* 0x00000002ff097221 */ /* 0x000fe20000000000 */
[----:B------:R-:W-:-:S07]  /*03c0*/  FFMA R2, R2, R2, RZ ;  /* 0x0000000202027223 */ /* 0x000fce00000000ff */
.L_x_62:
[----:B------:R-:W-:Y:S05]  /*03d0*/  BSYNC.RECONVERGENT B0 ;  /* 0x0000000000007941 */ /* 0x000fea0003800200 */
.L_x_61:
[----:B------:R-:W-:Y:S04]  /*03e0*/  BSSY.RECONVERGENT B0, `(.L_x_63) ;  /* 0x0000023000007945 */ /* 0x000fe80003800200 */
[----:B------:R-:W-:Y:S05]  /*03f0*/  @P3 BRA `(.L_x_64) ;  /* 0x0000000000843947 */ /* 0x000fea0003800000 */
[----:B------:R-:W0:Y:S01]  /*0400*/  LDCU.64 UR6, c[0x0][0x390] ;  /* 0x00007200ff0677ac */ /* 0x000e220008000a00 */
[----:B------:R-:W-:Y:S02]  /*0410*/  SHF.L.U32 R20, R3, 0x2, RZ ;  /* 0x0000000203147819 */ /* 0x000fe400000006ff */
[----:B------:R-:W-:Y:S01]  /*0420*/  SHF.R.U32.HI R21, RZ, 0x1e, R3 ;  /* 0x0000001eff157819 */ /* 0x000fe20000011603 */
[----:B------:R-:W1:Y:S01]  /*0430*/  LDCU UR4, c[0x0][0x3ac] ;  /* 0x00007580ff0477ac */ /* 0x000e620008000800 */
[----:B0-----:R-:W-:Y:S01]  /*0440*/  IADD3 R14, P0, PT, R20, UR6, RZ ;  /* 0x00000006140e7c10 */ /* 0x001fe2000ff1e0ff */
[----:B------:R-:W0:Y:S03]  /*0450*/  LDCU UR6, c[0x0][0x380] ;  /* 0x00007000ff0677ac */ /* 0x000e260008000800 */
[----:B------:R-:W-:-:S05]  /*0460*/  IADD3.X R15, PT, PT, R21, UR7, RZ, P0, !PT ;  /* 0x00000007150f7c10 */ /* 0x000fca00087fe4ff */
[----:B------:R-:W2:Y:S02]  /*0470*/  LDG.E R14, desc[UR8][R14.64+0x800] ;  /* 0x000800080e0e7981 */ /* 0x000ea4000c1e1900 */
[----:B--2---:R-:W-:Y:S02]  /*0480*/  LOP3.LUT R16, R14, 0xf, RZ, 0xc0, !PT ;  /* 0x0000000f0e107812 */ /* 0x004fe400078ec0ff */
[----:B------:R-:W-:-:S05]  /*0490*/  SHF.R.S32.HI R17, RZ, 0x4, R14 ;  /* 0x00000004ff117819 */ /* 0x000fca000001140e */
[----:B-1----:R-:W-:-:S05]  /*04a0*/  IMAD R16, R17, UR4, R16 ;  /* 0x0000000411107c24 */ /* 0x002fca000f8e0210 */
[----:B0-----:R-:W-:-:S04]  /*04b0*/  ISETP.NE.AND P0, PT, R16, UR6, PT ;  /* 0x0000000610007c0c */ /* 0x001fc8000bf05270 */
[----:B------:R-:W-:-:S13]  /*04c0*/  ISETP.EQ.OR P0, PT, R14, -0x1, P0 ;  /* 0xffffffff0e00780c */ /* 0x000fda0000702670 */
[----:B------:R-:W-:Y:S05]  /*04d0*/  @P0 BRA `(.L_x_64) ;  /* 0x00000000004c0947 */ /* 0x000fea0003800000 */
[----:B------:R-:W-:Y:S01]  /*04e0*/  IADD3 R14, P0, PT, R20, UR10, RZ ;  /* 0x0000000a140e7c10 */ /* 0x000fe2000ff1e0ff */
[----:B------:R-:W2:Y:S03]  /*04f0*/  LDG.E R22, desc[UR8][R12.64+0x800] ;  /* 0x000800080c167981 */ /* 0x000ea6000c1e1900 */
[----:B------:R-:W-:-:S03]  /*0500*/  IADD3.X R15, PT, PT, R21, UR11, RZ, P0, !PT ;  /* 0x0000000b150f7c10 */ /* 0x000fc600087fe4ff */
[----:B------:R-:W-:Y:S02]  /*0510*/  IMAD.WIDE.U32 R16, R0, 0x4, R14 ;  /* 0x0000000400107825 */ /* 0x000fe400078e000e */
[----:B------:R-:W3:Y:S04]  /*0520*/  LDG.E R14, desc[UR8][R14.64+0x800] ;  /* 0x000800080e0e7981 */ /* 0x000ee8000c1e1900 */
[----:B------:R-:W4:Y:S01]  /*0530*/  LDG.E R16, desc[UR8][R16.64+0x800] ;  /* 0x0008000810107981 */ /* 0x000f22000c1e1900 */
[----:B------:R-:W-:Y:S01]  /*0540*/  FADD R18, R18, 1 ;  /* 0x3f80000012127421 */ /* 0x000fe20000000000 */
[----:B--2---:R-:W-:-:S04]  /*0550*/  FMUL R23, R22, 255 ;  /* 0x437f000016177820 */ /* 0x004fc80000400000 */
[----:B------:R-:W-:Y:S01]  /*0560*/  FADD R9, R9, R23 ;  /* 0x0000001709097221 */ /* 0x000fe20000000000 */
[----:B------:R-:W-:Y:S01]  /*0570*/  FFMA R2, R23, R23, R2 ;  /* 0x0000001717027223 */ /* 0x000fe20000000002 */
[----:B---3--:R-:W-:Y:S01]  /*0580*/  FMUL R21, R14, 255 ;  /* 0x437f00000e157820 */ /* 0x008fe20000400000 */
[----:B----4-:R-:W-:-:S03]  /*0590*/  FMUL R20, R16, 255 ;  /* 0x437f000010147820 */ /* 0x010fc60000400000 */
[----:B------:R-:W-:Y:S01]  /*05a0*/  FADD R11, R11, R21 ;  /* 0x000000150b0b7221 */ /* 0x000fe20000000000 */
[C---:B------:R-:W-:Y:S01]  /*05b0*/  FFMA R8, R21.reuse, R21, R8 ;  /* 0x0000001515087223 */ /* 0x040fe20000000008 */
[CC--:B------:R-:W-:Y:S01]  /*05c0*/  FFMA R6, R21.reuse, R23.reuse, R6 ;  /* 0x0000001715067223 */ /* 0x0c0fe20000000006 */
[-C--:B------:R-:W-:Y:S01]  /*05d0*/  FFMA R7, R21, R20.reuse, R7 ;  /* 0x0000001415077223 */ /* 0x080fe20000000007 */
[----:B------:R-:W-:Y:S01]  /*05e0*/  FADD R10, R10, R20 ;  /* 0x000000140a0a7221 */ /* 0x000fe20000000000 */
[C---:B------:R-:W-:Y:S01]  /*05f0*/  FFMA R5, R20.reuse, R20, R5 ;  /* 0x0000001414057223 */ /* 0x040fe20000000005 */
[----:B------:R-:W-:-:S07]  /*0600*/  FFMA R4, R20, R23, R4 ;  /* 0x0000001714047223 */ /* 0x000fce0000000004 */
.L_x_64:
[----:B------:R-:W-:Y:S05]  /*0610*/  BSYNC.RECONVERGENT B0 ;  /* 0x0000000000007941 */ /* 0x000fea0003800200 */
.L_x_63:
        /* <DEDUP_REMOVED lines=35> */
.L_x_66:
[----:B------:R-:W-:Y:S05]  /*0850*/  BSYNC.RECONVERGENT B0 ;  /* 0x0000000000007941 */ /* 0x000fea0003800200 */
.L_x_65:
        /* <DEDUP_REMOVED lines=35> */
.L_x_68:
[----:B------:R-:W-:Y:S05]  /*0a90*/  BSYNC.RECONVERGENT B0 ;  /* 0x0000000000007941 */ /* 0x000fea0003800200 */
.L_x_67:
[----:B------:R-:W0:Y:S01]  /*0aa0*/  SHFL.DOWN PT, R3, R18, 0x10, 0x1f ;  /* 0x0a001f0012037f89 */ /* 0x000e2200000e0000 */
[----:B------:R-:W1:Y:S01]  /*0ab0*/  S2UR UR6, SR_CgaCtaId ;  /* 0x00000000000679c3 */ /* 0x000e620000008800 */
[----:B------:R-:W2:Y:S07]  /*0ac0*/  LDCU UR4, c[0x0][0x370] ;  /* 0x00006e00ff0477ac */ /* 0x000eae0008000800 */
[----:B------:R-:W-:Y:S01]  /*0ad0*/  BAR.SYNC.DEFER_BLOCKING 0x0 ;  /* 0x0000000000007b1d */ /* 0x000fe20000010000 */
[----:B------:R-:W-:-:S05]  /*0ae0*/  ISETP.GT.U32.AND P1, PT, R19, 0x1f, PT ;  /* 0x0000001f1300780c */ /* 0x000fca0003f24070 */
[----:B------:R-:W2:Y:S02]  /*0af0*/  LDCU UR7, c[0x0][0x380] ;  /* 0x00007000ff0777ac */ /* 0x000ea40008000800 */
[----:B------:R-:W3:Y:S01]  /*0b00*/  LDC R17, c[0x0][0x3a8] ;  /* 0x0000ea00ff117b82 */ /* 0x000ee20000000800 */
[----:B------:R-:W-:Y:S01]  /*0b10*/  BSSY.RECONVERGENT B0, `(.L_x_69) ;  /* 0x000002a000007945 */ /* 0x000fe20003800200 */
[----:B0-----:R-:W-:Y:S01]  /*0b20*/  FADD R3, R3, R18 ;  /* 0x0000001203037221 */ /* 0x001fe20000000000 */
[----:B--2---:R-:W-:-:S04]  /*0b30*/  UIMAD UR5, UR4, UR7, UR5 ;  /* 0x00000007040572a4 */ /* 0x004fc8000f8e0205 */
[----:B------:R-:W0:Y:S01]  /*0b40*/  SHFL.DOWN PT, R0, R3, 0x8, 0x1f ;  /* 0x09001f0003007f89 */ /* 0x000e2200000e0000 */
[----:B------:R-:W-:Y:S02]  /*0b50*/  UMOV UR4, 0x400 ;  /* 0x0000040000047882 */ /* 0x000fe40000000000 */
[----:B-1----:R-:W-:Y:S01]  /*0b60*/  ULEA UR4, UR6, UR4, 0x18 ;  /* 0x0000000406047291 */ /* 0x002fe2000f8ec0ff */
[----:B0-----:R-:W-:Y:S01]  /*0b70*/  FADD R0, R3, R0 ;  /* 0x0000000003007221 */ /* 0x001fe20000000000 */
[----:B------:R-:W-:-:S04]  /*0b80*/  LOP3.LUT R3, R19, 0x1f, RZ, 0xc0, !PT ;  /* 0x0000001f13037812 */ /* 0x000fc800078ec0ff */
[----:B------:R-:W0:Y:S01]  /*0b90*/  SHFL.DOWN PT, R13, R0, 0x4, 0x1f ;  /* 0x08801f00000d7f89 */ /* 0x000e2200000e0000 */
[C---:B------:R-:W-:Y:S02]  /*0ba0*/  ISETP.NE.AND P0, PT, R3.reuse, RZ, PT ;  /* 0x000000ff0300720c */ /* 0x040fe40003f05270 */
[----:B------:R-:W-:Y:S01]  /*0bb0*/  LEA R3, R3, UR4, 0x2 ;  /* 0x0000000403037c11 */ /* 0x000fe2000f8e10ff */
[----:B0-----:R-:W-:Y:S01]  /*0bc0*/  FADD R14, R0, R13 ;  /* 0x0000000d000e7221 */ /* 0x001fe20000000000 */
[----:B------:R-:W-:-:S04]  /*0bd0*/  SHF.R.U32.HI R0, RZ, 0x3, R19 ;  /* 0x00000003ff007819 */ /* 0x000fc80000011613 */
[----:B------:R-:W0:Y:S01]  /*0be0*/  SHFL.DOWN PT, R13, R14, 0x2, 0x1f ;  /* 0x08401f000e0d7f89 */ /* 0x000e2200000e0000 */
[----:B------:R-:W-:Y:S01]  /*0bf0*/  LOP3.LUT R0, R0, 0x7c, RZ, 0xc0, !PT ;  /* 0x0000007c00007812 */ /* 0x000fe200078ec0ff */
[----:B0-----:R-:W-:Y:S02]  /*0c00*/  FADD R15, R14, R13 ;  /* 0x0000000d0e0f7221 */ /* 0x001fe40000000000 */
[----:B------:R-:W0:Y:S03]  /*0c10*/  LDC.64 R12, c[0x0][0x398] ;  /* 0x0000e600ff0c7b82 */ /* 0x000e260000000a00 */
[----:B------:R-:W1:Y:S02]  /*0c20*/  SHFL.DOWN PT, R16, R15, 0x1, 0x1f ;  /* 0x08201f000f107f89 */ /* 0x000e6400000e0000 */
[----:B-1----:R-:W-:Y:S01]  /*0c30*/  FADD R19, R15, R16 ;  /* 0x000000100f137221 */ /* 0x002fe20000000000 */
[----:B---3--:R-:W-:-:S04]  /*0c40*/  IMAD R15, R17, UR5, RZ ;  /* 0x00000005110f7c24 */ /* 0x008fc8000f8e02ff */
[----:B------:R1:W-:Y:S01]  /*0c50*/  @!P0 STS [R0+UR4], R19 ;  /* 0x0000001300008988 */ /* 0x0003e20008000804 */
[----:B0-----:R-:W-:Y:S01]  /*0c60*/  IMAD.WIDE R12, R15, 0x4, R12 ;  /* 0x000000040f0c7825 */ /* 0x001fe200078e020c */
[----:B------:R-:W-:Y:S06]  /*0c70*/  BAR.SYNC.DEFER_BLOCKING 0x0 ;  /* 0x0000000000007b1d */ /* 0x000fec0000010000 */
[----:B-1----:R-:W-:Y:S05]  /*0c80*/  @P1 BRA `(.L_x_70) ;  /* 0x0000000000481947 */ /* 0x002fea0003800000 */
        /* <DEDUP_REMOVED lines=16> */
[----:B------:R-:W0:Y:S04]  /*0d90*/  @!P0 LDS R15, [UR4] ;  /* 0x00000004ff0f8984 */ /* 0x000e280008000800 */
[----:B0-----:R0:W-:Y:S02]  /*0da0*/  @!P0 STG.E desc[UR8][R12.64], R15 ;  /* 0x0000000f0c008986 */ /* 0x0011e4000c101908 */
.L_x_70:
[----:B------:R-:W-:Y:S05]  /*0db0*/  BSYNC.RECONVERGENT B0 ;  /* 0x0000000000007941 */ /* 0x000fea0003800200 */
.L_x_69:
[----:B------:R-:W1:Y:S01]  /*0dc0*/  SHFL.DOWN PT, R14, R11, 0x10, 0x1f ;  /* 0x0a001f000b0e7f89 */ /* 0x000e6200000e0000 */
[----:B------:R-:W-:Y:S01]  /*0dd0*/  BSSY.RECONVERGENT B0, `(.L_x_71) ;  /* 0x0000020000007945 */ /* 0x000fe20003800200 */
[----:B------:R-:W-:Y:S01]  /*0de0*/  BAR.SYNC.DEFER_BLOCKING 0x0 ;  /* 0x0000000000007b1d */ /* 0x000fe20000010000 */
[----:B-1----:R-:W-:-:S05]  /*0df0*/  FADD R14, R14, R11 ;  /* 0x0000000b0e0e7221 */ /* 0x002fca0000000000 */
[----:B0-----:R-:W0:Y:S02]  /*0e00*/  SHFL.DOWN PT, R15, R14, 0x8, 0x1f ;  /* 0x09001f000e0f7f89 */ /* 0x001e2400000e0000 */
[----:B0-----:R-:W-:-:S05]  /*0e10*/  FADD R15, R14, R15 ;  /* 0x0000000f0e0f7221 */ /* 0x001fca0000000000 */
[----:B------:R-:W0:Y:S02]  /*0e20*/  SHFL.DOWN PT, R16, R15, 0x4, 0x1f ;  /* 0x08801f000f107f89 */ /* 0x000e2400000e0000 */
[----:B0-----:R-:W-:-:S05]  /*0e30*/  FADD R16, R15, R16 ;  /* 0x000000100f107221 */ /* 0x001fca0000000000 */
[----:B------:R-:W0:Y:S02]  /*0e40*/  SHFL.DOWN PT, R17, R16, 0x2, 0x1f ;  /* 0x08401f0010117f89 */ /* 0x000e2400000e0000 */
[----:B0-----:R-:W-:-:S05]  /*0e50*/  FADD R17, R16, R17 ;  /* 0x0000001110117221 */ /* 0x001fca0000000000 */
[----:B------:R-:W0:Y:S02]  /*0e60*/  SHFL.DOWN PT, R18, R17, 0x1, 0x1f ;  /* 0x08201f0011127f89 */ /* 0x000e2400000e0000 */
[----:B0-----:R-:W-:-:S05]  /*0e70*/  FADD R19, R17, R18 ;  /* 0x0000001211137221 */ /* 0x001fca0000000000 */
[----:B------:R0:W-:Y:S01]  /*0e80*/  @!P0 STS [R0+UR4], R19 ;  /* 0x0000001300008988 */ /* 0x0001e20008000804 */
[----:B------:R-:W-:Y:S06]  /*0e90*/  BAR.SYNC.DEFER_BLOCKING 0x0 ;  /* 0x0000000000007b1d */ /* 0x000fec0000010000 */
[----:B------:R-:W-:Y:S05]  /*0ea0*/  @P1 BRA `(.L_x_72) ;  /* 0x0000000000481947 */ /* 0x000fea0003800000 */
[----:B------:R-:W-:Y:S04]  /*0eb0*/  LDS R11, [R3+0x20] ;  /* 0x00002000030b7984 */ /* 0x000fe80000000800 */
[----:B------:R-:W1:Y:S02]  /*0ec0*/  LDS R14, [R3] ;  /* 0x00000000030e7984 */ /* 0x000e640000000800 */
[----:B-1----:R-:W-:-:S05]  /*0ed0*/  FADD R14, R11, R14 ;  /* 0x0000000e0b0e7221 */ /* 0x002fca0000000000 */
[----:B------:R-:W-:Y:S04]  /*0ee0*/  STS [R3], R14 ;  /* 0x0000000e03007388 */ /* 0x000fe80000000800 */
        /* <DEDUP_REMOVED lines=12> */
[----:B------:R-:W1:Y:S04]  /*0fb0*/  @!P0 LDS R11, [UR4] ;  /* 0x00000004ff0b8984 */ /* 0x000e680008000800 */
[----:B-1----:R1:W-:Y:S02]  /*0fc0*/  @!P0 STG.E desc[UR8][R12.64+0x4], R11 ;  /* 0x0000040b0c008986 */ /* 0x0023e4000c101908 */
.L_x_72:
[----:B------:R-:W-:Y:S05]  /*0fd0*/  BSYNC.RECONVERGENT B0 ;  /* 0x0000000000007941 */ /* 0x000fea0003800200 */
.L_x_71:
[----:B-1----:R-:W1:Y:S01]  /*0fe0*/  SHFL.DOWN PT, R11, R10, 0x10, 0x1f ;  /* 0x0a001f000a0b7f89 */ /* 0x002e6200000e0000 */
[----:B------:R-:W-:Y:S01]  /*0ff0*/  BSSY.RECONVERGENT B0, `(.L_x_73) ;  /* 0x0000020000007945 */ /* 0x000fe20003800200 */
[----:B------:R-:W-:Y:S01]  /*1000*/  BAR.SYNC.DEFER_BLOCKING 0x0 ;  /* 0x0000000000007b1d */ /* 0x000fe20000010000 */
[----:B-1----:R-:W-:-:S05]  /*1010*/  FADD R11, R11, R10 ;  /* 0x0000000a0b0b7221 */ /* 0x002fca0000000000 */
[----:B------:R-:W1:Y:S02]  /*1020*/  SHFL.DOWN PT, R14, R11, 0x8, 0x1f ;  /* 0x09001f000b0e7f89 */ /* 0x000e6400000e0000 */
[----:B-1----:R-:W-:-:S05]  /*1030*/  FADD R14, R11, R14 ;  /* 0x0000000e0b0e7221 */ /* 0x002fca0000000000 */
[----:B------:R-:W1:Y:S02]  /*1040*/  SHFL.DOWN PT, R15, R14, 0x4, 0x1f ;  /* 0x08801f000e0f7f89 */ /* 0x000e6400000e0000 */
[----:B-1----:R-:W-:-:S05]  /*1050*/  FADD R15, R14, R15 ;  /* 0x0000000f0e0f7221 */ /* 0x002fca0000000000 */
[----:B------:R-:W1:Y:S02]  /*1060*/  SHFL.DOWN PT, R16, R15, 0x2, 0x1f ;  /* 0x08401f000f107f89 */ /* 0x000e6400000e0000 */
[----:B-1----:R-:W-:-:S05]  /*1070*/  FADD R16, R15, R16 ;  /* 0x000000100f107221 */ /* 0x002fca0000000000 */
[----:B------:R-:W1:Y:S02]  /*1080*/  SHFL.DOWN PT, R17, R16, 0x1, 0x1f ;  /* 0x08201f0010117f89 */ /* 0x000e6400000e0000 */
[----:B-1----:R-:W-:-:S05]  /*1090*/  FADD R17, R16, R17 ;  /* 0x0000001110117221 */ /* 0x002fca0000000000 */
[----:B------:R1:W-:Y:S01]  /*10a0*/  @!P0 STS [R0+UR4], R17 ;  /* 0x0000001100008988 */ /* 0x0003e20008000804 */
[----:B------:R-:W-:Y:S06]  /*10b0*/  BAR.SYNC.DEFER_BLOCKING 0x0 ;  /* 0x0000000000007b1d */ /* 0x000fec0000010000 */
[----:B------:R-:W-:Y:S05]  /*10c0*/  @P1 BRA `(.L_x_74) ;  /* 0x0000000000481947 */ /* 0x000fea0003800000 */
[----:B------:R-:W-:Y:S04]  /*10d0*/  LDS R10, [R3+0x20] ;  /* 0x00002000030a7984 */ /* 0x000fe80000000800 */
[----:B------:R-:W2:Y:S02]  /*10e0*/  LDS R11, [R3] ;  /* 0x00000000030b7984 */ /* 0x000ea40000000800 */
[----:B--2---:R-:W-:-:S05]  /*10f0*/  FADD R10, R10, R11 ;  /* 0x0000000b0a0a7221 */ /* 0x004fca0000000000 */
[----:B------:R-:W-:Y:S04]  /*1100*/  STS [R3], R10 ;  /* 0x0000000a03007388 */ /* 0x000fe80000000800 */
        /* <DEDUP_REMOVED lines=12> */
[----:B------:R-:W2:Y:S04]  /*11d0*/  @!P0 LDS R11, [UR4] ;  /* 0x00000004ff0b8984 */ /* 0x000ea80008000800 */
[----:B--2---:R2:W-:Y:S02]  /*11e0*/  @!P0 STG.E desc[UR8][R12.64+0x8], R11 ;  /* 0x0000080b0c008986 */ /* 0x0045e4000c101908 */
.L_x_74:
[----:B------:R-:W-:Y:S05]  /*11f0*/  BSYNC.RECONVERGENT B0 ;  /* 0x0000000000007941 */ /* 0x000fea0003800200 */
.L_x_73:
[----:B------:R-:W3:Y:S01]  /*1200*/  SHFL.DOWN PT, R10, R9, 0x10, 0x1f ;  /* 0x0a001f00090a7f89 */ /* 0x000ee200000e0000 */
[----:B------:R-:W-:Y:S01]  /*1210*/  BSSY.RECONVERGENT B0, `(.L_x_75) ;  /* 0x0000020000007945 */ /* 0x000fe20003800200 */
[----:B------:R-:W-:Y:S01]  /*1220*/  BAR.SYNC.DEFER_BLOCKING 0x0 ;  /* 0x0000000000007b1d */ /* 0x000fe20000010000 */
[----:B---3--:R-:W-:-:S05]  /*1230*/  FADD R10, R10, R9 ;  /* 0x000000090a0a7221 */ /* 0x008fca0000000000 */
[----:B--2---:R-:W2:Y:S02]  /*1240*/  SHFL.DOWN PT, R11, R10, 0x8, 0x1f ;  /* 0x09001f000a0b7f89 */ /* 0x004ea400000e0000 */
[----:B--2---:R-:W-:-:S05]  /*1250*/  FADD R11, R10, R11 ;  /* 0x0000000b0a0b7221 */ /* 0x004fca0000000000 */
[----:B------:R-:W2:Y:S02]  /*1260*/  SHFL.DOWN PT, R14, R11, 0x4, 0x1f ;  /* 0x08801f000b0e7f89 */ /* 0x000ea400000e0000 */
[----:B--2---:R-:W-:-:S05]  /*1270*/  FADD R14, R11, R14 ;  /* 0x0000000e0b0e7221 */ /* 0x004fca0000000000 */
[----:B------:R-:W2:Y:S02]  /*1280*/  SHFL.DOWN PT, R15, R14, 0x2, 0x1f ;  /* 0x08401f000e0f7f89 */ /* 0x000ea400000e0000 */
[----:B--2---:R-:W-:-:S05]  /*1290*/  FADD R15, R14, R15 ;  /* 0x0000000f0e0f7221 */ /* 0x004fca0000000000 */
        /* <DEDUP_REMOVED lines=23> */
.L_x_76:
[----:B------:R-:W-:Y:S05]  /*1410*/  BSYNC.RECONVERGENT B0 ;  /* 0x0000000000007941 */ /* 0x000fea0003800200 */
.L_x_75:
[----:B--2---:R-:W2:Y:S01]  /*1420*/  SHFL.DOWN PT, R9, R8, 0x10, 0x1f ;  /* 0x0a001f0008097f89 */ /* 0x004ea200000e0000 */
[----:B------:R-:W-:Y:S01]  /*1430*/  BSSY.RECONVERGENT B0, `(.L_x_77) ;  /* 0x0000020000007945 */ /* 0x000fe20003800200 */
[----:B------:R-:W-:Y:S01]  /*1440*/  BAR.SYNC.DEFER_BLOCKING 0x0 ;  /* 0x0000000000007b1d */ /* 0x000fe20000010000 */
[----:B--2---:R-:W-:-:S05]  /*1450*/  FADD R9, R9, R8 ;  /* 0x0000000809097221 */ /* 0x004fca0000000000 */
[----:B------:R-:W2:Y:S02]  /*1460*/  SHFL.DOWN PT, R10, R9, 0x8, 0x1f ;  /* 0x09001f00090a7f89 */ /* 0x000ea400000e0000 */
[----:B--2---:R-:W-:-:S05]  /*1470*/  FADD R10, R9, R10 ;  /* 0x0000000a090a7221 */ /* 0x004fca0000000000 */
[----:B------:R-:W2:Y:S02]  /*1480*/  SHFL.DOWN PT, R11, R10, 0x4, 0x1f ;  /* 0x08801f000a0b7f89 */ /* 0x000ea400000e0000 */
[----:B--2---:R-:W-:-:S05]  /*1490*/  FADD R11, R10, R11 ;  /* 0x0000000b0a0b7221 */ /* 0x004fca0000000000 */
[----:B------:R-:W2:Y:S02]  /*14a0*/  SHFL.DOWN PT, R14, R11, 0x2, 0x1f ;  /* 0x08401f000b0e7f89 */ /* 0x000ea400000e0000 */
[----:B--2---:R-:W-:-:S05]  /*14b0*/  FADD R14, R11, R14 ;  /* 0x0000000e0b0e7221 */ /* 0x004fca0000000000 */
[----:B------:R-:W2:Y:S02]  /*14c0*/  SHFL.DOWN PT, R15, R14, 0x1, 0x1f ;  /* 0x08201f000e0f7f89 */ /* 0x000ea400000e0000 */
[----:B--2---:R-:W-:-:S05]  /*14d0*/  FADD R15, R14, R15 ;  /* 0x0000000f0e0f7221 */ /* 0x004fca0000000000 */
[----:B------:R2:W-:Y:S01]  /*14e0*/  @!P0 STS [R0+UR4], R15 ;  /* 0x0000000f00008988 */ /* 0x0005e20008000804 */
[----:B------:R-:W-:Y:S06]  /*14f0*/  BAR.SYNC.DEFER_BLOCKING 0x0 ;  /* 0x0000000000007b1d */ /* 0x000fec0000010000 */
[----:B------:R-:W-:Y:S05]  /*1500*/  @P1 BRA `(.L_x_78) ;  /* 0x0000000000481947 */ /* 0x000fea0003800000 */
[----:B------:R-:W-:Y:S04]  /*1510*/  LDS R8, [R3+0x20] ;  /* 0x0000200003087984 */ /* 0x000fe80000000800 */
[----:B------:R-:W3:Y:S02]  /*1520*/  LDS R9, [R3] ;  /* 0x0000000003097984 */ /* 0x000ee40000000800 */
[----:B---3--:R-:W-:-:S05]  /*1530*/  FADD R8, R8, R9 ;  /* 0x0000000908087221 */ /* 0x008fca0000000000 */
[----:B------:R-:W-:Y:S04]  /*1540*/  STS [R3], R8 ;  /* 0x0000000803007388 */ /* 0x000fe80000000800 */
        /* <DEDUP_REMOVED lines=12> */
[----:B------:R-:W3:Y:S04]  /*1610*/  @!P0 LDS R9, [UR4] ;  /* 0x00000004ff098984 */ /* 0x000ee80008000800 */
[----:B---3--:R3:W-:Y:S02]  /*1620*/  @!P0 STG.E desc[UR8][R12.64+0x10], R9 ;  /* 0x000010090c008986 */ /* 0x0087e4000c101908 */
.L_x_78:
[----:B------:R-:W-:Y:S05]  /*1630*/  BSYNC.RECONVERGENT B0 ;  /* 0x0000000000007941 */ /* 0x000fea0003800200 */
.L_x_77:
[----:B------:R-:W4:Y:S01]  /*1640*/  SHFL.DOWN PT, R8, R7, 0x10, 0x1f ;  /* 0x0a001f0007087f89 */ /* 0x000f2200000e0000 */
[----:B------:R-:W-:Y:S01]  /*1650*/  BSSY.RECONVERGENT B0, `(.L_x_79) ;  /* 0x0000020000007945 */ /* 0x000fe20003800200 */
[----:B------:R-:W-:Y:S01]  /*1660*/  BAR.SYNC.DEFER_BLOCKING 0x0 ;  /* 0x0000000000007b1d */ /* 0x000fe20000010000 */
[----:B----4-:R-:W-:-:S05]  /*1670*/  FADD R8, R8, R7 ;  /* 0x0000000708087221 */ /* 0x010fca0000000000 */
[----:B---3--:R-:W3:Y:S02]  /*1680*/  SHFL.DOWN PT, R9, R8, 0x8, 0x1f ;  /* 0x09001f0008097f89 */ /* 0x008ee400000e0000 */
[----:B---3--:R-:W-:-:S05]  /*1690*/  FADD R9, R8, R9 ;  /* 0x0000000908097221 */ /* 0x008fca0000000000 */
[----:B------:R-:W3:Y:S02]  /*16a0*/  SHFL.DOWN PT, R10, R9, 0x4, 0x1f ;  /* 0x08801f00090a7f89 */ /* 0x000ee400000e0000 */
[----:B---3--:R-:W-:-:S05]  /*16b0*/  FADD R10, R9, R10 ;  /* 0x0000000a090a7221 */ /* 0x008fca0000000000 */
[----:B------:R-:W3:Y:S02]  /*16c0*/  SHFL.DOWN PT, R11, R10, 0x2, 0x1f ;  /* 0x08401f000a0b7f89 */ /* 0x000ee400000e0000 */
[----:B---3--:R-:W-:-:S05]  /*16d0*/  FADD R11, R10, R11 ;  /* 0x0000000b0a0b7221 */ /* 0x008fca0000000000 */
        /* <DEDUP_REMOVED lines=23> */
.L_x_80:
[----:B------:R-:W-:Y:S05]  /*1850*/  BSYNC.RECONVERGENT B0 ;  /* 0x0000000000007941 */ /* 0x000fea0003800200 */
.L_x_79:
[----:B---3--:R-:W3:Y:S01]  /*1860*/  SHFL.DOWN PT, R7, R6, 0x10, 0x1f ;  /* 0x0a001f0006077f89 */ /* 0x008ee200000e0000 */
[----:B------:R-:W-:Y:S01]  /*1870*/  BSSY.RECONVERGENT B0, `(.L_x_81) ;  /* 0x0000020000007945 */ /* 0x000fe20003800200 */
[----:B------:R-:W-:Y:S01]  /*1880*/  BAR.SYNC.DEFER_BLOCKING 0x0 ;  /* 0x0000000000007b1d */ /* 0x000fe20000010000 */
[----:B---3--:R-:W-:-:S05]  /*1890*/  FADD R7, R7, R6 ;  /* 0x0000000607077221 */ /* 0x008fca0000000000 */
[----:B------:R-:W3:Y:S02]  /*18a0*/  SHFL.DOWN PT, R8, R7, 0x8, 0x1f ;  /* 0x09001f0007087f89 */ /* 0x000ee400000e0000 */
[----:B---3--:R-:W-:-:S05]  /*18b0*/  FADD R8, R7, R8 ;  /* 0x0000000807087221 */ /* 0x008fca0000000000 */
[----:B------:R-:W3:Y:S02]  /*18c0*/  SHFL.DOWN PT, R9, R8, 0x4, 0x1f ;  /* 0x08801f0008097f89 */ /* 0x000ee400000e0000 */
[----:B---3--:R-:W-:-:S05]  /*18d0*/  FADD R9, R8, R9 ;  /* 0x0000000908097221 */ /* 0x008fca0000000000 */
[----:B------:R-:W3:Y:S02]  /*18e0*/  SHFL.DOWN PT, R10, R9, 0x2, 0x1f ;  /* 0x08401f00090a7f89 */ /* 0x000ee400000e0000 */
[----:B---3--:R-:W-:-:S05]  /*18f0*/  FADD R10, R9, R10 ;  /* 0x0000000a090a7221 */ /* 0x008fca0000000000 */
[----:B------:R-:W3:Y:S02]  /*1900*/  SHFL.DOWN PT, R11, R10, 0x1, 0x1f ;  /* 0x08201f000a0b7f89 */ /* 0x000ee400000e0000 */
[----:B---3--:R-:W-:-:S05]  /*1910*/  FADD R11, R10, R11 ;  /* 0x0000000b0a0b7221 */ /* 0x008fca0000000000 */
[----:B------:R3:W-:Y:S01]  /*1920*/  @!P0 STS [R0+UR4], R11 ;  /* 0x0000000b00008988 */ /* 0x0007e20008000804 */
[----:B------:R-:W-:Y:S06]  /*1930*/  BAR.SYNC.DEFER_BLOCKING 0x0 ;  /* 0x0000000000007b1d */ /* 0x000fec0000010000 */
[----:B------:R-:W-:Y:S05]  /*1940*/  @P1 BRA `(.L_x_82) ;  /* 0x0000000000481947 */ /* 0x000fea0003800000 */
[----:B------:R-:W-:Y:S04]  /*1950*/  LDS R6, [R3+0x20] ;  /* 0x0000200003067984 */ /* 0x000fe80000000800 */
[----:B------:R-:W4:Y:S02]  /*1960*/  LDS R7, [R3] ;  /* 0x0000000003077984 */ /* 0x000f240000000800 */
[----:B----4-:R-:W-:-:S05]  /*1970*/  FADD R6, R6, R7 ;  /* 0x0000000706067221 */ /* 0x010fca0000000000 */
[----:B------:R-:W-:Y:S04]  /*1980*/  STS [R3], R6 ;  /* 0x0000000603007388 */ /* 0x000fe80000000800 */
        /* <DEDUP_REMOVED lines=12> */
[----:B------:R-:W4:Y:S04]  /*1a50*/  @!P0 LDS R7, [UR4] ;  /* 0x00000004ff078984 */ /* 0x000f280008000800 */
[----:B----4-:R4:W-:Y:S02]  /*1a60*/  @!P0 STG.E desc[UR8][R12.64+0x18], R7 ;  /* 0x000018070c008986 */ /* 0x0109e4000c101908 */
.L_x_82:
[----:B------:R-:W-:Y:S05]  /*1a70*/  BSYNC.RECONVERGENT B0 ;  /* 0x0000000000007941 */ /* 0x000fea0003800200 */
.L_x_81:
[----:B------:R-:W5:Y:S01]  /*1a80*/  SHFL.DOWN PT, R6, R5, 0x10, 0x1f ;  /* 0x0a001f0005067f89 */ /* 0x000f6200000e0000 */
[----:B------:R-:W-:Y:S01]  /*1a90*/  BSSY.RECONVERGENT B0, `(.L_x_83) ;  /* 0x0000020000007945 */ /* 0x000fe20003800200 */
[----:B------:R-:W-:Y:S01]  /*1aa0*/  BAR.SYNC.DEFER_BLOCKING 0x0 ;  /* 0x0000000000007b1d */ /* 0x000fe20000010000 */
[----:B-----5:R-:W-:-:S05]  /*1ab0*/  FADD R6, R6, R5 ;  /* 0x0000000506067221 */ /* 0x020fca0000000000 */
[----:B----4-:R-:W4:Y:S02]  /*1ac0*/  SHFL.DOWN PT, R7, R6, 0x8, 0x1f ;  /* 0x09001f0006077f89 */ /* 0x010f2400000e0000 */
[----:B----4-:R-:W-:-:S05]  /*1ad0*/  FADD R7, R6, R7 ;  /* 0x0000000706077221 */ /* 0x010fca0000000000 */
[----:B------:R-:W4:Y:S02]  /*1ae0*/  SHFL.DOWN PT, R8, R7, 0x4, 0x1f ;  /* 0x08801f0007087f89 */ /* 0x000f2400000e0000 */
[----:B----4-:R-:W-:-:S05]  /*1af0*/  FADD R8, R7, R8 ;  /* 0x0000000807087221 */ /* 0x010fca0000000000 */
[----:B------:R-:W4:Y:S02]  /*1b00*/  SHFL.DOWN PT, R9, R8, 0x2, 0x1f ;  /* 0x08401f0008097f89 */ /* 0x000f2400000e0000 */
[----:B----4-:R-:W-:-:S05]  /*1b10*/  FADD R9, R8, R9 ;  /* 0x0000000908097221 */ /* 0x010fca0000000000 */
        /* <DEDUP_REMOVED lines=23> */
.L_x_84:
[----:B------:R-:W-:Y:S05]  /*1c90*/  BSYNC.RECONVERGENT B0 ;  /* 0x0000000000007941 */ /* 0x000fea0003800200 */
.L_x_83:
[----:B----4-:R-:W4:Y:S01]  /*1ca0*/  SHFL.DOWN PT, R5, R4, 0x10, 0x1f ;  /* 0x0a001f0004057f89 */ /* 0x010f2200000e0000 */
[----:B------:R-:W-:Y:S01]  /*1cb0*/  BSSY.RECONVERGENT B0, `(.L_x_85) ;  /* 0x0000020000007945 */ /* 0x000fe20003800200 */
[----:B------:R-:W-:Y:S01]  /*1cc0*/  BAR.SYNC.DEFER_BLOCKING 0x0 ;  /* 0x0000000000007b1d */ /* 0x000fe20000010000 */
[----:B----4-:R-:W-:-:S05]  /*1cd0*/  FADD R5, R5, R4 ;  /* 0x0000000405057221 */ /* 0x010fca0000000000 */
[----:B------:R-:W4:Y:S02]  /*1ce0*/  SHFL.DOWN PT, R6, R5, 0x8, 0x1f ;  /* 0x09001f0005067f89 */ /* 0x000f2400000e0000 */
[----:B----4-:R-:W-:-:S05]  /*1cf0*/  FADD R6, R5, R6 ;  /* 0x0000000605067221 */ /* 0x010fca0000000000 */
[----:B------:R-:W4:Y:S02]  /*1d00*/  SHFL.DOWN PT, R7, R6, 0x4, 0x1f ;  /* 0x08801f0006077f89 */ /* 0x000f2400000e0000 */
[----:B----4-:R-:W-:-:S05]  /*1d10*/  FADD R7, R6, R7 ;  /* 0x0000000706077221 */ /* 0x010fca0000000000 */
[----:B------:R-:W4:Y:S02]  /*1d20*/  SHFL.DOWN PT, R8, R7, 0x2, 0x1f ;  /* 0x08401f0007087f89 */ /* 0x000f2400000e0000 */
[----:B----4-:R-:W-:-:S05]  /*1d30*/  FADD R8, R7, R8 ;  /* 0x0000000807087221 */ /* 0x010fca0000000000 */
[----:B------:R-:W4:Y:S02]  /*1d40*/  SHFL.DOWN PT, R9, R8, 0x1, 0x1f ;  /* 0x08201f0008097f89 */ /* 0x000f2400000e0000 */
[----:B----4-:R-:W-:-:S05]  /*1d50*/  FADD R9, R8, R9 ;  /* 0x0000000908097221 */ /* 0x010fca0000000000 */
[----:B------:R4:W-:Y:S01]  /*1d60*/  @!P0 STS [R0+UR4], R9 ;  /* 0x0000000900008988 */ /* 0x0009e20008000804 */
[----:B------:R-:W-:Y:S06]  /*1d70*/  BAR.SYNC.DEFER_BLOCKING 0x0 ;  /* 0x0000000000007b1d */ /* 0x000fec0000010000 */
[----:B------:R-:W-:Y:S05]  /*1d80*/  @P1 BRA `(.L_x_86) ;  /* 0x0000000000481947 */ /* 0x000fea0003800000 */
[----:B------:R-:W-:Y:S04]  /*1d90*/  LDS R4, [R3+0x20] ;  /* 0x0000200003047984 */ /* 0x000fe80000000800 */
[----:B------:R-:W5:Y:S02]  /*1da0*/  LDS R5, [R3] ;  /* 0x0000000003057984 */ /* 0x000f640000000800 */
[----:B-----5:R-:W-:-:S05]  /*1db0*/  FADD R4, R4, R5 ;  /* 0x0000000504047221 */ /* 0x020fca0000000000 */
[----:B------:R-:W-:Y:S04]  /*1dc0*/  STS [R3], R4 ;  /* 0x0000000403007388 */ /* 0x000fe80000000800 */
        /* <DEDUP_REMOVED lines=12> */
[----:B------:R-:W5:Y:S04]  /*1e90*/  @!P0 LDS R5, [UR4] ;  /* 0x00000004ff058984 */ /* 0x000f680008000800 */
[----:B-----5:R0:W-:Y:S02]  /*1ea0*/  @!P0 STG.E desc[UR8][R12.64+0x20], R5 ;  /* 0x000020050c008986 */ /* 0x0201e4000c101908 */
.L_x_86:
[----:B------:R-:W-:Y:S05]  /*1eb0*/  BSYNC.RECONVERGENT B0 ;  /* 0x0000000000007941 */ /* 0x000fea0003800200 */
.L_x_85:
[----:B0-----:R-:W0:Y:S01]  /*1ec0*/  SHFL.DOWN PT, R5, R2, 0x10, 0x1f ;  /* 0x0a001f0002057f89 */ /* 0x001e2200000e0000 */
[----:B------:R-:W-:Y:S01]  /*1ed0*/  BSSY.RECONVERGENT B0, `(.L_x_87) ;  /* 0x0000020000007945 */ /* 0x000fe20003800200 */
[----:B------:R-:W-:Y:S01]  /*1ee0*/  BAR.SYNC.DEFER_BLOCKING 0x0 ;  /* 0x0000000000007b1d */ /* 0x000fe20000010000 */
[----:B0-----:R-:W-:-:S05]  /*1ef0*/  FADD R5, R5, R2 ;  /* 0x0000000205057221 */ /* 0x001fca0000000000 */
[----:B------:R-:W0:Y:S02]  /*1f00*/  SHFL.DOWN PT, R4, R5, 0x8, 0x1f ;  /* 0x09001f0005047f89 */ /* 0x000e2400000e0000 */
[----:B0-----:R-:W-:-:S05]  /*1f10*/  FADD R4, R5, R4 ;  /* 0x0000000405047221 */ /* 0x001fca0000000000 */
[----:B------:R-:W0:Y:S02]  /*1f20*/  SHFL.DOWN PT, R7, R4, 0x4, 0x1f ;  /* 0x08801f0004077f89 */ /* 0x000e2400000e0000 */
[----:B0-----:R-:W-:-:S05]  /*1f30*/  FADD R7, R4, R7 ;  /* 0x0000000704077221 */ /* 0x001fca0000000000 */
[----:B------:R-:W0:Y:S02]  /*1f40*/  SHFL.DOWN PT, R6, R7, 0x2, 0x1f ;  /* 0x08401f0007067f89 */ /* 0x000e2400000e0000 */
[----:B0-----:R-:W-:-:S05]  /*1f50*/  FADD R6, R7, R6 ;  /* 0x0000000607067221 */ /* 0x001fca0000000000 */
[----:B----4-:R-:W0:Y:S02]  /*1f60*/  SHFL.DOWN PT, R9, R6, 0x1, 0x1f ;  /* 0x08201f0006097f89 */ /* 0x010e2400000e0000 */
[----:B0-----:R-:W-:-:S05]  /*1f70*/  FADD R9, R6, R9 ;  /* 0x0000000906097221 */ /* 0x001fca0000000000 */
[----:B------:R0:W-:Y:S01]  /*1f80*/  @!P0 STS [R0+UR4], R9 ;  /* 0x0000000900008988 */ /* 0x0001e20008000804 */
[----:B------:R-:W-:Y:S06]  /*1f90*/  BAR.SYNC.DEFER_BLOCKING 0x0 ;  /* 0x0000000000007b1d */ /* 0x000fec0000010000 */
[----:B------:R-:W-:Y:S05]  /*1fa0*/  @P1 BRA `(.L_x_88) ;  /* 0x0000000000481947 */ /* 0x000fea0003800000 */
[----:B0123--:R-:W-:Y:S04]  /*1fb0*/  LDS R0, [R3+0x20] ;  /* 0x0000200003007984 */ /* 0x00ffe80000000800 */
        /* <DEDUP_REMOVED lines=17> */
.L_x_88:
[----:B------:R-:W-:Y:S05]  /*20d0*/  BSYNC.RECONVERGENT B0 ;  /* 0x0000000000007941 */ /* 0x000fea0003800200 */
.L_x_87:
[----:B------:R-:W-:Y:S06]  /*20e0*/  BAR.SYNC.DEFER_BLOCKING 0x0 ;  /* 0x0000000000007b1d */ /* 0x000fec0000010000 */
[----:B------:R-:W-:Y:S05]  /*20f0*/  EXIT ;  /* 0x000000000000794d */ /* 0x000fea0003800000 */
.L_x_89:
        /* <DEDUP_REMOVED lines=16> */
.L_x_247:


//--------------------- .text._Z10GMMDoSplitPK10GMMSplit_tiPfiPKfPii --------------------------
	.section	.text._Z10GMMDoSplitPK10GMMSplit_tiPfiPKfPii,"ax",@progbits
	.align	128
        .global         _Z10GMMDoSplitPK10GMMSplit_tiPfiPKfPii
        .type           _Z10GMMDoSplitPK10GMMSplit_tiPfiPKfPii,@function
        .size           _Z10GMMDoSplitPK10GMMSplit_tiPfiPKfPii,(.L_x_248 - _Z10GMMDoSplitPK10GMMSplit_tiPfiPKfPii)
        .other          _Z10GMMDoSplitPK10GMMSplit_tiPfiPKfPii,@"STO_CUDA_ENTRY STV_DEFAULT"
_Z10GMMDoSplitPK10GMMSplit_tiPfiPKfPii:
.text._Z10GMMDoSplitPK10GMMSplit_tiPfiPKfPii:
[----:B------:R-:W-:Y:S01]  /*0000*/  LDC R1, c[0x0][0x37c] ;  /* 0x0000df00ff017b82 */ /* 0x000fe20000000800 */
[----:B------:R-:W0:Y:S01]  /*0010*/  S2R R9, SR_TID.X ;  /* 0x0000000000097919 */ /* 0x000e220000002100 */
[----:B------:R-:W1:Y:S06]  /*0020*/  LDCU.64 UR4, c[0x0][0x358] ;  /* 0x00006b00ff0477ac */ /* 0x000e6c0008000a00 */
[----:B------:R-:W2:Y:S01]  /*0030*/  LDC R11, c[0x0][0x3b0] ;  /* 0x0000ec00ff0b7b82 */ /* 0x000ea20000000800 */
[----:B------:R-:W3:Y:S07]  /*0040*/  S2R R8, SR_CTAID.X ;  /* 0x0000000000087919 */ /* 0x000eee0000002500 */
[----:B------:R-:W4:Y:S01]  /*0050*/  LDC.64 R6, c[0x0][0x3a0] ;  /* 0x0000e800ff067b82 */ /* 0x000f220000000a00 */
[----:B0-----:R-:W-:-:S13]  /*0060*/  ISETP.GT.U32.AND P0, PT, R9, 0x9, PT ;  /* 0x000000090900780c */ /* 0x001fda0003f04070 */
[----:B------:R-:W0:Y:S02]  /*0070*/  @!P0 LDC.64 R2, c[0x0][0x380] ;  /* 0x0000e000ff028b82 */ /* 0x000e240000000a00 */
[----:B0-----:R-:W-:-:S05]  /*0080*/  @!P0 IMAD.WIDE.U32 R2, R9, 0x4, R2 ;  /* 0x0000000409028825 */ /* 0x001fca00078e0002 */
[----:B-1----:R0:W5:Y:S01]  /*0090*/  @!P0 LDG.E R10, desc[UR4][R2.64] ;  /* 0x00000004020a8981 */ /* 0x002162000c1e1900 */
[----:B------:R-:W-:Y:S01]  /*00a0*/  @!P0 MOV R0, 0x400 ;  /* 0x0000040000008802 */ /* 0x000fe20000000f00 */
[----:B------:R-:W-:Y:S01]  /*00b0*/  BSSY.RECONVERGENT B0, `(.L_x_90) ;  /* 0x000002d000007945 */ /* 0x000fe20003800200 */
[----:B------:R-:W1:Y:S02]  /*00c0*/  @!P0 S2R R5, SR_CgaCtaId ;  /* 0x0000000000058919 */ /* 0x000e640000008800 */
[----:B-1----:R-:W-:Y:S02]  /*00d0*/  @!P0 LEA R0, R5, R0, 0x18 ;  /* 0x0000000005008211 */ /* 0x002fe400078ec0ff */
[----:B------:R-:W1:Y:S03]  /*00e0*/  LDC.64 R4, c[0x0][0x3a8] ;  /* 0x0000ea00ff047b82 */ /* 0x000e660000000a00 */
[----:B------:R-:W-:Y:S01]  /*00f0*/  @!P0 IMAD R13, R9, 0x4, R0 ;  /* 0x00000004090d8824 */ /* 0x000fe200078e0200 */
[----:B---3--:R-:W-:-:S05]  /*0100*/  LEA R0, R8, R9, 0x7 ;  /* 0x0000000908007211 */ /* 0x008fca00078e38ff */
[C---:B0-----:R-:W-:Y:S02]  /*0110*/  VIADD R2, R0.reuse, 0x20 ;  /* 0x0000002000027836 */ /* 0x041fe40000000000 */
[----:B-1----:R-:W-:Y:S01]  /*0120*/  IMAD.WIDE R4, R0, 0x4, R4 ;  /* 0x0000000400047825 */ /* 0x002fe200078e0204 */
[----:B-----5:R0:W-:Y:S01]  /*0130*/  @!P0 STS [R13], R10 ;  /* 0x0000000a0d008388 */ /* 0x0201e20000000800 */
[----:B------:R-:W-:Y:S01]  /*0140*/  BAR.SYNC.DEFER_BLOCKING 0x0 ;  /* 0x0000000000007b1d */ /* 0x000fe20000010000 */
[----:B--2---:R-:W-:Y:S01]  /*0150*/  ISETP.GE.AND P0, PT, R2, R11, PT ;  /* 0x0000000b0200720c */ /* 0x004fe20003f06270 */
[----:B----4-:R-:W-:Y:S01]  /*0160*/  IMAD.WIDE R2, R0, 0x4, R6 ;  /* 0x0000000400027825 */ /* 0x010fe200078e0206 */
[----:B------:R-:W-:-:S05]  /*0170*/  SHF.L.U32 R7, R11, 0x1, RZ ;  /* 0x000000010b077819 */ /* 0x000fca00000006ff */
[----:B------:R-:W-:-:S04]  /*0180*/  IMAD.WIDE R6, R7, 0x4, R2 ;  /* 0x0000000407067825 */ /* 0x000fc800078e0202 */
[----:B------:R-:W-:Y:S02]  /*0190*/  IMAD.WIDE R8, R11, 0x4, R2 ;  /* 0x000000040b087825 */ /* 0x000fe400078e0202 */
[----:B0-----:R-:W-:Y:S05]  /*01a0*/  @P0 BRA `(.L_x_91) ;  /* 0x0000000000740947 */ /* 0x001fea0003800000 */
[----:B------:R-:W2:Y:S02]  /*01b0*/  LDG.E R12, desc[UR4][R4.64+0x80] ;  /* 0x00008004040c7981 */ /* 0x000ea4000c1e1900 */
[----:B--2---:R-:W-:-:S13]  /*01c0*/  ISETP.NE.AND P0, PT, R12, -0x1, PT ;  /* 0xffffffff0c00780c */ /* 0x004fda0003f05270 */
[----:B------:R-:W-:Y:S05]  /*01d0*/  @!P0 BRA `(.L_x_91) ;  /* 0x0000000000688947 */ /* 0x000fea0003800000 */
[----:B------:R-:W0:Y:S01]  /*01e0*/  S2R R14, SR_CgaCtaId ;  /* 0x00000000000e7919 */ /* 0x000e220000008800 */
[----:B------:R-:W-:Y:S02]  /*01f0*/  MOV R13, 0x400 ;  /* 0x00000400000d7802 */ /* 0x000fe40000000f00 */
[----:B------:R-:W-:Y:S02]  /*0200*/  LOP3.LUT R10, R12, 0xf, RZ, 0xc0, !PT ;  /* 0x0000000f0c0a7812 */ /* 0x000fe400078ec0ff */
[----:B------:R-:W-:Y:S02]  /*0210*/  SHF.R.S32.HI R12, RZ, 0x4, R12 ;  /* 0x00000004ff0c7819 */ /* 0x000fe4000001140c */
[----:B0-----:R-:W-:-:S05]  /*0220*/  LEA R13, R14, R13, 0x18 ;  /* 0x0000000d0e0d7211 */ /* 0x001fca00078ec0ff */
[----:B------:R-:W-:-:S05]  /*0230*/  IMAD R13, R10, 0x14, R13 ;  /* 0x000000140a0d7824 */ /* 0x000fca00078e020d */
[----:B------:R-:W0:Y:S02]  /*0240*/  LDS R15, [R13] ;  /* 0x000000000d0f7984 */ /* 0x000e240000000800 */
[----:B0-----:R-:W-:-:S13]  /*0250*/  ISETP.NE.AND P0, PT, R12, R15, PT ;  /* 0x0000000f0c00720c */ /* 0x001fda0003f05270 */
[----:B------:R-:W-:Y:S05]  /*0260*/  @P0 BRA `(.L_x_91) ;  /* 0x0000000000440947 */ /* 0x000fea0003800000 */
[----:B------:R-:W2:Y:S04]  /*0270*/  LDG.E R14, desc[UR4][R8.64+0x80] ;  /* 0x00008004080e7981 */ /* 0x000ea8000c1e1900 */
[----:B------:R-:W3:Y:S04]  /*0280*/  LDG.E R12, desc[UR4][R2.64+0x80] ;  /* 0x00008004020c7981 */ /* 0x000ee8000c1e1900 */
[----:B------:R-:W4:Y:S04]  /*0290*/  LDG.E R15, desc[UR4][R6.64+0x80] ;  /* 0x00008004060f7981 */ /* 0x000f28000c1e1900 */
[----:B------:R-:W0:Y:S04]  /*02a0*/  LDS R19, [R13+0xc] ;  /* 0x00000c000d137984 */ /* 0x000e280000000800 */
[----:B------:R-:W1:Y:S04]  /*02b0*/  LDS R17, [R13+0x8] ;  /* 0x000008000d117984 */ /* 0x000e680000000800 */
[----:B------:R-:W5:Y:S04]  /*02c0*/  LDS R16, [R13+0x10] ;  /* 0x000010000d107984 */ /* 0x000f680000000800 */
[----:B------:R-:W5:Y:S01]  /*02d0*/  LDS R21, [R13+0x4] ;  /* 0x000004000d157984 */ /* 0x000f620000000800 */
[----:B--2---:R-:W-:-:S04]  /*02e0*/  FMUL R14, R14, 255 ;  /* 0x437f00000e0e7820 */ /* 0x004fc80000400000 */
[----:B0-----:R-:W-:Y:S01]  /*02f0*/  FMUL R19, R14, R19 ;  /* 0x000000130e137220 */ /* 0x001fe20000400000 */
[----:B---3--:R-:W-:Y:S01]  /*0300*/  FMUL R12, R12, 255 ;  /* 0x437f00000c0c7820 */ /* 0x008fe20000400000 */
[----:B----4-:R-:W-:-:S03]  /*0310*/  FMUL R15, R15, 255 ;  /* 0x437f00000f0f7820 */ /* 0x010fc60000400000 */
[----:B-1----:R-:W-:-:S04]  /*0320*/  FFMA R12, R12, R17, R19 ;  /* 0x000000110c0c7223 */ /* 0x002fc80000000013 */
[----:B-----5:R-:W-:-:S05]  /*0330*/  FFMA R12, R15, R16, R12 ;  /* 0x000000100f0c7223 */ /* 0x020fca000000000c */
[----:B------:R-:W-:-:S13]  /*0340*/  FSETP.GT.AND P0, PT, R12, R21, PT ;  /* 0x000000150c00720b */ /* 0x000fda0003f04000 */
[----:B------:R-:W0:Y:S02]  /*0350*/  @P0 LDC R15, c[0x0][0x388] ;  /* 0x0000e200ff0f0b82 */ /* 0x000e240000000800 */
[----:B0-----:R-:W-:-:S05]  /*0360*/  @P0 IMAD.IADD R15, R10, 0x1, R15 ;  /* 0x000000010a0f0824 */ /* 0x001fca00078e020f */
[----:B------:R0:W-:Y:S02]  /*0370*/  @P0 STG.E desc[UR4][R4.64+0x80], R15 ;  /* 0x0000800f04000986 */ /* 0x0001e4000c101904 */
.L_x_91:
[----:B------:R-:W-:Y:S05]  /*0380*/  BSYNC.RECONVERGENT B0 ;  /* 0x0000000000007941 */ /* 0x000fea0003800200 */
.L_x_90:
[----:B------:R-:W-:Y:S01]  /*0390*/  IADD3 R10, PT, PT, R0, 0x40, RZ ;  /* 0x00000040000a7810 */ /* 0x000fe20007ffe0ff */
[----:B------:R-:W-:Y:S03]  /*03a0*/  BSSY.RECONVERGENT B0, `(.L_x_92) ;  /* 0x0000020000007945 */ /* 0x000fe60003800200 */
[----:B------:R-:W-:-:S13]  /*03b0*/  ISETP.GE.AND P0, PT, R10, R11, PT ;  /* 0x0000000b0a00720c */ /* 0x000fda0003f06270 */
[----:B------:R-:W-:Y:S05]  /*03c0*/  @P0 BRA `(.L_x_93) ;  /* 0x0000000000740947 */ /* 0x000fea0003800000 */
[----:B------:R-:W2:Y:S02]  /*03d0*/  LDG.E R12, desc[UR4][R4.64+0x100] ;  /* 0x00010004040c7981 */ /* 0x000ea4000c1e1900 */
[----:B--2---:R-:W-:-:S13]  /*03e0*/  ISETP.NE.AND P0, PT, R12, -0x1, PT ;  /* 0xffffffff0c00780c */ /* 0x004fda0003f05270 */
[----:B------:R-:W-:Y:S05]  /*03f0*/  @!P0 BRA `(.L_x_93) ;  /* 0x0000000000688947 */ /* 0x000fea0003800000 */
[----:B------:R-:W1:Y:S01]  /*0400*/  S2R R14, SR_CgaCtaId ;  /* 0x00000000000e7919 */ /* 0x000e620000008800 */
[----:B------:R-:W-:Y:S02]  /*0410*/  MOV R13, 0x400 ;  /* 0x00000400000d7802 */ /* 0x000fe40000000f00 */
[----:B------:R-:W-:Y:S02]  /*0420*/  LOP3.LUT R10, R12, 0xf, RZ, 0xc0, !PT ;  /* 0x0000000f0c0a7812 */ /* 0x000fe400078ec0ff */
[----:B------:R-:W-:Y:S02]  /*0430*/  SHF.R.S32.HI R12, RZ, 0x4, R12 ;  /* 0x00000004ff0c7819 */ /* 0x000fe4000001140c */
[----:B-1----:R-:W-:-:S05]  /*0440*/  LEA R13, R14, R13, 0x18 ;  /* 0x0000000d0e0d7211 */ /* 0x002fca00078ec0ff */
[----:B------:R-:W-:-:S05]  /*0450*/  IMAD R13, R10, 0x14, R13 ;  /* 0x000000140a0d7824 */ /* 0x000fca00078e020d */
[----:B0-----:R-:W0:Y:S02]  /*0460*/  LDS R15, [R13] ;  /* 0x000000000d0f7984 */ /* 0x001e240000000800 */
        /* <DEDUP_REMOVED lines=19> */
.L_x_93:
[----:B------:R-:W-:Y:S05]  /*05a0*/  BSYNC.RECONVERGENT B0 ;  /* 0x0000000000007941 */ /* 0x000fea0003800200 */
.L_x_92:
[----:B------:R-:W-:Y:S01]  /*05b0*/  IADD3 R10, PT, PT, R0, 0x60, RZ ;  /* 0x00000060000a7810 */ /* 0x000fe20007ffe0ff */
[----:B------:R-:W-:Y:S03]  /*05c0*/  BSSY.RECONVERGENT B0, `(.L_x_94) ;  /* 0x0000020000007945 */ /* 0x000fe60003800200 */
[----:B------:R-:W-:-:S13]  /*05d0*/  ISETP.GE.AND P0, PT, R10, R11, PT ;  /* 0x0000000b0a00720c */ /* 0x000fda0003f06270 */
[----:B------:R-:W-:Y:S05]  /*05e0*/  @P0 BRA `(.L_x_95) ;  /* 0x0000000000740947 */ /* 0x000fea0003800000 */
[----:B------:R-:W2:Y:S02]  /*05f0*/  LDG.E R12, desc[UR4][R4.64+0x180] ;  /* 0x00018004040c7981 */ /* 0x000ea4000c1e1900 */
[----:B--2---:R-:W-:-:S13]  /*0600*/  ISETP.NE.AND P0, PT, R12, -0x1, PT ;  /* 0xffffffff0c00780c */ /* 0x004fda0003f05270 */
[----:B------:R-:W-:Y:S05]  /*0610*/  @!P0 BRA `(.L_x_95) ;  /* 0x0000000000688947 */ /* 0x000fea0003800000 */
[----:B------:R-:W2:Y:S01]  /*0620*/  S2R R14, SR_CgaCtaId ;  /* 0x00000000000e7919 */ /* 0x000ea20000008800 */
[----:B------:R-:W-:Y:S02]  /*0630*/  MOV R13, 0x400 ;  /* 0x00000400000d7802 */ /* 0x000fe40000000f00 */
[----:B------:R-:W-:Y:S02]  /*0640*/  LOP3.LUT R10, R12, 0xf, RZ, 0xc0, !PT ;  /* 0x0000000f0c0a7812 */ /* 0x000fe400078ec0ff */
[----:B------:R-:W-:Y:S02]  /*0650*/  SHF.R.S32.HI R12, RZ, 0x4, R12 ;  /* 0x00000004ff0c7819 */ /* 0x000fe4000001140c */
[----:B--2---:R-:W-:-:S05]  /*0660*/  LEA R13, R14, R13, 0x18 ;  /* 0x0000000d0e0d7211 */ /* 0x004fca00078ec0ff */
[----:B------:R-:W-:-:S05]  /*0670*/  IMAD R13, R10, 0x14, R13 ;  /* 0x000000140a0d7824 */ /* 0x000fca00078e020d */
[----:B01----:R-:W0:Y:S02]  /*0680*/  LDS R15, [R13] ;  /* 0x000000000d0f7984 */ /* 0x003e240000000800 */
        /* <DEDUP_REMOVED lines=19> */
.L_x_95:
[----:B------:R-:W-:Y:S05]  /*07c0*/  BSYNC.RECONVERGENT B0 ;  /* 0x0000000000007941 */ /* 0x000fea0003800200 */
.L_x_94:
[----:B------:R-:W-:-:S04]  /*07d0*/  IADD3 R0, PT, PT, R0, 0x80, RZ ;  /* 0x0000008000007810 */ /* 0x000fc80007ffe0ff */
[----:B------:R-:W-:-:S13]  /*07e0*/  ISETP.GE.AND P0, PT, R0, R11, PT ;  /* 0x0000000b0000720c */ /* 0x000fda0003f06270 */
[----:B------:R-:W-:Y:S05]  /*07f0*/  @P0 EXIT ;  /* 0x000000000000094d */ /* 0x000fea0003800000 */
[----:B------:R-:W3:Y:S02]  /*0800*/  LDG.E R0, desc[UR4][R4.64+0x200] ;  /* 0x0002000404007981 */ /* 0x000ee4000c1e1900 */
[----:B---3--:R-:W-:-:S13]  /*0810*/  ISETP.NE.AND P0, PT, R0, -0x1, PT ;  /* 0xffffffff0000780c */ /* 0x008fda0003f05270 */
[----:B------:R-:W-:Y:S05]  /*0820*/  @!P0 EXIT ;  /* 0x000000000000894d */ /* 0x000fea0003800000 */
[----:B------:R-:W3:Y:S01]  /*0830*/  S2R R12, SR_CgaCtaId ;  /* 0x00000000000c7919 */ /* 0x000ee20000008800 */
[----:B------:R-:W-:Y:S02]  /*0840*/  MOV R11, 0x400 ;  /* 0x00000400000b7802 */ /* 0x000fe40000000f00 */
[----:B------:R-:W-:Y:S02]  /*0850*/  LOP3.LUT R10, R0, 0xf, RZ, 0xc0, !PT ;  /* 0x0000000f000a7812 */ /* 0x000fe400078ec0ff */
[----:B------:R-:W-:Y:S02]  /*0860*/  SHF.R.S32.HI R0, RZ, 0x4, R0 ;  /* 0x00000004ff007819 */ /* 0x000fe40000011400 */
[----:B---3--:R-:W-:-:S05]  /*0870*/  LEA R11, R12, R11, 0x18 ;  /* 0x0000000b0c0b7211 */ /* 0x008fca00078ec0ff */
[----:B------:R-:W-:-:S05]  /*0880*/  IMAD R11, R10, 0x14, R11 ;  /* 0x000000140a0b7824 */ /* 0x000fca00078e020b */
[----:B------:R-:W3:Y:S02]  /*0890*/  LDS R13, [R11] ;  /* 0x000000000b0d7984 */ /* 0x000ee40000000800 */
[----:B---3--:R-:W-:-:S13]  /*08a0*/  ISETP.NE.AND P0, PT, R0, R13, PT ;  /* 0x0000000d0000720c */ /* 0x008fda0003f05270 */
[----:B------:R-:W-:Y:S05]  /*08b0*/  @P0 EXIT ;  /* 0x000000000000094d */ /* 0x000fea0003800000 */
[----:B------:R-:W3:Y:S04]  /*08c0*/  LDG.E R8, desc[UR4][R8.64+0x200] ;  /* 0x0002000408087981 */ /* 0x000ee8000c1e1900 */
[----:B------:R-:W4:Y:S04]  /*08d0*/  LDG.E R2, desc[UR4][R2.64+0x200] ;  /* 0x0002000402027981 */ /* 0x000f28000c1e1900 */
[----:B------:R-:W5:Y:S04]  /*08e0*/  LDG.E R6, desc[UR4][R6.64+0x200] ;  /* 0x0002000406067981 */ /* 0x000f68000c1e1900 */
[----:B012---:R-:W0:Y:S04]  /*08f0*/  LDS R15, [R11+0xc] ;  /* 0x00000c000b0f7984 */ /* 0x007e280000000800 */
[----:B------:R-:W1:Y:S04]  /*0900*/  LDS R13, [R11+0x8] ;  /* 0x000008000b0d7984 */ /* 0x000e680000000800 */
[----:B------:R-:W2:Y:S04]  /*0910*/  LDS R17, [R11+0x10] ;  /* 0x000010000b117984 */ /* 0x000ea80000000800 */
[----:B------:R-:W2:Y:S01]  /*0920*/  LDS R19, [R11+0x4] ;  /* 0x000004000b137984 */ /* 0x000ea20000000800 */
[----:B---3--:R-:W-:-:S04]  /*0930*/  FMUL R0, R8, 255 ;  /* 0x437f000008007820 */ /* 0x008fc80000400000 */
[----:B0-----:R-:W-:Y:S01]  /*0940*/  FMUL R15, R0, R15 ;  /* 0x0000000f000f7220 */ /* 0x001fe20000400000 */
[----:B----4-:R-:W-:-:S04]  /*0950*/  FMUL R0, R2, 255 ;  /* 0x437f000002007820 */ /* 0x010fc80000400000 */
[----:B-1----:R-:W-:Y:S01]  /*0960*/  FFMA R13, R0, R13, R15 ;  /* 0x0000000d000d7223 */ /* 0x002fe2000000000f */
[----:B-----5:R-:W-:-:S04]  /*0970*/  FMUL R0, R6, 255 ;  /* 0x437f000006007820 */ /* 0x020fc80000400000 */
[----:B--2---:R-:W-:-:S05]  /*0980*/  FFMA R0, R0, R17, R13 ;  /* 0x0000001100007223 */ /* 0x004fca000000000d */
[----:B------:R-:W-:-:S13]  /*0990*/  FSETP.GT.AND P0, PT, R0, R19, PT ;  /* 0x000000130000720b */ /* 0x000fda0003f04000 */
[----:B------:R-:W-:Y:S05]  /*09a0*/  @!P0 EXIT ;  /* 0x000000000000894d */ /* 0x000fea0003800000 */
[----:B------:R-:W0:Y:S02]  /*09b0*/  LDCU UR6, c[0x0][0x388] ;  /* 0x00007100ff0677ac */ /* 0x000e240008000800 */
[----:B0-----:R-:W-:-:S05]  /*09c0*/  VIADD R3, R10, UR6 ;  /* 0x000000060a037c36 */ /* 0x001fca0008000000 */
[----:B------:R-:W-:Y:S01]  /*09d0*/  STG.E desc[UR4][R4.64+0x200], R3 ;  /* 0x0002000304007986 */ /* 0x000fe2000c101904 */
[----:B------:R-:W-:Y:S05]  /*09e0*/  EXIT ;  /* 0x000000000000794d */ /* 0x000fea0003800000 */
.L_x_96:
        /* <DEDUP_REMOVED lines=9> */
.L_x_248:


//--------------------- .text._Z12GMMFindSplitP10GMMSplit_tiPfiii --------------------------
	.section	.text._Z12GMMFindSplitP10GMMSplit_tiPfiii,"ax",@progbits
	.align	128
        .global         _Z12GMMFindSplitP10GMMSplit_tiPfiii
        .type           _Z12GMMFindSplitP10GMMSplit_tiPfiii,@function
        .size           _Z12GMMFindSplitP10GMMSplit_tiPfiii,(.L_x_241 - _Z12GMMFindSplitP10GMMSplit_tiPfiii)
        .other          _Z12GMMFindSplitP10GMMSplit_tiPfiii,@"STO_CUDA_ENTRY STV_DEFAULT"
_Z12GMMFindSplitP10GMMSplit_tiPfiii:
.text._Z12GMMFindSplitP10GMMSplit_tiPfiii:
[----:B------:R-:W0:Y:S01]  /*0000*/  LDC R1, c[0x0][0x37c] ;  /* 0x0000df00ff017b82 */ /* 0x000e220000000800 */
[----:B------:R-:W1:Y:S01]  /*0010*/  S2R R5, SR_TID.X ;  /* 0x0000000000057919 */ /* 0x000e620000002100 */
[----:B------:R-:W1:Y:S01]  /*0020*/  LDCU UR5, c[0x0][0x388] ;  /* 0x00007100ff0577ac */ /* 0x000e620008000800 */
[----:B------:R-:W-:Y:S01]  /*0030*/  BSSY.RECONVERGENT B0, `(.L_x_97) ;  /* 0x0000177000007945 */ /* 0x000fe20003800200 */
[----:B0-----:R-:W-:Y:S01]  /*0040*/  VIADD R1, R1, 0xffffffe0 ;  /* 0xffffffe001017836 */ /* 0x001fe20000000000 */
[----:B------:R-:W0:Y:S01]  /*0050*/  S2R R8, SR_TID.Y ;  /* 0x0000000000087919 */ /* 0x000e220000002200 */
[----:B------:R-:W0:Y:S01]  /*0060*/  LDCU UR4, c[0x0][0x3a0] ;  /* 0x00007400ff0477ac */ /* 0x000e220008000800 */
[----:B------:R-:W-:Y:S01]  /*0070*/  IMAD.MOV.U32 R7, RZ, RZ, RZ ;  /* 0x000000ffff077224 */ /* 0x000fe200078e00ff */
[----:B------:R-:W2:Y:S01]  /*0080*/  LDCU.64 UR6, c[0x0][0x358] ;  /* 0x00006b00ff0677ac */ /* 0x000ea20008000a00 */
[C---:B-1----:R-:W-:Y:S01]  /*0090*/  ISETP.GE.U32.AND P0, PT, R5.reuse, UR5, PT ;  /* 0x0000000505007c0c */ /* 0x042fe2000bf06070 */
[----:B0-----:R-:W-:-:S12]  /*00a0*/  IMAD R9, R5, UR4, R8 ;  /* 0x0000000405097c24 */ /* 0x001fd8000f8e0208 */
[----:B--2---:R-:W-:Y:S05]  /*00b0*/  @P0 BRA `(.L_x_98) ;  /* 0x0000001400b80947 */ /* 0x004fea0003800000 */
[----:B------:R-:W0:Y:S02]  /*00c0*/  LDCU.128 UR8, c[0x0][0x390] ;  /* 0x00007200ff0877ac */ /* 0x000e240008000c00 */
[----:B0-----:R-:W-:Y:S01]  /*00d0*/  IMAD R0, R9, UR11, RZ ;  /* 0x0000000b09007c24 */ /* 0x001fe2000f8e02ff */
[----:B------:R-:W-:-:S04]  /*00e0*/  USHF.R.S32.HI UR4, URZ, 0x1f, UR10 ;  /* 0x0000001fff047899 */ /* 0x000fc8000801140a */
[----:B------:R-:W-:-:S04]  /*00f0*/  IADD3 R2, P0, PT, R0, UR10, RZ ;  /* 0x0000000a00027c10 */ /* 0x000fc8000ff1e0ff */
[----:B------:R-:W-:Y:S02]  /*0100*/  LEA R6, P1, R2, UR8, 0x2 ;  /* 0x0000000802067c11 */ /* 0x000fe4000f8210ff */
[----:B------:R-:W-:-:S04]  /*0110*/  LEA.HI.X.SX32 R3, R0, UR4, 0x1, P0 ;  /* 0x0000000400037c11 */ /* 0x000fc800080f0eff */
[----:B------:R-:W-:-:S05]  /*0120*/  LEA.HI.X R7, R2, UR9, R3, 0x2, P1 ;  /* 0x0000000902077c11 */ /* 0x000fca00088f1403 */
[----:B------:R-:W2:Y:S04]  /*0130*/  LDG.E R10, desc[UR6][R6.64+0x4] ;  /* 0x00000406060a7981 */ /* 0x000ea8000c1e1900 */
[----:B------:R-:W2:Y:S01]  /*0140*/  LDG.E R11, desc[UR6][R6.64+0x18] ;  /* 0x00001806060b7981 */ /* 0x000ea2000c1e1900 */
[----:B------:R-:W-:Y:S01]  /*0150*/  BSSY.RECONVERGENT B1, `(.L_x_99) ;  /* 0x000000f000017945 */ /* 0x000fe20003800200 */
[----:B--2---:R-:W-:-:S04]  /*0160*/  FSETP.GT.AND P0, PT, R10, R11, PT ;  /* 0x0000000b0a00720b */ /* 0x004fc80003f04000 */
[----:B------:R-:W-:-:S04]  /*0170*/  FSEL R0, R10, R11, P0 ;  /* 0x0000000b0a007208 */ /* 0x000fc80000000000 */
[----:B------:R-:W-:-:S04]  /*0180*/  IADD3 R2, PT, PT, R0, 0x1800000, RZ ;  /* 0x0180000000027810 */ /* 0x000fc80007ffe0ff */
[----:B------:R-:W-:-:S04]  /*0190*/  LOP3.LUT R2, R2, 0x7f800000, RZ, 0xc0, !PT ;  /* 0x7f80000002027812 */ /* 0x000fc800078ec0ff */
[----:B------:R-:W-:-:S13]  /*01a0*/  ISETP.GT.U32.AND P0, PT, R2, 0x1ffffff, PT ;  /* 0x01ffffff0200780c */ /* 0x000fda0003f04070 */
[----:B------:R-:W-:Y:S05]  /*01b0*/  @P0 BRA `(.L_x_100) ;  /* 0x0000000000100947 */ /* 0x000fea0003800000 */
[----:B------:R-:W-:-:S07]  /*01c0*/  MOV R12, 0x1e0 ;  /* 0x000001e0000c7802 */ /* 0x000fce0000000f00 */
[----:B------:R-:W-:Y:S05]  /*01d0*/  CALL.REL.NOINC `($__internal_3_$__cuda_sm20_rcp_rn_f32_slowpath) ;  /* 0x0000001400ec7944 */ /* 0x000fea0003c00000 */
[----:B------:R-:W-:Y:S01]  /*01e0*/  IMAD.MOV.U32 R19, RZ, RZ, R3 ;  /* 0x000000ffff137224 */ /* 0x000fe200078e0003 */
[----:B------:R-:W-:Y:S06]  /*01f0*/  BRA `(.L_x_101) ;  /* 0x0000000000107947 */ /* 0x000fec0003800000 */
.L_x_100:
[----:B------:R-:W0:Y:S02]  /*0200*/  MUFU.RCP R19, R0 ;  /* 0x0000000000137308 */ /* 0x000e240000001000 */
[----:B0-----:R-:W-:-:S04]  /*0210*/  FFMA R2, R0, R19, -1 ;  /* 0xbf80000000027423 */ /* 0x001fc80000000013 */
[----:B------:R-:W-:-:S04]  /*0220*/  FADD.FTZ R2, -R2, -RZ ;  /* 0x800000ff02027221 */ /* 0x000fc80000010100 */
[----:B------:R-:W-:-:S07]  /*0230*/  FFMA R19, R19, R2, R19 ;  /* 0x0000000213137223 */ /* 0x000fce0000000013 */
.L_x_101:
[----:B------:R-:W-:Y:S05]  /*0240*/  BSYNC.RECONVERGENT B1 ;  /* 0x0000000000017941 */ /* 0x000fea0003800200 */
.L_x_99:
[----:B------:R-:W2:Y:S04]  /*0250*/  LDG.E R17, desc[UR6][R6.64+0x10] ;  /* 0x0000100606117981 */ /* 0x000ea8000c1e1900 */
[----:B------:R-:W3:Y:S04]  /*0260*/  LDG.E R16, desc[UR6][R6.64+0x8] ;  /* 0x0000080606107981 */ /* 0x000ee8000c1e1900 */
[----:B------:R-:W4:Y:S04]  /*0270*/  LDG.E R15, desc[UR6][R6.64+0xc] ;  /* 0x00000c06060f7981 */ /* 0x000f28000c1e1900 */
[----:B------:R0:W5:Y:S01]  /*0280*/  LDG.E R14, desc[UR6][R6.64+0x14] ;  /* 0x00001406060e7981 */ /* 0x000162000c1e1900 */
[-C--:B------:R-:W-:Y:S01]  /*0290*/  FMUL R12, R10, R19.reuse ;  /* 0x000000130a0c7220 */ /* 0x080fe20000400000 */
[-C--:B------:R-:W-:Y:S01]  /*02a0*/  FMUL R4, R11, R19.reuse ;  /* 0x000000130b047220 */ /* 0x080fe20000400000 */
[----:B------:R-:W-:Y:S01]  /*02b0*/  BSSY.RECONVERGENT B1, `(.L_x_102) ;  /* 0x0000030000017945 */ /* 0x000fe20003800200 */
[-C--:B--2---:R-:W-:Y:S01]  /*02c0*/  FMUL R3, R17, R19.reuse ;  /* 0x0000001311037220 */ /* 0x084fe20000400000 */
[----:B---3--:R-:W-:-:S03]  /*02d0*/  FMUL R0, R16, R19 ;  /* 0x0000001310007220 */ /* 0x008fc60000400000 */
[C---:B------:R-:W-:Y:S01]  /*02e0*/  FMUL R13, R12.reuse, R3 ;  /* 0x000000030c0d7220 */ /* 0x040fe20000400000 */
[----:B0-----:R-:W-:Y:S01]  /*02f0*/  FADD R7, R12, R3 ;  /* 0x000000030c077221 */ /* 0x001fe20000000000 */
[----:B----4-:R-:W-:Y:S02]  /*0300*/  FMUL R2, R15, R19 ;  /* 0x000000130f027220 */ /* 0x010fe40000400000 */
[C---:B------:R-:W-:Y:S01]  /*0310*/  FFMA R23, -R0.reuse, R0, R13 ;  /* 0x0000000000177223 */ /* 0x040fe2000000010d */
[----:B------:R-:W-:Y:S01]  /*0320*/  FADD R21, R0, R0 ;  /* 0x0000000000157221 */ /* 0x000fe20000000000 */
[----:B------:R-:W-:Y:S01]  /*0330*/  FMUL R6, R4, R13 ;  /* 0x0000000d04067220 */ /* 0x000fe20000400000 */
[----:B-----5:R-:W-:Y:S01]  /*0340*/  FMUL R11, R14, R19 ;  /* 0x000000130e0b7220 */ /* 0x020fe20000400000 */
[----:B------:R-:W-:Y:S01]  /*0350*/  FFMA R23, R12, R4, R23 ;  /* 0x000000040c177223 */ /* 0x000fe20000000017 */
[----:B------:R-:W-:-:S03]  /*0360*/  FMUL R21, R2, R21 ;  /* 0x0000001502157220 */ /* 0x000fc60000400000 */
[----:B------:R-:W-:Y:S01]  /*0370*/  FFMA R18, -R2, R2, R23 ;  /* 0x0000000202127223 */ /* 0x000fe20000000117 */
[----:B------:R-:W-:Y:S01]  /*0380*/  FADD R23, R4, R7 ;  /* 0x0000000704177221 */ /* 0x000fe20000000000 */
[----:B------:R-:W-:Y:S01]  /*0390*/  FFMA R6, R11, R21, R6 ;  /* 0x000000150b067223 */ /* 0x000fe20000000006 */
[----:B------:R-:W-:Y:S01]  /*03a0*/  FMUL R7, R12, R11 ;  /* 0x0000000b0c077220 */ /* 0x000fe20000400000 */
[-C--:B------:R-:W-:Y:S01]  /*03b0*/  FFMA R18, R3, R4.reuse, R18 ;  /* 0x0000000403127223 */ /* 0x080fe20000000012 */
[----:B------:R-:W-:Y:S01]  /*03c0*/  FMUL R13, R23, 0.3333333432674407959 ;  /* 0x3eaaaaab170d7820 */ /* 0x000fe20000400000 */
[----:B------:R-:W-:Y:S01]  /*03d0*/  FMUL R3, R2, R3 ;  /* 0x0000000302037220 */ /* 0x000fe20000400000 */
[C---:B------:R-:W-:Y:S01]  /*03e0*/  FFMA R7, -R11.reuse, R7, R6 ;  /* 0x000000070b077223 */ /* 0x040fe20000000106 */
[----:B------:R-:W-:Y:S01]  /*03f0*/  FFMA R18, -R11, R11, R18 ;  /* 0x0000000b0b127223 */ /* 0x000fe20000000112 */
[----:B------:R-:W-:Y:S02]  /*0400*/  FMUL R4, R0, R4 ;  /* 0x0000000400047220 */ /* 0x000fe40000400000 */
[----:B------:R-:W-:Y:S01]  /*0410*/  FFMA R3, -R2, R3, R7 ;  /* 0x0000000302037223 */ /* 0x000fe20000000107 */
[----:B------:R-:W-:Y:S01]  /*0420*/  FFMA R23, -R23, R13, R18 ;  /* 0x0000000d17177223 */ /* 0x000fe20000000112 */
[----:B------:R-:W-:-:S02]  /*0430*/  FADD R2, R13, R13 ;  /* 0x0000000d0d027221 */ /* 0x000fc40000000000 */
[----:B------:R-:W-:Y:S01]  /*0440*/  FFMA R4, -R0, R4, R3 ;  /* 0x0000000400047223 */ /* 0x000fe20000000103 */
[----:B------:R-:W-:Y:S01]  /*0450*/  FMUL R12, R23, 0.3333333432674407959 ;  /* 0x3eaaaaab170c7820 */ /* 0x000fe20000400000 */
[----:B------:R-:W-:-:S04]  /*0460*/  FFMA R3, R13, R2, -R18 ;  /* 0x000000020d037223 */ /* 0x000fc80000000812 */
[----:B------:R-:W-:Y:S01]  /*0470*/  FMNMX.NAN R12, RZ, R12, PT ;  /* 0x0000000cff0c7209 */ /* 0x000fe20003820000 */
[----:B------:R-:W-:-:S04]  /*0480*/  FFMA R4, R13, R3, R4 ;  /* 0x000000030d047223 */ /* 0x000fc80000000004 */
[----:B------:R-:W-:Y:S01]  /*0490*/  FMUL R3, R12, R12 ;  /* 0x0000000c0c037220 */ /* 0x000fe20000400000 */
[----:B------:R-:W-:-:S03]  /*04a0*/  FMUL R4, R4, 0.5 ;  /* 0x3f00000004047820 */ /* 0x000fc60000400000 */
[----:B------:R-:W-:-:S04]  /*04b0*/  FMUL R3, R12, R3 ;  /* 0x000000030c037220 */ /* 0x000fc80000400000 */
[----:B------:R-:W-:-:S05]  /*04c0*/  FFMA R3, R4, R4, R3 ;  /* 0x0000000404037223 */ /* 0x000fca0000000003 */
[----:B------:R-:W-:-:S04]  /*04d0*/  FSETP.GT.AND P0, PT, R3, RZ, PT ;  /* 0x000000ff0300720b */ /* 0x000fc80003f04000 */
[----:B------:R-:W-:-:S04]  /*04e0*/  FSEL R0, -R3, -RZ, !P0 ;  /* 0x800000ff03007208 */ /* 0x000fc80004000100 */
[----:B------:R0:W1:Y:S01]  /*04f0*/  MUFU.RSQ R3, R0 ;  /* 0x0000000000037308 */ /* 0x0000620000001400 */
[----:B------:R-:W-:-:S05]  /*0500*/  VIADD R2, R0, 0xf3000000 ;  /* 0xf300000000027836 */ /* 0x000fca0000000000 */
[----:B------:R-:W-:-:S13]  /*0510*/  ISETP.GT.U32.AND P0, PT, R2, 0x727fffff, PT ;  /* 0x727fffff0200780c */ /* 0x000fda0003f04070 */
[----:B01----:R-:W-:Y:S05]  /*0520*/  @!P0 BRA `(.L_x_103) ;  /* 0x0000000000108947 */ /* 0x003fea0003800000 */
[----:B------:R-:W-:-:S07]  /*0530*/  MOV R2, 0x550 ;  /* 0x0000055000027802 */ /* 0x000fce0000000f00 */
[----:B------:R-:W-:Y:S05]  /*0540*/  CALL.REL.NOINC `($__internal_4_$__cuda_sm20_sqrt_rn_f32_slowpath) ;  /* 0x0000001400e07944 */ /* 0x000fea0003c00000 */
[----:B------:R-:W-:Y:S01]  /*0550*/  MOV R7, R0 ;  /* 0x0000000000077202 */ /* 0x000fe20000000f00 */
[----:B------:R-:W-:Y:S06]  /*0560*/  BRA `(.L_x_104) ;  /* 0x0000000000107947 */ /* 0x000fec0003800000 */
.L_x_103:
[----:B------:R-:W-:Y:S01]  /*0570*/  FMUL.FTZ R7, R0, R3 ;  /* 0x0000000300077220 */ /* 0x000fe20000410000 */
[----:B------:R-:W-:-:S03]  /*0580*/  FMUL.FTZ R2, R3, 0.5 ;  /* 0x3f00000003027820 */ /* 0x000fc60000410000 */
[----:B------:R-:W-:-:S04]  /*0590*/  FFMA R0, -R7, R7, R0 ;  /* 0x0000000707007223 */ /* 0x000fc80000000100 */
[----:B------:R-:W-:-:S07]  /*05a0*/  FFMA R7, R0, R2, R7 ;  /* 0x0000000200077223 */ /* 0x000fce0000000007 */
.L_x_104:
[----:B------:R-:W-:Y:S05]  /*05b0*/  BSYNC.RECONVERGENT B1 ;  /* 0x0000000000017941 */ /* 0x000fea0003800200 */
.L_x_102:
[CC--:B------:R-:W-:Y:S01]  /*05c0*/  FSETP.GT.AND P2, PT, |R7|.reuse, |R4|.reuse, PT ;  /* 0x400000040700720b */ /* 0x0c0fe20003f44200 */
[----:B------:R-:W-:Y:S03]  /*05d0*/  BSSY.RECONVERGENT B1, `(.L_x_105) ;  /* 0x000000f000017945 */ /* 0x000fe60003800200 */
[----:B------:R-:W-:Y:S02]  /*05e0*/  FSEL R11, |R7|, |R4|, P2 ;  /* 0x40000004070b7208 */ /* 0x000fe40001000200 */
[----:B------:R-:W-:Y:S02]  /*05f0*/  FSEL R0, |R4|, |R7|, P2 ;  /* 0x4000000704007208 */ /* 0x000fe40001000200 */
[----:B------:R-:W0:Y:S08]  /*0600*/  MUFU.RCP R2, R11 ;  /* 0x0000000b00027308 */ /* 0x000e300000001000 */
[----:B------:R-:W1:Y:S01]  /*0610*/  FCHK P0, R0, R11 ;  /* 0x0000000b00007302 */ /* 0x000e620000000000 */
[----:B0-----:R-:W-:-:S04]  /*0620*/  FFMA R3, -R11, R2, 1 ;  /* 0x3f8000000b037423 */ /* 0x001fc80000000102 */
[----:B------:R-:W-:-:S04]  /*0630*/  FFMA R3, R2, R3, R2 ;  /* 0x0000000302037223 */ /* 0x000fc80000000002 */
[----:B------:R-:W-:-:S04]  /*0640*/  FFMA R2, R0, R3, RZ ;  /* 0x0000000300027223 */ /* 0x000fc800000000ff */
[----:B------:R-:W-:-:S04]  /*0650*/  FFMA R6, -R11, R2, R0 ;  /* 0x000000020b067223 */ /* 0x000fc80000000100 */
[----:B------:R-:W-:Y:S01]  /*0660*/  FFMA R2, R3, R6, R2 ;  /* 0x0000000603027223 */ /* 0x000fe20000000002 */
[----:B-1----:R-:W-:Y:S06]  /*0670*/  @!P0 BRA `(.L_x_106) ;  /* 0x0000000000108947 */ /* 0x002fec0003800000 */
[----:B------:R-:W-:Y:S01]  /*0680*/  IMAD.MOV.U32 R3, RZ, RZ, R11 ;  /* 0x000000ffff037224 */ /* 0x000fe200078e000b */
[----:B------:R-:W-:-:S07]  /*0690*/  MOV R2, 0x6b0 ;  /* 0x000006b000027802 */ /* 0x000fce0000000f00 */
[----:B------:R-:W-:Y:S05]  /*06a0*/  CALL.REL.NOINC `($__internal_5_$__cuda_sm3x_div_rn_noftz_f32_slowpath) ;  /* 0x0000001400e07944 */ /* 0x000fea0003c00000 */
[----:B------:R-:W-:-:S07]  /*06b0*/  IMAD.MOV.U32 R2, RZ, RZ, R0 ;  /* 0x000000ffff027224 */ /* 0x000fce00078e0000 */
.L_x_106:
[----:B------:R-:W-:Y:S05]  /*06c0*/  BSYNC.RECONVERGENT B1 ;  /* 0x0000000000017941 */ /* 0x000fea0003800200 */
.L_x_105:
[----:B------:R-:W-:Y:S02]  /*06d0*/  HFMA2 R3, -RZ, RZ, 0.89990234375, 10328 ;  /* 0x3b33710bff037431 */ /* 0x000fe400000001ff */
[----:B------:R-:W-:Y:S01]  /*06e0*/  FMUL R0, R2, R2 ;  /* 0x0000000202007220 */ /* 0x000fe20000400000 */
[----:B------:R-:W-:Y:S01]  /*06f0*/  IMAD.MOV.U32 R6, RZ, RZ, 0x3f6ee581 ;  /* 0x3f6ee581ff067424 */ /* 0x000fe200078e00ff */
[C---:B------:R-:W-:Y:S01]  /*0700*/  ISETP.GE.AND P0, PT, R4.reuse, RZ, PT ;  /* 0x000000ff0400720c */ /* 0x040fe20003f06270 */
[----:B------:R-:W-:Y:S01]  /*0710*/  BSSY.RECONVERGENT B1, `(.L_x_107) ;  /* 0x000005a000017945 */ /* 0x000fe20003800200 */
[C---:B------:R-:W-:Y:S01]  /*0720*/  FSETP.NEU.AND P3, PT, |R4|.reuse, |R7|, PT ;  /* 0x400000070400720b */ /* 0x040fe20003f6d200 */
[----:B------:R-:W-:Y:S01]  /*0730*/  FADD R4, |R4|, |R7| ;  /* 0x4000000704047221 */ /* 0x000fe20000000200 */
[----:B------:R-:W-:Y:S01]  /*0740*/  FSETP.NEU.AND P1, PT, R11, RZ, PT ;  /* 0x000000ff0b00720b */ /* 0x000fe20003f2d000 */
[----:B------:R-:W-:-:S04]  /*0750*/  FFMA R3, R0, R3, -0.015681877732276916504 ;  /* 0xbc80774800037423 */ /* 0x000fc80000000003 */
[----:B------:R-:W-:-:S04]  /*0760*/  FFMA R3, R0, R3, 0.042200751602649688721 ;  /* 0x3d2cdab200037423 */ /* 0x000fc80000000003 */
[----:B------:R-:W-:-:S04]  /*0770*/  FFMA R3, R0, R3, -0.074792981147766113281 ;  /* 0xbd992d1000037423 */ /* 0x000fc80000000003 */
[----:B------:R-:W-:-:S04]  /*0780*/  FFMA R3, R0, R3, 0.10640415549278259277 ;  /* 0x3dd9ea6c00037423 */ /* 0x000fc80000000003 */
[----:B------:R-:W-:-:S04]  /*0790*/  FFMA R3, R0, R3, -0.14207722246646881104 ;  /* 0xbe117cb100037423 */ /* 0x000fc80000000003 */
[----:B------:R-:W-:-:S04]  /*07a0*/  FFMA R3, R0, R3, 0.19993925094604492188 ;  /* 0x3e4cbce000037423 */ /* 0x000fc80000000003 */
[----:B------:R-:W-:-:S04]  /*07b0*/  FFMA R3, R0, R3, -0.33333197236061096191 ;  /* 0xbeaaaa7d00037423 */ /* 0x000fc80000000003 */
[----:B------:R-:W-:-:S04]  /*07c0*/  FMUL R3, R0, R3 ;  /* 0x0000000300037220 */ /* 0x000fc80000400000 */
[----:B------:R-:W-:Y:S01]  /*07d0*/  FFMA R3, R3, R2, R2 ;  /* 0x0000000203037223 */ /* 0x000fe20000000002 */
[----:B------:R-:W-:-:S03]  /*07e0*/  FSEL R2, R6, 1.8663789033889770508, P2 ;  /* 0x3feee58106027808 */ /* 0x000fc60001000000 */
[----:B------:R-:W-:-:S05]  /*07f0*/  FFMA R0, R6, 1.6832555532455444336, -R3 ;  /* 0x3fd774eb06007823 */ /* 0x000fca0000000803 */
[-C--:B------:R-:W-:Y:S02]  /*0800*/  FSEL R0, R0, R3.reuse, P2 ;  /* 0x0000000300007208 */ /* 0x080fe40001000000 */
[----:B------:R-:W-:-:S05]  /*0810*/  FSEL R3, R3, -R3, P2 ;  /* 0x8000000303037208 */ /* 0x000fca0001000000 */
[----:B------:R-:W-:Y:S01]  /*0820*/  @!P0 FFMA R0, R2, 1.6832555532455444336, R3 ;  /* 0x3fd774eb02008823 */ /* 0x000fe20000000003 */
[----:B------:R-:W-:-:S05]  /*0830*/  IMAD.MOV.U32 R2, RZ, RZ, 0x4016cbe4 ;  /* 0x4016cbe4ff027424 */ /* 0x000fca00078e00ff */
[----:B------:R-:W-:Y:S02]  /*0840*/  @!P3 FSEL R0, R2, 0.78539818525314331055, !P0 ;  /* 0x3f490fdb0200b808 */ /* 0x000fe40004000000 */
[----:B------:R-:W-:Y:S02]  /*0850*/  @!P1 FSEL R0, RZ, 3.1415927410125732422, P0 ;  /* 0x40490fdbff009808 */ /* 0x000fe40000000000 */
[----:B------:R-:W-:Y:S02]  /*0860*/  FSETP.NAN.AND P0, PT, R4, R4, PT ;  /* 0x000000040400720b */ /* 0x000fe40003f08000 */
[----:B------:R-:W-:-:S04]  /*0870*/  LOP3.LUT R7, R0, 0x80000000, R7, 0xb8, !PT ;  /* 0x8000000000077812 */ /* 0x000fc800078eb807 */
[----:B------:R-:W-:-:S05]  /*0880*/  FSEL R7, R4, R7, P0 ;  /* 0x0000000704077208 */ /* 0x000fca0000000000 */
[----:B------:R-:W-:-:S04]  /*0890*/  FMUL R11, R7, 0.3333333432674407959 ;  /* 0x3eaaaaab070b7820 */ /* 0x000fc80000400000 */
[C---:B------:R-:W-:Y:S01]  /*08a0*/  FMUL R0, R11.reuse, 0.63661974668502807617 ;  /* 0x3f22f9830b007820 */ /* 0x040fe20000400000 */
[----:B------:R-:W-:-:S05]  /*08b0*/  FSETP.GE.AND P0, PT, |R11|, 105615, PT ;  /* 0x47ce47800b00780b */ /* 0x000fca0003f06200 */
[----:B------:R-:W0:Y:S02]  /*08c0*/  F2I.NTZ R0, R0 ;  /* 0x0000000000007305 */ /* 0x000e240000203100 */
[-C--:B0-----:R-:W-:Y:S02]  /*08d0*/  I2FP.F32.S32 R18, R0.reuse ;  /* 0x0000000000127245 */ /* 0x081fe40000201400 */
[----:B------:R-:W-:-:S03]  /*08e0*/  MOV R20, R0 ;  /* 0x0000000000147202 */ /* 0x000fc60000000f00 */
[----:B------:R-:W-:-:S04]  /*08f0*/  FFMA R3, R18, -1.5707962512969970703, R11 ;  /* 0xbfc90fda12037823 */ /* 0x000fc8000000000b */
[----:B------:R-:W-:-:S04]  /*0900*/  FFMA R3, R18, -7.5497894158615963534e-08, R3 ;  /* 0xb3a2216812037823 */ /* 0x000fc80000000003 */
[----:B------:R-:W-:-:S04]  /*0910*/  FFMA R18, R18, -5.3903029534742383927e-15, R3 ;  /* 0xa7c234c512127823 */ /* 0x000fc80000000003 */
[----:B------:R-:W-:Y:S01]  /*0920*/  IMAD.MOV.U32 R2, RZ, RZ, R18 ;  /* 0x000000ffff027224 */ /* 0x000fe200078e0012 */
[----:B------:R-:W-:Y:S06]  /*0930*/  @!P0 BRA `(.L_x_108) ;  /* 0x0000000000dc8947 */ /* 0x000fec0003800000 */
[----:B------:R-:W-:-:S13]  /*0940*/  FSETP.NEU.AND P0, PT, |R11|, +INF , PT ;  /* 0x7f8000000b00780b */ /* 0x000fda0003f0d200 */
[----:B------:R-:W-:Y:S01]  /*0950*/  @!P0 FMUL R2, RZ, R11 ;  /* 0x0000000bff028220 */ /* 0x000fe20000400000 */
[----:B------:R-:W-:Y:S01]  /*0960*/  @!P0 IMAD.MOV.U32 R0, RZ, RZ, RZ ;  /* 0x000000ffff008224 */ /* 0x000fe200078e00ff */
[----:B------:R-:W-:Y:S06]  /*0970*/  @!P0 BRA `(.L_x_108) ;  /* 0x0000000000cc8947 */ /* 0x000fec0003800000 */
[----:B------:R-:W-:Y:S01]  /*0980*/  SHF.L.U32 R2, R11, 0x8, RZ ;  /* 0x000000080b027819 */ /* 0x000fe200000006ff */
[----:B------:R-:W-:Y:S01]  /*0990*/  IMAD.MOV.U32 R21, RZ, RZ, RZ ;  /* 0x000000ffff157224 */ /* 0x000fe200078e00ff */
[----:B------:R-:W0:Y:S01]  /*09a0*/  LDCU.64 UR8, c[0x4][URZ] ;  /* 0x01000000ff0877ac */ /* 0x000e220008000a00 */
[----:B------:R-:W-:Y:S01]  /*09b0*/  IMAD.MOV.U32 R0, RZ, RZ, R1 ;  /* 0x000000ffff007224 */ /* 0x000fe200078e0001 */
[----:B------:R-:W-:Y:S01]  /*09c0*/  LOP3.LUT R25, R2, 0x80000000, RZ, 0xfc, !PT ;  /* 0x8000000002197812 */ /* 0x000fe200078efcff */
[----:B------:R-:W-:Y:S01]  /*09d0*/  UMOV UR5, URZ ;  /* 0x000000ff00057c82 */ /* 0x000fe20008000000 */
[----:B------:R-:W-:-:S05]  /*09e0*/  UMOV UR4, URZ ;  /* 0x000000ff00047c82 */ /* 0x000fca0008000000 */
.L_x_109:
[----:B0-----:R-:W-:Y:S01]  /*09f0*/  MOV R2, UR8 ;  /* 0x0000000800027c02 */ /* 0x001fe20008000f00 */
[----:B------:R-:W-:-:S05]  /*0a00*/  IMAD.U32 R3, RZ, RZ, UR9 ;  /* 0x00000009ff037e24 */ /* 0x000fca000f8e00ff */
[----:B------:R-:W2:Y:S01]  /*0a10*/  LDG.E.CONSTANT R2, desc[UR6][R2.64] ;  /* 0x0000000602027981 */ /* 0x000ea2000c1e9900 */
[----:B------:R-:W-:Y:S02]  /*0a20*/  UIADD3 UR8, UP0, UPT, UR8, 0x4, URZ ;  /* 0x0000000408087890 */ /* 0x000fe4000ff1e0ff */
[----:B------:R-:W-:Y:S02]  /*0a30*/  UIADD3 UR4, UPT, UPT, UR4, 0x1, URZ ;  /* 0x0000000104047890 */ /* 0x000fe4000fffe0ff */
[----:B------:R-:W-:Y:S02]  /*0a40*/  UIADD3.X UR9, UPT, UPT, URZ, UR9, URZ, UP0, !UPT ;  /* 0x00000009ff097290 */ /* 0x000fe400087fe4ff */
[----:B------:R-:W-:Y:S01]  /*0a50*/  UISETP.NE.AND UP0, UPT, UR4, 0x6, UPT ;  /* 0x000000060400788c */ /* 0x000fe2000bf05270 */
[----:B--2---:R-:W-:-:S03]  /*0a60*/  IMAD.WIDE.U32 R6, R2, R25, RZ ;  /* 0x0000001902067225 */ /* 0x004fc600078e00ff */
[----:B------:R-:W-:-:S04]  /*0a70*/  IADD3 R23, P0, PT, R6, R21, RZ ;  /* 0x0000001506177210 */ /* 0x000fc80007f1e0ff */
[----:B------:R-:W-:Y:S01]  /*0a80*/  IADD3.X R21, PT, PT, R7, UR5, RZ, P0, !PT ;  /* 0x0000000507157c10 */ /* 0x000fe200087fe4ff */
[----:B------:R0:W-:Y:S02]  /*0a90*/  STL [R0], R23 ;  /* 0x0000001700007387 */ /* 0x0001e40000100800 */
[----:B0-----:R-:W-:Y:S01]  /*0aa0*/  VIADD R0, R0, 0x4 ;  /* 0x0000000400007836 */ /* 0x001fe20000000000 */
[----:B------:R-:W-:Y:S06]  /*0ab0*/  BRA.U UP0, `(.L_x_109) ;  /* 0xfffffffd00cc7547 */ /* 0x000fec000b83ffff */
[----:B------:R-:W-:Y:S01]  /*0ac0*/  SHF.R.U32.HI R4, RZ, 0x17, R11 ;  /* 0x00000017ff047819 */ /* 0x000fe2000001160b */
[----:B------:R0:W-:Y:S03]  /*0ad0*/  STL [R1+0x18], R21 ;  /* 0x0000181501007387 */ /* 0x0001e60000100800 */
[C---:B------:R-:W-:Y:S02]  /*0ae0*/  LOP3.LUT R0, R4.reuse, 0xe0, RZ, 0xc0, !PT ;  /* 0x000000e004007812 */ /* 0x040fe400078ec0ff */
[----:B------:R-:W-:Y:S02]  /*0af0*/  LOP3.LUT P0, RZ, R4, 0x1f, RZ, 0xc0, !PT ;  /* 0x0000001f04ff7812 */ /* 0x000fe4000780c0ff */
[----:B------:R-:W-:-:S04]  /*0b00*/  IADD3 R0, PT, PT, R0, -0x80, RZ ;  /* 0xffffff8000007810 */ /* 0x000fc80007ffe0ff */
[----:B------:R-:W-:-:S05]  /*0b10*/  SHF.R.U32.HI R0, RZ, 0x5, R0 ;  /* 0x00000005ff007819 */ /* 0x000fca0000011600 */
[----:B------:R-:W-:-:S05]  /*0b20*/  IMAD R7, R0, -0x4, R1 ;  /* 0xfffffffc00077824 */ /* 0x000fca00078e0201 */
[----:B------:R-:W2:Y:S04]  /*0b30*/  LDL R0, [R7+0x18] ;  /* 0x0000180007007983 */ /* 0x000ea80000100800 */
[----:B------:R-:W2:Y:S04]  /*0b40*/  LDL R3, [R7+0x14] ;  /* 0x0000140007037983 */ /* 0x000ea80000100800 */
[----:B------:R-:W3:Y:S01]  /*0b50*/  @P0 LDL R2, [R7+0x10] ;  /* 0x0000100007020983 */ /* 0x000ee20000100800 */
[----:B------:R-:W-:Y:S01]  /*0b60*/  LOP3.LUT R4, R4, 0x1f, RZ, 0xc0, !PT ;  /* 0x0000001f04047812 */ /* 0x000fe200078ec0ff */
[----:B------:R-:W-:Y:S01]  /*0b70*/  UMOV UR4, 0x54442d19 ;  /* 0x54442d1900047882 */ /* 0x000fe20000000000 */
[----:B------:R-:W-:-:S02]  /*0b80*/  UMOV UR5, 0x3bf921fb ;  /* 0x3bf921fb00057882 */ /* 0x000fc40000000000 */
[-C--:B--2---:R-:W-:Y:S02]  /*0b90*/  @P0 SHF.L.W.U32.HI R0, R3, R4.reuse, R0 ;  /* 0x0000000403000219 */ /* 0x084fe40000010e00 */
[----:B---3--:R-:W-:Y:S02]  /*0ba0*/  @P0 SHF.L.W.U32.HI R3, R2, R4, R3 ;  /* 0x0000000402030219 */ /* 0x008fe40000010e03 */
[--C-:B0-----:R-:W-:Y:S02]  /*0bb0*/  SHF.R.U32.HI R21, RZ, 0x1e, R0.reuse ;  /* 0x0000001eff157819 */ /* 0x101fe40000011600 */
[C---:B------:R-:W-:Y:S01]  /*0bc0*/  SHF.L.W.U32.HI R4, R3.reuse, 0x2, R0 ;  /* 0x0000000203047819 */ /* 0x040fe20000010e00 */
[----:B------:R-:W-:Y:S01]  /*0bd0*/  IMAD.SHL.U32 R3, R3, 0x4, RZ ;  /* 0x0000000403037824 */ /* 0x000fe200078e00ff */
[----:B------:R-:W-:Y:S02]  /*0be0*/  ISETP.GE.AND P0, PT, R11, RZ, PT ;  /* 0x000000ff0b00720c */ /* 0x000fe40003f06270 */
[----:B------:R-:W-:-:S02]  /*0bf0*/  SHF.R.S32.HI R6, RZ, 0x1f, R4 ;  /* 0x0000001fff067819 */ /* 0x000fc40000011404 */
[----:B------:R-:W-:Y:S02]  /*0c00*/  LEA.HI R0, R4, R21, RZ, 0x1 ;  /* 0x0000001504007211 */ /* 0x000fe400078f08ff */
[C---:B------:R-:W-:Y:S02]  /*0c10*/  LOP3.LUT R2, R6.reuse, R3, RZ, 0x3c, !PT ;  /* 0x0000000306027212 */ /* 0x040fe400078e3cff */
[----:B------:R-:W-:Y:S02]  /*0c20*/  LOP3.LUT R3, R6, R4, RZ, 0x3c, !PT ;  /* 0x0000000406037212 */ /* 0x000fe400078e3cff */
[----:B------:R-:W-:Y:S01]  /*0c30*/  LOP3.LUT R22, R4, R11, RZ, 0x3c, !PT ;  /* 0x0000000b04167212 */ /* 0x000fe200078e3cff */
[----:B------:R-:W-:-:S03]  /*0c40*/  IMAD.MOV R4, RZ, RZ, -R0 ;  /* 0x000000ffff047224 */ /* 0x000fc600078e0a00 */
[----:B------:R-:W0:Y:S01]  /*0c50*/  I2F.F64.S64 R2, R2 ;  /* 0x0000000200027312 */ /* 0x000e220000301c00 */
[----:B------:R-:W-:Y:S02]  /*0c60*/  ISETP.GE.AND P1, PT, R22, RZ, PT ;  /* 0x000000ff1600720c */ /* 0x000fe40003f26270 */
[----:B------:R-:W-:Y:S01]  /*0c70*/  @!P0 MOV R0, R4 ;  /* 0x0000000400008202 */ /* 0x000fe20000000f00 */
[----:B0-----:R-:W-:-:S10]  /*0c80*/  DMUL R6, R2, UR4 ;  /* 0x0000000402067c28 */ /* 0x001fd40008000000 */
[----:B------:R-:W0:Y:S02]  /*0c90*/  F2F.F32.F64 R6, R6 ;  /* 0x0000000600067310 */ /* 0x000e240000301000 */
[----:B0-----:R-:W-:-:S07]  /*0ca0*/  FSEL R2, -R6, R6, !P1 ;  /* 0x0000000606027208 */ /* 0x001fce0004800100 */
.L_x_108:
[----:B------:R-:W-:Y:S05]  /*0cb0*/  BSYNC.RECONVERGENT B1 ;  /* 0x0000000000017941 */ /* 0x000fea0003800200 */
.L_x_107:
[----:B------:R-:W-:Y:S01]  /*0cc0*/  LOP3.LUT R6, R0, 0x1, RZ, 0xc0, !PT ;  /* 0x0000000100067812 */ /* 0x000fe200078ec0ff */
[----:B------:R-:W-:Y:S02]  /*0cd0*/  IMAD.MOV.U32 R4, RZ, RZ, 0x37cbac00 ;  /* 0x37cbac00ff047424 */ /* 0x000fe400078e00ff */
[----:B------:R-:W-:Y:S01]  /*0ce0*/  FMUL R3, R2, R2 ;  /* 0x0000000202037220 */ /* 0x000fe20000400000 */
[----:B------:R-:W-:Y:S01]  /*0cf0*/  IADD3 R0, PT, PT, R0, 0x1, RZ ;  /* 0x0000000100007810 */ /* 0x000fe20007ffe0ff */
[----:B------:R-:W-:Y:S01]  /*0d00*/  IMAD.MOV.U32 R21, RZ, RZ, 0x3e2aaaa8 ;  /* 0x3e2aaaa8ff157424 */ /* 0x000fe200078e00ff */
[----:B------:R-:W-:Y:S01]  /*0d10*/  ISETP.NE.U32.AND P0, PT, R6, 0x1, PT ;  /* 0x000000010600780c */ /* 0x000fe20003f05070 */
[----:B------:R-:W-:Y:S01]  /*0d20*/  FFMA R4, R3, R4, -0.0013887860113754868507 ;  /* 0xbab607ed03047423 */ /* 0x000fe20000000004 */
[----:B------:R-:W-:Y:S01]  /*0d30*/  IMAD.MOV.U32 R6, RZ, RZ, 0x3c0885e4 ;  /* 0x3c0885e4ff067424 */ /* 0x000fe200078e00ff */
[----:B------:R-:W-:Y:S01]  /*0d40*/  LOP3.LUT P1, RZ, R0, 0x2, RZ, 0xc0, !PT ;  /* 0x0000000200ff7812 */ /* 0x000fe2000782c0ff */
[----:B------:R-:W-:Y:S01]  /*0d50*/  BSSY.RECONVERGENT B1, `(.L_x_110) ;  /* 0x0000043000017945 */ /* 0x000fe20003800200 */
[----:B------:R-:W-:-:S02]  /*0d60*/  FSEL R0, R2, 1, !P0 ;  /* 0x3f80000002007808 */ /* 0x000fc40004000000 */
[----:B------:R-:W-:Y:S02]  /*0d70*/  FSEL R4, R4, -0.00019574658654164522886, P0 ;  /* 0xb94d415304047808 */ /* 0x000fe40000000000 */
[----:B------:R-:W-:Y:S01]  /*0d80*/  FSEL R6, R6, 0.041666727513074874878, !P0 ;  /* 0x3d2aaabb06067808 */ /* 0x000fe20004000000 */
[----:B------:R-:W-:Y:S01]  /*0d90*/  FFMA R7, R3, R0, RZ ;  /* 0x0000000003077223 */ /* 0x000fe200000000ff */
[----:B------:R-:W-:Y:S02]  /*0da0*/  FSEL R21, -R21, -0.4999999701976776123, !P0 ;  /* 0xbeffffff15157808 */ /* 0x000fe40004000100 */
[----:B------:R-:W-:Y:S01]  /*0db0*/  FSETP.GE.AND P0, PT, |R11|, 105615, PT ;  /* 0x47ce47800b00780b */ /* 0x000fe20003f06200 */
[----:B------:R-:W-:-:S04]  /*0dc0*/  FFMA R4, R3, R4, R6 ;  /* 0x0000000403047223 */ /* 0x000fc80000000006 */
[----:B------:R-:W-:-:S04]  /*0dd0*/  FFMA R4, R3, R4, R21 ;  /* 0x0000000403047223 */ /* 0x000fc80000000015 */
[----:B------:R-:W-:-:S04]  /*0de0*/  FFMA R22, R7, R4, R0 ;  /* 0x0000000407167223 */ /* 0x000fc80000000000 */
[----:B------:R-:W-:Y:S01]  /*0df0*/  @P1 FADD R22, RZ, -R22 ;  /* 0x80000016ff161221 */ /* 0x000fe20000000000 */
        /* <DEDUP_REMOVED lines=12> */
.L_x_112:
        /* <DEDUP_REMOVED lines=25> */
[----:B------:R-:W-:Y:S01]  /*1050*/  UMOV UR5, 0x3bf921fb ;  /* 0x3bf921fb00057882 */ /* 0x000fe20000000000 */
[----:B------:R-:W-:-:S02]  /*1060*/  ISETP.GE.AND P1, PT, R11, RZ, PT ;  /* 0x000000ff0b00720c */ /* 0x000fc40003f26270 */
[-C--:B--2---:R-:W-:Y:S02]  /*1070*/  @P0 SHF.L.W.U32.HI R0, R3, R4.reuse, R0 ;  /* 0x0000000403000219 */ /* 0x084fe40000010e00 */
[----:B---3--:R-:W-:Y:S02]  /*1080*/  @P0 SHF.L.W.U32.HI R3, R2, R4, R3 ;  /* 0x0000000402030219 */ /* 0x008fe40000010e03 */
[--C-:B------:R-:W-:Y:S02]  /*1090*/  SHF.R.U32.HI R21, RZ, 0x1e, R0.reuse ;  /* 0x0000001eff157819 */ /* 0x100fe40000011600 */
[C---:B------:R-:W-:Y:S01]  /*10a0*/  SHF.L.W.U32.HI R20, R3.reuse, 0x2, R0 ;  /* 0x0000000203147819 */ /* 0x040fe20000010e00 */
[----:B------:R-:W-:-:S03]  /*10b0*/  IMAD.SHL.U32 R3, R3, 0x4, RZ ;  /* 0x0000000403037824 */ /* 0x000fc600078e00ff */
[----:B------:R-:W-:Y:S02]  /*10c0*/  SHF.R.S32.HI R4, RZ, 0x1f, R20 ;  /* 0x0000001fff047819 */ /* 0x000fe40000011414 */
[----:B------:R-:W-:Y:S02]  /*10d0*/  LOP3.LUT R11, R20, R11, RZ, 0x3c, !PT ;  /* 0x0000000b140b7212 */ /* 0x000fe400078e3cff */
[C---:B------:R-:W-:Y:S02]  /*10e0*/  LOP3.LUT R2, R4.reuse, R3, RZ, 0x3c, !PT ;  /* 0x0000000304027212 */ /* 0x040fe400078e3cff */
[----:B------:R-:W-:Y:S02]  /*10f0*/  LOP3.LUT R3, R4, R20, RZ, 0x3c, !PT ;  /* 0x0000001404037212 */ /* 0x000fe400078e3cff */
[----:B------:R-:W-:Y:S02]  /*1100*/  LEA.HI R20, R20, R21, RZ, 0x1 ;  /* 0x0000001514147211 */ /* 0x000fe400078f08ff */
[----:B------:R-:W-:-:S02]  /*1110*/  ISETP.GE.AND P0, PT, R11, RZ, PT ;  /* 0x000000ff0b00720c */ /* 0x000fc40003f06270 */
[----:B------:R-:W1:Y:S01]  /*1120*/  I2F.F64.S64 R2, R2 ;  /* 0x0000000200027312 */ /* 0x000e620000301c00 */
[----:B------:R-:W-:-:S05]  /*1130*/  IMAD.MOV R0, RZ, RZ, -R20 ;  /* 0x000000ffff007224 */ /* 0x000fca00078e0a14 */
[----:B------:R-:W-:Y:S01]  /*1140*/  @!P1 MOV R20, R0 ;  /* 0x0000000000149202 */ /* 0x000fe20000000f00 */
[----:B-1----:R-:W-:-:S10]  /*1150*/  DMUL R6, R2, UR4 ;  /* 0x0000000402067c28 */ /* 0x002fd40008000000 */
[----:B------:R-:W0:Y:S02]  /*1160*/  F2F.F32.F64 R6, R6 ;  /* 0x0000000600067310 */ /* 0x000e240000301000 */
[----:B0-----:R-:W-:-:S07]  /*1170*/  FSEL R18, -R6, R6, !P0 ;  /* 0x0000000606127208 */ /* 0x001fce0004000100 */
.L_x_111:
[----:B------:R-:W-:Y:S05]  /*1180*/  BSYNC.RECONVERGENT B1 ;  /* 0x0000000000017941 */ /* 0x000fea0003800200 */
.L_x_110:
[----:B------:R-:W-:Y:S01]  /*1190*/  FADD R2, -R12, -RZ ;  /* 0x800000ff0c027221 */ /* 0x000fe20000000100 */
[----:B------:R0:W1:Y:S01]  /*11a0*/  MUFU.RSQ R7, -R12 ;  /* 0x8000000c00077308 */ /* 0x0000620000001400 */
[----:B------:R-:W-:Y:S02]  /*11b0*/  BSSY.RECONVERGENT B1, `(.L_x_113) ;  /* 0x000000c000017945 */ /* 0x000fe40003800200 */
[----:B------:R-:W-:-:S05]  /*11c0*/  VIADD R0, R2, 0xf3000000 ;  /* 0xf300000002007836 */ /* 0x000fca0000000000 */
[----:B------:R-:W-:-:S13]  /*11d0*/  ISETP.GT.U32.AND P0, PT, R0, 0x727fffff, PT ;  /* 0x727fffff0000780c */ /* 0x000fda0003f04070 */
[----:B01----:R-:W-:Y:S05]  /*11e0*/  @!P0 BRA `(.L_x_114) ;  /* 0x0000000000108947 */ /* 0x003fea0003800000 */
[----:B------:R-:W-:Y:S01]  /*11f0*/  IMAD.MOV.U32 R0, RZ, RZ, R2 ;  /* 0x000000ffff007224 */ /* 0x000fe200078e0002 */
[----:B------:R-:W-:-:S07]  /*1200*/  MOV R2, 0x1220 ;  /* 0x0000122000027802 */ /* 0x000fce0000000f00 */
[----:B------:R-:W-:Y:S05]  /*1210*/  CALL.REL.NOINC `($__internal_4_$__cuda_sm20_sqrt_rn_f32_slowpath) ;  /* 0x0000000800ac7944 */ /* 0x000fea0003c00000 */
[----:B------:R-:W-:Y:S05]  /*1220*/  BRA `(.L_x_115) ;  /* 0x0000000000107947 */ /* 0x000fea0003800000 */
.L_x_114:
[----:B------:R-:W-:Y:S01]  /*1230*/  FMUL.FTZ R3, R12, -R7 ;  /* 0x800000070c037220 */ /* 0x000fe20000410000 */
[----:B------:R-:W-:-:S03]  /*1240*/  FMUL.FTZ R2, R7, 0.5 ;  /* 0x3f00000007027820 */ /* 0x000fc60000410000 */
[----:B------:R-:W-:-:S04]  /*1250*/  FFMA R0, -R3, R3, -R12 ;  /* 0x0000000303007223 */ /* 0x000fc8000000090c */
[----:B------:R-:W-:-:S07]  /*1260*/  FFMA R0, R0, R2, R3 ;  /* 0x0000000200007223 */ /* 0x000fce0000000003 */
.L_x_115:
[----:B------:R-:W-:Y:S05]  /*1270*/  BSYNC.RECONVERGENT B1 ;  /* 0x0000000000017941 */ /* 0x000fea0003800200 */
.L_x_113:
[----:B------:R-:W-:Y:S01]  /*1280*/  HFMA2 R2, -RZ, RZ, 0.487060546875, -0.0625 ;  /* 0x37cbac00ff027431 */ /* 0x000fe200000001ff */
[----:B------:R-:W-:Y:S01]  /*1290*/  LOP3.LUT R4, R20, 0x1, RZ, 0xc0, !PT ;  /* 0x0000000114047812 */ /* 0x000fe200078ec0ff */
[----:B------:R-:W-:Y:S01]  /*12a0*/  FMUL R3, R18, R18 ;  /* 0x0000001212037220 */ /* 0x000fe20000400000 */
[----:B------:R-:W-:Y:S01]  /*12b0*/  IMAD.MOV.U32 R11, RZ, RZ, 0x3effffff ;  /* 0x3effffffff0b7424 */ /* 0x000fe200078e00ff */
[----:B------:R-:W-:Y:S01]  /*12c0*/  LOP3.LUT P1, RZ, R20, 0x2, RZ, 0xc0, !PT ;  /* 0x0000000214ff7812 */ /* 0x000fe2000782c0ff */
[----:B------:R-:W0:Y:S01]  /*12d0*/  MUFU.RCP R6, R19 ;  /* 0x0000001300067308 */ /* 0x000e220000001000 */
[----:B------:R-:W-:Y:S01]  /*12e0*/  ISETP.NE.U32.AND P0, PT, R4, 0x1, PT ;  /* 0x000000010400780c */ /* 0x000fe20003f05070 */
[----:B------:R-:W-:Y:S01]  /*12f0*/  IMAD.MOV.U32 R4, RZ, RZ, 0x3d2aaabb ;  /* 0x3d2aaabbff047424 */ /* 0x000fe200078e00ff */
[----:B------:R-:W-:Y:S01]  /*1300*/  BSSY.RECONVERGENT B1, `(.L_x_116) ;  /* 0x0000020000017945 */ /* 0x000fe20003800200 */
[----:B------:R-:W-:Y:S01]  /*1310*/  FFMA R2, R3, R2, -0.0013887860113754868507 ;  /* 0xbab607ed03027423 */ /* 0x000fe20000000002 */
[----:B------:R-:W-:-:S02]  /*1320*/  FSEL R18, R18, 1, P0 ;  /* 0x3f80000012127808 */ /* 0x000fc40000000000 */
[----:B------:R-:W-:Y:S02]  /*1330*/  FSEL R4, R4, 0.0083327032625675201416, !P0 ;  /* 0x3c0885e404047808 */ /* 0x000fe40004000000 */
[----:B------:R-:W-:Y:S01]  /*1340*/  FSEL R2, R2, -0.00019574658654164522886, !P0 ;  /* 0xb94d415302027808 */ /* 0x000fe20004000000 */
[----:B------:R-:W-:Y:S01]  /*1350*/  FFMA R7, R3, R18, RZ ;  /* 0x0000001203077223 */ /* 0x000fe200000000ff */
[----:B------:R-:W-:-:S03]  /*1360*/  FSEL R11, -R11, -0.16666662693023681641, !P0 ;  /* 0xbe2aaaa80b0b7808 */ /* 0x000fc60004000100 */
[----:B------:R-:W-:-:S04]  /*1370*/  FFMA R2, R3, R2, R4 ;  /* 0x0000000203027223 */ /* 0x000fc80000000004 */
[----:B------:R-:W-:-:S04]  /*1380*/  FFMA R2, R3, R2, R11 ;  /* 0x0000000203027223 */ /* 0x000fc8000000000b */
[----:B------:R-:W-:Y:S01]  /*1390*/  FFMA R7, R7, R2, R18 ;  /* 0x0000000207077223 */ /* 0x000fe20000000012 */
[----:B------:R-:W-:-:S03]  /*13a0*/  FADD R2, R0, R0 ;  /* 0x0000000000027221 */ /* 0x000fc60000000000 */
[----:B------:R-:W-:Y:S01]  /*13b0*/  @P1 FADD R7, RZ, -R7 ;  /* 0x80000007ff071221 */ /* 0x000fe20000000000 */
[----:B------:R-:W-:-:S03]  /*13c0*/  FFMA R2, R22, R2, R13 ;  /* 0x0000000216027223 */ /* 0x000fc6000000000d */
[C-C-:B------:R-:W-:Y:S01]  /*13d0*/  FFMA R4, R7.reuse, 1.732050776481628418, R22.reuse ;  /* 0x3fddb3d707047823 */ /* 0x140fe20000000016 */
[----:B------:R-:W-:-:S03]  /*13e0*/  FFMA R22, R7, -1.732050776481628418, R22 ;  /* 0xbfddb3d707167823 */ /* 0x000fc60000000016 */
[-CC-:B------:R-:W-:Y:S01]  /*13f0*/  FFMA R3, R4, -R0.reuse, R13.reuse ;  /* 0x8000000004037223 */ /* 0x180fe2000000000d */
[----:B------:R-:W-:-:S04]  /*1400*/  FFMA R13, R22, -R0, R13 ;  /* 0x80000000160d7223 */ /* 0x000fc8000000000d */
[----:B------:R-:W-:-:S04]  /*1410*/  FSETP.GT.AND P0, PT, R3, R2, PT ;  /* 0x000000020300720b */ /* 0x000fc80003f04000 */
[----:B------:R-:W-:Y:S01]  /*1420*/  FSEL R0, R3, R2, P0 ;  /* 0x0000000203007208 */ /* 0x000fe20000000000 */
[----:B0-----:R-:W-:-:S03]  /*1430*/  FFMA R3, R6, -R19, 1 ;  /* 0x3f80000006037423 */ /* 0x001fc60000000813 */
[----:B------:R-:W-:Y:S01]  /*1440*/  FSETP.GT.AND P0, PT, R13, R0, PT ;  /* 0x000000000d00720b */ /* 0x000fe20003f04000 */
[----:B------:R-:W-:-:S03]  /*1450*/  FFMA R3, R6, R3, R6 ;  /* 0x0000000306037223 */ /* 0x000fc60000000006 */
[----:B------:R-:W-:-:S05]  /*1460*/  FSEL R0, R13, R0, P0 ;  /* 0x000000000d007208 */ /* 0x000fca0000000000 */
[----:B------:R-:W-:-:S03]  /*1470*/  FFMA R2, R0, R3, RZ ;  /* 0x0000000300027223 */ /* 0x000fc600000000ff */
[----:B------:R-:W0:Y:S01]  /*1480*/  FCHK P0, R0, R19 ;  /* 0x0000001300007302 */ /* 0x000e220000000000 */
[----:B------:R-:W-:-:S04]  /*1490*/  FFMA R4, R2, -R19, R0 ;  /* 0x8000001302047223 */ /* 0x000fc80000000000 */
[----:B------:R-:W-:Y:S01]  /*14a0*/  FFMA R7, R3, R4, R2 ;  /* 0x0000000403077223 */ /* 0x000fe20000000002 */
[----:B0-----:R-:W-:Y:S06]  /*14b0*/  @!P0 BRA `(.L_x_117) ;  /* 0x0000000000108947 */ /* 0x001fec0003800000 */
[----:B------:R-:W-:Y:S02]  /*14c0*/  MOV R3, R19 ;  /* 0x0000001300037202 */ /* 0x000fe40000000f00 */
[----:B------:R-:W-:-:S07]  /*14d0*/  MOV R2, 0x14f0 ;  /* 0x000014f000027802 */ /* 0x000fce0000000f00 */
[----:B------:R-:W-:Y:S05]  /*14e0*/  CALL.REL.NOINC `($__internal_5_$__cuda_sm3x_div_rn_noftz_f32_slowpath) ;  /* 0x0000000800507944 */ /* 0x000fea0003c00000 */
[----:B------:R-:W-:-:S07]  /*14f0*/  IMAD.MOV.U32 R7, RZ, RZ, R0 ;  /* 0x000000ffff077224 */ /* 0x000fce00078e0000 */
.L_x_117:
[----:B------:R-:W-:Y:S05]  /*1500*/  BSYNC.RECONVERGENT B1 ;  /* 0x0000000000017941 */ /* 0x000fea0003800200 */
.L_x_116:
[--C-:B------:R-:W-:Y:S01]  /*1510*/  FADD R3, R10, -R7.reuse ;  /* 0x800000070a037221 */ /* 0x100fe20000000000 */
[----:B------:R-:W-:Y:S01]  /*1520*/  FADD R6, R17, -R7 ;  /* 0x8000000711067221 */ /* 0x000fe20000000000 */
[----:B------:R-:W-:Y:S01]  /*1530*/  FMUL R0, R16, R15 ;  /* 0x0000000f10007220 */ /* 0x000fe20000400000 */
[----:B------:R-:W-:Y:S01]  /*1540*/  BSSY.RECONVERGENT B1, `(.L_x_118) ;  /* 0x0000015000017945 */ /* 0x000fe20003800200 */
[----:B------:R-:W-:Y:S01]  /*1550*/  FMUL R4, R14, R3 ;  /* 0x000000030e047220 */ /* 0x000fe20000400000 */
[-C--:B------:R-:W-:Y:S01]  /*1560*/  FMUL R11, R15, R6.reuse ;  /* 0x000000060f0b7220 */ /* 0x080fe20000400000 */
[----:B------:R-:W-:Y:S02]  /*1570*/  FFMA R6, R3, R6, -R0 ;  /* 0x0000000603067223 */ /* 0x000fe40000000800 */
[----:B------:R-:W-:Y:S01]  /*1580*/  FFMA R4, R15, R15, -R4 ;  /* 0x0000000f0f047223 */ /* 0x000fe20000000804 */
[----:B------:R-:W-:-:S03]  /*1590*/  FFMA R14, R16, R14, -R11 ;  /* 0x0000000e100e7223 */ /* 0x000fc6000000080b */
[----:B------:R-:W-:-:S04]  /*15a0*/  FMUL R11, R4, R4 ;  /* 0x00000004040b7220 */ /* 0x000fc80000400000 */
[----:B------:R-:W-:-:S04]  /*15b0*/  FFMA R11, R14, R14, R11 ;  /* 0x0000000e0e0b7223 */ /* 0x000fc8000000000b */
[----:B------:R-:W-:-:S04]  /*15c0*/  FFMA R11, R6, R6, R11 ;  /* 0x00000006060b7223 */ /* 0x000fc8000000000b */
[----:B------:R-:W-:Y:S01]  /*15d0*/  VIADD R0, R11, 0xf3000000 ;  /* 0xf30000000b007836 */ /* 0x000fe20000000000 */
[----:B------:R0:W1:Y:S04]  /*15e0*/  MUFU.RSQ R2, R11 ;  /* 0x0000000b00027308 */ /* 0x0000680000001400 */
[----:B------:R-:W-:-:S13]  /*15f0*/  ISETP.GT.U32.AND P0, PT, R0, 0x727fffff, PT ;  /* 0x727fffff0000780c */ /* 0x000fda0003f04070 */
[----:B01----:R-:W-:Y:S05]  /*1600*/  @!P0 BRA `(.L_x_119) ;  /* 0x0000000000108947 */ /* 0x003fea0003800000 */
[----:B------:R-:W-:Y:S02]  /*1610*/  MOV R0, R11 ;  /* 0x0000000b00007202 */ /* 0x000fe40000000f00 */
[----:B------:R-:W-:-:S07]  /*1620*/  MOV R2, 0x1640 ;  /* 0x0000164000027802 */ /* 0x000fce0000000f00 */
[----:B------:R-:W-:Y:S05]  /*1630*/  CALL.REL.NOINC `($__internal_4_$__cuda_sm20_sqrt_rn_f32_slowpath) ;  /* 0x0000000400a47944 */ /* 0x000fea0003c00000 */
[----:B------:R-:W-:Y:S05]  /*1640*/  BRA `(.L_x_120) ;  /* 0x0000000000107947 */ /* 0x000fea0003800000 */
.L_x_119:
[----:B------:R-:W-:Y:S01]  /*1650*/  FMUL.FTZ R0, R11, R2 ;  /* 0x000000020b007220 */ /* 0x000fe20000410000 */
[----:B------:R-:W-:-:S03]  /*1660*/  FMUL.FTZ R2, R2, 0.5 ;  /* 0x3f00000002027820 */ /* 0x000fc60000410000 */
[----:B------:R-:W-:-:S04]  /*1670*/  FFMA R3, -R0, R0, R11 ;  /* 0x0000000000037223 */ /* 0x000fc8000000010b */
[----:B------:R-:W-:-:S07]  /*1680*/  FFMA R0, R3, R2, R0 ;  /* 0x0000000203007223 */ /* 0x000fce0000000000 */
.L_x_120:
[----:B------:R-:W-:Y:S05]  /*1690*/  BSYNC.RECONVERGENT B1 ;  /* 0x0000000000017941 */ /* 0x000fea0003800200 */
.L_x_118:
[----:B------:R-:W-:Y:S01]  /*16a0*/  VIADD R2, R0, 0x1800000 ;  /* 0x0180000000027836 */ /* 0x000fe20000000000 */
[----:B------:R-:W-:Y:S04]  /*16b0*/  BSSY.RECONVERGENT B1, `(.L_x_121) ;  /* 0x000000b000017945 */ /* 0x000fe80003800200 */
[----:B------:R-:W-:-:S04]  /*16c0*/  LOP3.LUT R2, R2, 0x7f800000, RZ, 0xc0, !PT ;  /* 0x7f80000002027812 */ /* 0x000fc800078ec0ff */
[----:B------:R-:W-:-:S13]  /*16d0*/  ISETP.GT.U32.AND P0, PT, R2, 0x1ffffff, PT ;  /* 0x01ffffff0200780c */ /* 0x000fda0003f04070 */
[----:B------:R-:W-:Y:S05]  /*16e0*/  @P0 BRA `(.L_x_122) ;  /* 0x00000000000c0947 */ /* 0x000fea0003800000 */
[----:B------:R-:W-:-:S07]  /*16f0*/  MOV R12, 0x1710 ;  /* 0x00001710000c7802 */ /* 0x000fce0000000f00 */
[----:B------:R-:W-:Y:S05]  /*1700*/  CALL.REL.NOINC `($__internal_3_$__cuda_sm20_rcp_rn_f32_slowpath) ;  /* 0x0000000000a07944 */ /* 0x000fea0003c00000 */
[----:B------:R-:W-:Y:S05]  /*1710*/  BRA `(.L_x_123) ;  /* 0x0000000000107947 */ /* 0x000fea0003800000 */
.L_x_122:
[----:B------:R-:W0:Y:S02]  /*1720*/  MUFU.RCP R3, R0 ;  /* 0x0000000000037308 */ /* 0x000e240000001000 */
[----:B0-----:R-:W-:-:S04]  /*1730*/  FFMA R2, R3, R0, -1 ;  /* 0xbf80000003027423 */ /* 0x001fc80000000000 */
[----:B------:R-:W-:-:S04]  /*1740*/  FADD.FTZ R2, -R2, -RZ ;  /* 0x800000ff02027221 */ /* 0x000fc80000010100 */
[----:B------:R-:W-:-:S07]  /*1750*/  FFMA R3, R3, R2, R3 ;  /* 0x0000000203037223 */ /* 0x000fce0000000003 */
.L_x_123:
[----:B------:R-:W-:Y:S05]  /*1760*/  BSYNC.RECONVERGENT B1 ;  /* 0x0000000000017941 */ /* 0x000fea0003800200 */
.L_x_121:
[-C--:B------:R-:W-:Y:S01]  /*1770*/  FMUL R14, R14, R3.reuse ;  /* 0x000000030e0e7220 */ /* 0x080fe20000400000 */
[-C--:B------:R-:W-:Y:S01]  /*1780*/  FMUL R4, R4, R3.reuse ;  /* 0x0000000304047220 */ /* 0x080fe20000400000 */
[----:B------:R-:W-:-:S07]  /*1790*/  FMUL R6, R6, R3 ;  /* 0x0000000306067220 */ /* 0x000fce0000400000 */
.L_x_98:
[----:B------:R-:W-:Y:S05]  /*17a0*/  BSYNC.RECONVERGENT B0 ;  /* 0x0000000000007941 */ /* 0x000fea0003800200 */
.L_x_97:
[----:B------:R-:W0:Y:S02]  /*17b0*/  SHFL.BFLY PT, R0, R7, 0x10, 0x1f ;  /* 0x0e001f0007007f89 */ /* 0x000e2400000e0000 */
[----:B0-----:R-:W-:-:S05]  /*17c0*/  FMNMX R0, R0, R7, !PT ;  /* 0x0000000700007209 */ /* 0x001fca0007800000 */
[----:B------:R-:W0:Y:S02]  /*17d0*/  SHFL.BFLY PT, R3, R0, 0x8, 0x1f ;  /* 0x0d001f0000037f89 */ /* 0x000e2400000e0000 */
[----:B0-----:R-:W-:-:S05]  /*17e0*/  FMNMX R3, R0, R3, !PT ;  /* 0x0000000300037209 */ /* 0x001fca0007800000 */
[----:B------:R-:W0:Y:S02]  /*17f0*/  SHFL.BFLY PT, R2, R3, 0x4, 0x1f ;  /* 0x0c801f0003027f89 */ /* 0x000e2400000e0000 */
[----:B0-----:R-:W-:-:S05]  /*1800*/  FMNMX R2, R3, R2, !PT ;  /* 0x0000000203027209 */ /* 0x001fca0007800000 */
[----:B------:R-:W0:Y:S02]  /*1810*/  SHFL.BFLY PT, R11, R2, 0x2, 0x1f ;  /* 0x0c401f00020b7f89 */ /* 0x000e2400000e0000 */
[----:B0-----:R-:W-:-:S05]  /*1820*/  FMNMX R11, R2, R11, !PT ;  /* 0x0000000b020b7209 */ /* 0x001fca0007800000 */
[----:B------:R-:W0:Y:S02]  /*1830*/  SHFL.BFLY PT, R10, R11, 0x1, 0x1f ;  /* 0x0c201f000b0a7f89 */ /* 0x000e2400000e0000 */
[----:B0-----:R-:W-:-:S04]  /*1840*/  FMNMX R10, R11, R10, !PT ;  /* 0x0000000a0b0a7209 */ /* 0x001fc80007800000 */
[----:B------:R-:W-:-:S13]  /*1850*/  FSETP.NEU.AND P0, PT, R10, R7, PT ;  /* 0x000000070a00720b */ /* 0x000fda0003f0d000 */
[----:B------:R-:W-:Y:S05]  /*1860*/  @P0 EXIT ;  /* 0x000000000000094d */ /* 0x000fea0003800000 */
[----:B------:R-:W0:Y:S01]  /*1870*/  LDC.64 R2, c[0x0][0x390] ;  /* 0x0000e400ff027b82 */ /* 0x000e220000000a00 */
[----:B------:R-:W1:Y:S07]  /*1880*/  LDCU UR4, c[0x0][0x39c] ;  /* 0x00007380ff0477ac */ /* 0x000e6e0008000800 */
[----:B------:R-:W2:Y:S01]  /*1890*/  LDC.64 R10, c[0x0][0x380] ;  /* 0x0000e000ff0a7b82 */ /* 0x000ea20000000a00 */
[----:B-1----:R-:W-:-:S04]  /*18a0*/  IMAD R9, R9, UR4, RZ ;  /* 0x0000000409097c24 */ /* 0x002fc8000f8e02ff */
[----:B0-----:R-:W-:-:S05]  /*18b0*/  IMAD.WIDE R2, R9, 0x4, R2 ;  /* 0x0000000409027825 */ /* 0x001fca00078e0202 */
[----:B------:R-:W3:Y:S04]  /*18c0*/  LDG.E R9, desc[UR6][R2.64+0x8] ;  /* 0x0000080602097981 */ /* 0x000ee8000c1e1900 */
[----:B------:R-:W4:Y:S04]  /*18d0*/  LDG.E R7, desc[UR6][R2.64+0x4] ;  /* 0x0000040602077981 */ /* 0x000f28000c1e1900 */
[----:B------:R-:W5:Y:S01]  /*18e0*/  LDG.E R13, desc[UR6][R2.64+0xc] ;  /* 0x00000c06020d7981 */ /* 0x000f62000c1e1900 */
[----:B---3--:R-:W-:Y:S01]  /*18f0*/  FMUL R15, R4, R9 ;  /* 0x00000009040f7220 */ /* 0x008fe20000400000 */
[----:B--2---:R-:W-:-:S04]  /*1900*/  IMAD.WIDE.U32 R8, R8, 0x14, R10 ;  /* 0x0000001408087825 */ /* 0x004fc800078e000a */
[----:B----4-:R-:W-:Y:S01]  /*1910*/  FFMA R7, R14, R7, R15 ;  /* 0x000000070e077223 */ /* 0x010fe2000000000f */
[----:B------:R-:W-:Y:S03]  /*1920*/  STG.E desc[UR6][R8.64], R5 ;  /* 0x0000000508007986 */ /* 0x000fe6000c101906 */
[----:B-----5:R-:W-:Y:S01]  /*1930*/  FFMA R7, R6, R13, R7 ;  /* 0x0000000d06077223 */ /* 0x020fe20000000007 */
[----:B------:R-:W-:Y:S04]  /*1940*/  STG.E desc[UR6][R8.64+0x8], R14 ;  /* 0x0000080e08007986 */ /* 0x000fe8000c101906 */
[----:B------:R-:W-:Y:S04]  /*1950*/  STG.E desc[UR6][R8.64+0xc], R4 ;  /* 0x00000c0408007986 */ /* 0x000fe8000c101906 */
[----:B------:R-:W-:Y:S04]  /*1960*/  STG.E desc[UR6][R8.64+0x10], R6 ;  /* 0x0000100608007986 */ /* 0x000fe8000c101906 */
[----:B------:R-:W-:Y:S01]  /*1970*/  STG.E desc[UR6][R8.64+0x4], R7 ;  /* 0x0000040708007986 */ /* 0x000fe2000c101906 */
[----:B------:R-:W-:Y:S05]  /*1980*/  EXIT ;  /* 0x000000000000794d */ /* 0x000fea0003800000 */
        .weak           $__internal_3_$__cuda_sm20_rcp_rn_f32_slowpath
        .type           $__internal_3_$__cuda_sm20_rcp_rn_f32_slowpath,@function
        .size           $__internal_3_$__cuda_sm20_rcp_rn_f32_slowpath,($__internal_4_$__cuda_sm20_sqrt_rn_f32_slowpath - $__internal_3_$__cuda_sm20_rcp_rn_f32_slowpath)
$__internal_3_$__cuda_sm20_rcp_rn_f32_slowpath:
[----:B------:R-:W-:Y:S01]  /*1990*/  IMAD.SHL.U32 R2, R0, 0x2, RZ ;  /* 0x0000000200027824 */ /* 0x000fe200078e00ff */
[----:B------:R-:W-:Y:S04]  /*19a0*/  BSSY.RECONVERGENT B2, `(.L_x_124) ;  /* 0x0000030000027945 */ /* 0x000fe80003800200 */
[----:B------:R-:W-:-:S04]  /*19b0*/  SHF.R.U32.HI R2, RZ, 0x18, R2 ;  /* 0x00000018ff027819 */ /* 0x000fc80000011602 */
[----:B------:R-:W-:-:S13]  /*19c0*/  ISETP.NE.U32.AND P0, PT, R2, RZ, PT ;  /* 0x000000ff0200720c */ /* 0x000fda0003f05070 */
[----:B------:R-:W-:Y:S05]  /*19d0*/  @P0 BRA `(.L_x_125) ;  /* 0x0000000000280947 */ /* 0x000fea0003800000 */
[----:B------:R-:W-:-:S04]  /*19e0*/  SHF.L.U32 R2, R0, 0x1, RZ ;  /* 0x0000000100027819 */ /* 0x000fc800000006ff */
[----:B------:R-:W-:-:S13]  /*19f0*/  ISETP.NE.AND P0, PT, R2, RZ, PT ;  /* 0x000000ff0200720c */ /* 0x000fda0003f05270 */
[----:B------:R-:W-:Y:S01]  /*1a00*/  @P0 FFMA R13, R0, 1.84467440737095516160e+19, RZ ;  /* 0x5f800000000d0823 */ /* 0x000fe200000000ff */
[----:B------:R-:W-:Y:S08]  /*1a10*/  @!P0 MUFU.RCP R3, R0 ;  /* 0x0000000000038308 */ /* 0x000ff00000001000 */
[----:B------:R-:W0:Y:S02]  /*1a20*/  @P0 MUFU.RCP R2, R13 ;  /* 0x0000000d00020308 */ /* 0x000e240000001000 */
[----:B0-----:R-:W-:-:S04]  /*1a30*/  @P0 FFMA R15, R13, R2, -1 ;  /* 0xbf8000000d0f0423 */ /* 0x001fc80000000002 */
[----:B------:R-:W-:-:S04]  /*1a40*/  @P0 FADD.FTZ R15, -R15, -RZ ;  /* 0x800000ff0f0f0221 */ /* 0x000fc80000010100 */
[----:B------:R-:W-:-:S04]  /*1a50*/  @P0 FFMA R2, R2, R15, R2 ;  /* 0x0000000f02020223 */ /* 0x000fc80000000002 */
[----:B------:R-:W-:Y:S01]  /*1a60*/  @P0 FFMA R3, R2, 1.84467440737095516160e+19, RZ ;  /* 0x5f80000002030823 */ /* 0x000fe200000000ff */
[----:B------:R-:W-:Y:S06]  /*1a70*/  BRA `(.L_x_126) ;  /* 0x0000000000887947 */ /* 0x000fec0003800000 */
.L_x_125:
[----:B------:R-:W-:-:S05]  /*1a80*/  VIADD R3, R2, 0xffffff03 ;  /* 0xffffff0302037836 */ /* 0x000fca0000000000 */
[----:B------:R-:W-:-:S13]  /*1a90*/  ISETP.GT.U32.AND P0, PT, R3, 0x1, PT ;  /* 0x000000010300780c */ /* 0x000fda0003f04070 */
[----:B------:R-:W-:Y:S05]  /*1aa0*/  @P0 BRA `(.L_x_127) ;  /* 0x0000000000780947 */ /* 0x000fea0003800000 */
[----:B------:R-:W-:Y:S01]  /*1ab0*/  LOP3.LUT R13, R0, 0x7fffff, RZ, 0xc0, !PT ;  /* 0x007fffff000d7812 */ /* 0x000fe200078ec0ff */
[----:B------:R-:W-:-:S03]  /*1ac0*/  IMAD.MOV.U32 R18, RZ, RZ, 0x3 ;  /* 0x00000003ff127424 */ /* 0x000fc600078e00ff */
        /* <DEDUP_REMOVED lines=14> */
[----:B------:R-:W-:Y:S02]  /*1bb0*/  LOP3.LUT P1, RZ, R15, R3, R16, 0xf8, !PT ;  /* 0x000000030fff7212 */ /* 0x000fe4000782f810 */
[C---:B------:R-:W-:Y:S02]  /*1bc0*/  LOP3.LUT P0, RZ, R18.reuse, 0x1, RZ, 0xc0, !PT ;  /* 0x0000000112ff7812 */ /* 0x040fe4000780c0ff */
[----:B------:R-:W-:-:S04]  /*1bd0*/  LOP3.LUT P2, RZ, R18, 0x2, RZ, 0xc0, !PT ;  /* 0x0000000212ff7812 */ /* 0x000fc8000784c0ff */
[----:B------:R-:W-:Y:S02]  /*1be0*/  PLOP3.LUT P0, PT, P0, P1, P2, 0xe0, 0x0 ;  /* 0x000000000000781c */ /* 0x000fe40000703c20 */
[----:B------:R-:W-:Y:S02]  /*1bf0*/  LOP3.LUT P1, RZ, R0, 0x7fffff, RZ, 0xc0, !PT ;  /* 0x007fffff00ff7812 */ /* 0x000fe4000782c0ff */
[----:B------:R-:W-:-:S05]  /*1c00*/  SEL R3, RZ, 0x1, !P0 ;  /* 0x00000001ff037807 */ /* 0x000fca0004000000 */
[----:B------:R-:W-:-:S05]  /*1c10*/  IMAD.MOV R3, RZ, RZ, -R3 ;  /* 0x000000ffff037224 */ /* 0x000fca00078e0a03 */
[----:B------:R-:W-:Y:S02]  /*1c20*/  ISETP.GE.AND P0, PT, R3, RZ, PT ;  /* 0x000000ff0300720c */ /* 0x000fe40003f06270 */
[----:B------:R-:W-:-:S04]  /*1c30*/  IADD3 R3, PT, PT, R2, -0xfc, RZ ;  /* 0xffffff0402037810 */ /* 0x000fc80007ffe0ff */
[----:B------:R-:W-:-:S07]  /*1c40*/  SHF.R.U32.HI R3, RZ, R3, R16 ;  /* 0x00000003ff037219 */ /* 0x000fce0000011610 */
[----:B------:R-:W-:-:S05]  /*1c50*/  @!P0 VIADD R3, R3, 0x1 ;  /* 0x0000000103038836 */ /* 0x000fca0000000000 */
[----:B------:R-:W-:-:S04]  /*1c60*/  @!P1 SHF.L.U32 R3, R3, 0x1, RZ ;  /* 0x0000000103039819 */ /* 0x000fc800000006ff */
[----:B------:R-:W-:Y:S01]  /*1c70*/  LOP3.LUT R3, R3, 0x80000000, R0, 0xf8, !PT ;  /* 0x8000000003037812 */ /* 0x000fe200078ef800 */
[----:B------:R-:W-:Y:S06]  /*1c80*/  BRA `(.L_x_126) ;  /* 0x0000000000047947 */ /* 0x000fec0003800000 */
.L_x_127:
[----:B------:R0:W1:Y:S02]  /*1c90*/  MUFU.RCP R3, R0 ;  /* 0x0000000000037308 */ /* 0x0000640000001000 */
.L_x_126:
[----:B------:R-:W-:Y:S05]  /*1ca0*/  BSYNC.RECONVERGENT B2 ;  /* 0x0000000000027941 */ /* 0x000fea0003800200 */
.L_x_124:
[----:B------:R-:W-:-:S04]  /*1cb0*/  IMAD.MOV.U32 R13, RZ, RZ, 0x0 ;  /* 0x00000000ff0d7424 */ /* 0x000fc800078e00ff */
[----:B01----:R-:W-:Y:S05]  /*1cc0*/  RET.REL.NODEC R12 `(_Z12GMMFindSplitP10GMMSplit_tiPfiii) ;  /* 0xffffffe00ccc7950 */ /* 0x003fea0003c3ffff */
        .weak           $__internal_4_$__cuda_sm20_sqrt_rn_f32_slowpath
        .type           $__internal_4_$__cuda_sm20_sqrt_rn_f32_slowpath,@function
        .size           $__internal_4_$__cuda_sm20_sqrt_rn_f32_slowpath,($__internal_5_$__cuda_sm3x_div_rn_noftz_f32_slowpath - $__internal_4_$__cuda_sm20_sqrt_rn_f32_slowpath)
$__internal_4_$__cuda_sm20_sqrt_rn_f32_slowpath:
[----:B------:R-:W-:-:S13]  /*1cd0*/  LOP3.LUT P0, RZ, R0, 0x7fffffff, RZ, 0xc0, !PT ;  /* 0x7fffffff00ff7812 */ /* 0x000fda000780c0ff */
[----:B------:R-:W-:Y:S01]  /*1ce0*/  @!P0 MOV R3, R0 ;  /* 0x0000000000038202 */ /* 0x000fe20000000f00 */
[----:B------:R-:W-:Y:S06]  /*1cf0*/  @!P0 BRA `(.L_x_128) ;  /* 0x0000000000408947 */ /* 0x000fec0003800000 */
[----:B------:R-:W-:-:S13]  /*1d00*/  FSETP.GEU.FTZ.AND P0, PT, R0, RZ, PT ;  /* 0x000000ff0000720b */ /* 0x000fda0003f1e000 */
[----:B------:R-:W-:Y:S01]  /*1d10*/  @!P0 IMAD.MOV.U32 R3, RZ, RZ, 0x7fffffff ;  /* 0x7fffffffff038424 */ /* 0x000fe200078e00ff */
[----:B------:R-:W-:Y:S06]  /*1d20*/  @!P0 BRA `(.L_x_128) ;  /* 0x0000000000348947 */ /* 0x000fec0003800000 */
[----:B------:R-:W-:-:S13]  /*1d30*/  FSETP.GTU.FTZ.AND P0, PT, |R0|, +INF , PT ;  /* 0x7f8000000000780b */ /* 0x000fda0003f1c200 */
[----:B------:R-:W-:Y:S01]  /*1d40*/  @P0 FADD.FTZ R3, R0, 1 ;  /* 0x3f80000000030421 */ /* 0x000fe20000010000 */
[----:B------:R-:W-:Y:S06]  /*1d50*/  @P0 BRA `(.L_x_128) ;  /* 0x0000000000280947 */ /* 0x000fec0003800000 */
[----:B------:R-:W-:-:S13]  /*1d60*/  FSETP.NEU.FTZ.AND P0, PT, |R0|, +INF , PT ;  /* 0x7f8000000000780b */ /* 0x000fda0003f1d200 */
[----:B------:R-:W-:-:S04]  /*1d70*/  @P0 FFMA R11, R0, 1.84467440737095516160e+19, RZ ;  /* 0x5f800000000b0823 */ /* 0x000fc800000000ff */
[----:B------:R-:W0:Y:S02]  /*1d80*/  @P0 MUFU.RSQ R24, R11 ;  /* 0x0000000b00180308 */ /* 0x000e240000001400 */
[----:B0-----:R-:W-:Y:S01]  /*1d90*/  @P0 FMUL.FTZ R26, R11, R24 ;  /* 0x000000180b1a0220 */ /* 0x001fe20000410000 */
[----:B------:R-:W-:-:S03]  /*1da0*/  @P0 FMUL.FTZ R24, R24, 0.5 ;  /* 0x3f00000018180820 */ /* 0x000fc60000410000 */
[----:B------:R-:W-:-:S04]  /*1db0*/  @P0 FADD.FTZ R3, -R26, -RZ ;  /* 0x800000ff1a030221 */ /* 0x000fc80000010100 */
[----:B------:R-:W-:Y:S01]  /*1dc0*/  @P0 FFMA R21, R26, R3, R11 ;  /* 0x000000031a150223 */ /* 0x000fe2000000000b */
[----:B------:R-:W-:-:S03]  /*1dd0*/  @!P0 MOV R3, R0 ;  /* 0x0000000000038202 */ /* 0x000fc60000000f00 */
[----:B------:R-:W-:-:S04]  /*1de0*/  @P0 FFMA R21, R21, R24, R26 ;  /* 0x0000001815150223 */ /* 0x000fc8000000001a */
[----:B------:R-:W-:-:S07]  /*1df0*/  @P0 FMUL.FTZ R3, R21, 2.3283064365386962891e-10 ;  /* 0x2f80000015030820 */ /* 0x000fce0000410000 */
.L_x_128:
[----:B------:R-:W-:Y:S02]  /*1e00*/  IMAD.MOV.U32 R0, RZ, RZ, R3 ;  /* 0x000000ffff007224 */ /* 0x000fe400078e0003 */
[----:B------:R-:W-:-:S04]  /*1e10*/  HFMA2 R3, -RZ, RZ, 0, 0 ;  /* 0x00000000ff037431 */ /* 0x000fc800000001ff */
[----:B------:R-:W-:Y:S05]  /*1e20*/  RET.REL.NODEC R2 `(_Z12GMMFindSplitP10GMMSplit_tiPfiii) ;  /* 0xffffffe002747950 */ /* 0x000fea0003c3ffff */
        .weak           $__internal_5_$__cuda_sm3x_div_rn_noftz_f32_slowpath
        .type           $__internal_5_$__cuda_sm3x_div_rn_noftz_f32_slowpath,@function
        .size           $__internal_5_$__cuda_sm3x_div_rn_noftz_f32_slowpath,(.L_x_241 - $__internal_5_$__cuda_sm3x_div_rn_noftz_f32_slowpath)
$__internal_5_$__cuda_sm3x_div_rn_noftz_f32_slowpath:
[----:B------:R-:W-:Y:S01]  /*1e30*/  SHF.R.U32.HI R6, RZ, 0x17, R3 ;  /* 0x00000017ff067819 */ /* 0x000fe20000011603 */
[----:B------:R-:W-:Y:S01]  /*1e40*/  BSSY.RECONVERGENT B2, `(.L_x_129) ;  /* 0x0000062000027945 */ /* 0x000fe20003800200 */
[----:B------:R-:W-:Y:S02]  /*1e50*/  SHF.R.U32.HI R18, RZ, 0x17, R0 ;  /* 0x00000017ff127819 */ /* 0x000fe40000011600 */
[----:B------:R-:W-:Y:S02]  /*1e60*/  LOP3.LUT R6, R6, 0xff, RZ, 0xc0, !PT ;  /* 0x000000ff06067812 */ /* 0x000fe400078ec0ff */
[----:B------:R-:W-:-:S03]  /*1e70*/  LOP3.LUT R23, R18, 0xff, RZ, 0xc0, !PT ;  /* 0x000000ff12177812 */ /* 0x000fc600078ec0ff */
[----:B------:R-:W-:Y:S01]  /*1e80*/  VIADD R21, R6, 0xffffffff ;  /* 0xffffffff06157836 */ /* 0x000fe20000000000 */
[----:B------:R-:W-:-:S04]  /*1e90*/  IADD3 R20, PT, PT, R23, -0x1, RZ ;  /* 0xffffffff17147810 */ /* 0x000fc80007ffe0ff */
        /* <DEDUP_REMOVED lines=27> */
.L_x_130:
[----:B------:R-:W-:Y:S01]  /*2050*/  LEA R20, R6, 0xc0800000, 0x17 ;  /* 0xc080000006147811 */ /* 0x000fe200078eb8ff */
[----:B------:R-:W-:Y:S01]  /*2060*/  BSSY.RECONVERGENT B3, `(.L_x_135) ;  /* 0x0000036000037945 */ /* 0x000fe20003800200 */
[----:B------:R-:W-:-:S03]  /*2070*/  IADD3 R23, PT, PT, R23, -0x7f, RZ ;  /* 0xffffff8117177810 */ /* 0x000fc60007ffe0ff */
[----:B------:R-:W-:Y:S02]  /*2080*/  IMAD.IADD R22, R3, 0x1, -R20 ;  /* 0x0000000103167824 */ /* 0x000fe400078e0a14 */
[C---:B------:R-:W-:Y:S01]  /*2090*/  IMAD R0, R23.reuse, -0x800000, R0 ;  /* 0xff80000017007824 */ /* 0x040fe200078e0200 */
[----:B------:R-:W-:Y:S01]  /*20a0*/  IADD3 R23, PT, PT, R23, 0x7f, -R6 ;  /* 0x0000007f17177810 */ /* 0x000fe20007ffe806 */
[----:B------:R-:W0:Y:S01]  /*20b0*/  MUFU.RCP R3, R22 ;  /* 0x0000001600037308 */ /* 0x000e220000001000 */
[----:B------:R-:W-:-:S03]  /*20c0*/  FADD.FTZ R21, -R22, -RZ ;  /* 0x800000ff16157221 */ /* 0x000fc60000010100 */
[----:B------:R-:W-:Y:S02]  /*20d0*/  IMAD.IADD R23, R23, 0x1, R18 ;  /* 0x0000000117177824 */ /* 0x000fe400078e0212 */
[----:B0-----:R-:W-:-:S04]  /*20e0*/  FFMA R20, R3, R21, 1 ;  /* 0x3f80000003147423 */ /* 0x001fc80000000015 */
[----:B------:R-:W-:-:S04]  /*20f0*/  FFMA R3, R3, R20, R3 ;  /* 0x0000001403037223 */ /* 0x000fc80000000003 */
[----:B------:R-:W-:-:S04]  /*2100*/  FFMA R20, R0, R3, RZ ;  /* 0x0000000300147223 */ /* 0x000fc800000000ff */
[----:B------:R-:W-:-:S04]  /*2110*/  FFMA R24, R21, R20, R0 ;  /* 0x0000001415187223 */ /* 0x000fc80000000000 */
[----:B------:R-:W-:-:S04]  /*2120*/  FFMA R20, R3, R24, R20 ;  /* 0x0000001803147223 */ /* 0x000fc80000000014 */
[----:B------:R-:W-:-:S04]  /*2130*/  FFMA R21, R21, R20, R0 ;  /* 0x0000001415157223 */ /* 0x000fc80000000000 */
        /* <DEDUP_REMOVED lines=15> */
[C---:B------:R-:W-:Y:S02]  /*2230*/  ISETP.NE.AND P3, PT, R22.reuse, RZ, PT ;  /* 0x000000ff1600720c */ /* 0x040fe40003f65270 */
[----:B------:R-:W-:Y:S02]  /*2240*/  ISETP.NE.AND P1, PT, R22, RZ, PT ;  /* 0x000000ff1600720c */ /* 0x000fe40003f25270 */
[----:B------:R-:W-:Y:S01]  /*2250*/  LOP3.LUT R18, R6, 0x7fffff, RZ, 0xc0, !PT ;  /* 0x007fffff06127812 */ /* 0x000fe200078ec0ff */
[CCC-:B------:R-:W-:Y:S01]  /*2260*/  FFMA.RP R6, R3.reuse, R21.reuse, R20.reuse ;  /* 0x0000001503067223 */ /* 0x1c0fe20000008014 */
[----:B------:R-:W-:Y:S01]  /*2270*/  FFMA.RM R3, R3, R21, R20 ;  /* 0x0000001503037223 */ /* 0x000fe20000004014 */
        /* <DEDUP_REMOVED lines=16> */
.L_x_137:
[----:B------:R-:W-:-:S04]  /*2380*/  LOP3.LUT R0, R0, 0x80000000, RZ, 0xc0, !PT ;  /* 0x8000000000007812 */ /* 0x000fc800078ec0ff */
[----:B------:R-:W-:Y:S01]  /*2390*/  LOP3.LUT R0, R0, 0x7f800000, RZ, 0xfc, !PT ;  /* 0x7f80000000007812 */ /* 0x000fe200078efcff */
[----:B------:R-:W-:Y:S06]  /*23a0*/  BRA `(.L_x_138) ;  /* 0x0000000000047947 */ /* 0x000fec0003800000 */
.L_x_136:
[----:B------:R-:W-:-:S07]  /*23b0*/  IMAD R0, R23, 0x800000, R0 ;  /* 0x0080000017007824 */ /* 0x000fce00078e0200 */
.L_x_138:
[----:B------:R-:W-:Y:S05]  /*23c0*/  BSYNC.RECONVERGENT B3 ;  /* 0x0000000000037941 */ /* 0x000fea0003800200 */
.L_x_135:
[----:B------:R-:W-:Y:S05]  /*23d0*/  BRA `(.L_x_139) ;  /* 0x0000000000207947 */ /* 0x000fea0003800000 */
.L_x_134:
[----:B------:R-:W-:-:S04]  /*23e0*/  LOP3.LUT R0, R3, 0x80000000, R0, 0x48, !PT ;  /* 0x8000000003007812 */ /* 0x000fc800078e4800 */
[----:B------:R-:W-:Y:S01]  /*23f0*/  LOP3.LUT R0, R0, 0x7f800000, RZ, 0xfc, !PT ;  /* 0x7f80000000007812 */ /* 0x000fe200078efcff */
[----:B------:R-:W-:Y:S06]  /*2400*/  BRA `(.L_x_139) ;  /* 0x0000000000147947 */ /* 0x000fec0003800000 */
.L_x_133:
[----:B------:R-:W-:Y:S01]  /*2410*/  LOP3.LUT R0, R3, 0x80000000, R0, 0x48, !PT ;  /* 0x8000000003007812 */ /* 0x000fe200078e4800 */
[----:B------:R-:W-:Y:S06]  /*2420*/  BRA `(.L_x_139) ;  /* 0x00000000000c7947 */ /* 0x000fec0003800000 */
.L_x_132:
[----:B------:R-:W0:Y:S01]  /*2430*/  MUFU.RSQ R0, -QNAN ;  /* 0xffc0000000007908 */ /* 0x000e220000001400 */
[----:B------:R-:W-:Y:S05]  /*2440*/  BRA `(.L_x_139) ;  /* 0x0000000000047947 */ /* 0x000fea0003800000 */
.L_x_131:
[----:B------:R-:W-:-:S07]  /*2450*/  FADD.FTZ R0, R0, R3 ;  /* 0x0000000300007221 */ /* 0x000fce0000010000 */
.L_x_139:
[----:B------:R-:W-:Y:S05]  /*2460*/  BSYNC.RECONVERGENT B2 ;  /* 0x0000000000027941 */ /* 0x000fea0003800200 */
.L_x_129:
[----:B------:R-:W-:-:S04]  /*2470*/  HFMA2 R3, -RZ, RZ, 0, 0 ;  /* 0x00000000ff037431 */ /* 0x000fc800000001ff */
[----:B0-----:R-:W-:Y:S05]  /*2480*/  RET.REL.NODEC R2 `(_Z12GMMFindSplitP10GMMSplit_tiPfiii) ;  /* 0xffffffd802dc7950 */ /* 0x001fea0003c3ffff */
.L_x_140:
        /* <DEDUP_REMOVED lines=15> */
.L_x_241:


//--------------------- .text._Z17GMMDataTermKernelPKfS0_Pfiiii --------------------------
	.section	.text._Z17GMMDataTermKernelPKfS0_Pfiiii,"ax",@progbits
	.align	128
        .global         _Z17GMMDataTermKernelPKfS0_Pfiiii
        .type           _Z17GMMDataTermKernelPKfS0_Pfiiii,@function
        .size           _Z17GMMDataTermKernelPKfS0_Pfiiii,(.L_x_242 - _Z17GMMDataTermKernelPKfS0_Pfiiii)
        .other          _Z17GMMDataTermKernelPKfS0_Pfiiii,@"STO_CUDA_ENTRY STV_DEFAULT"
_Z17GMMDataTermKernelPKfS0_Pfiiii:
.text._Z17GMMDataTermKernelPKfS0_Pfiiii:
[----:B------:R-:W0:Y:S01]  /*0000*/  LDC R1, c[0x0][0x37c] ;  /* 0x0000df00ff017b82 */ /* 0x000e220000000800 */
[----:B------:R-:W1:Y:S07]  /*0010*/  S2R R3, SR_TID.X ;  /* 0x0000000000037919 */ /* 0x000e6e0000002100 */
[----:B------:R-:W1:Y:S01]  /*0020*/  S2UR UR4, SR_CTAID.X ;  /* 0x00000000000479c3 */ /* 0x000e620000002500 */
[----:B0-----:R-:W-:-:S07]  /*0030*/  IADD3 R1, PT, PT, R1, -0x40, RZ ;  /* 0xffffffc001017810 */ /* 0x001fce0007ffe0ff */
[----:B------:R-:W1:Y:S08]  /*0040*/  LDC R2, c[0x0][0x360] ;  /* 0x0000d800ff027b82 */ /* 0x000e700000000800 */
[----:B------:R-:W0:Y:S01]  /*0050*/  LDC R15, c[0x0][0x398] ;  /* 0x0000e600ff0f7b82 */ /* 0x000e220000000800 */
[----:B-1----:R-:W-:-:S05]  /*0060*/  IMAD R2, R2, UR4, R3 ;  /* 0x0000000402027c24 */ /* 0x002fca000f8e0203 */
[----:B0-----:R-:W-:-:S13]  /*0070*/  ISETP.GE.AND P0, PT, R2, R15, PT ;  /* 0x0000000f0200720c */ /* 0x001fda0003f06270 */
[----:B------:R-:W-:Y:S05]  /*0080*/  @P0 EXIT ;  /* 0x000000000000094d */ /* 0x000fea0003800000 */
[----:B------:R-:W0:Y:S01]  /*0090*/  LDCU UR4, c[0x0][0x39c] ;  /* 0x00007380ff0477ac */ /* 0x000e220008000800 */
[----:B------:R-:W1:Y:S01]  /*00a0*/  LDC.64 R6, c[0x0][0x380] ;  /* 0x0000e000ff067b82 */ /* 0x000e620000000a00 */
[----:B------:R-:W-:Y:S01]  /*00b0*/  HFMA2 R3, -RZ, RZ, 0, 0 ;  /* 0x00000000ff037431 */ /* 0x000fe200000001ff */
[----:B------:R-:W2:Y:S01]  /*00c0*/  LDCU.64 UR8, c[0x0][0x358] ;  /* 0x00006b00ff0877ac */ /* 0x000ea20008000a00 */
[----:B0-----:R-:W-:-:S04]  /*00d0*/  MOV R4, UR4 ;  /* 0x0000000400047c02 */ /* 0x001fc80008000f00 */
[----:B------:R-:W-:Y:S01]  /*00e0*/  ISETP.GE.AND P0, PT, R4, 0x1, PT ;  /* 0x000000010400780c */ /* 0x000fe20003f06270 */
[----:B-1----:R-:W-:-:S04]  /*00f0*/  IMAD.WIDE R6, R2, 0x4, R6 ;  /* 0x0000000402067825 */ /* 0x002fc800078e0206 */
[----:B------:R-:W-:-:S04]  /*0100*/  IMAD.WIDE R8, R15, 0x4, R6 ;  /* 0x000000040f087825 */ /* 0x000fc800078e0206 */
[----:B------:R-:W-:-:S04]  /*0110*/  IMAD.WIDE R14, R15, 0x4, R8 ;  /* 0x000000040f0e7825 */ /* 0x000fc800078e0208 */
[----:B--2---:R-:W-:Y:S05]  /*0120*/  @!P0 BRA `(.L_x_141) ;  /* 0x00000014009c8947 */ /* 0x004fea0003800000 */
[----:B------:R-:W0:Y:S02]  /*0130*/  LDCU UR5, c[0x0][0x3a0] ;  /* 0x00007400ff0577ac */ /* 0x000e240008000800 */
[----:B0-----:R-:W-:-:S09]  /*0140*/  UISETP.GE.AND UP0, UPT, UR5, 0x1, UPT ;  /* 0x000000010500788c */ /* 0x001fd2000bf06270 */
[----:B------:R-:W-:Y:S05]  /*0150*/  BRA.U !UP0, `(.L_x_142) ;  /* 0x0000001508187547 */ /* 0x000fea000b800000 */
[----:B------:R0:W5:Y:S01]  /*0160*/  LDG.E R0, desc[UR8][R6.64] ;  /* 0x0000000806007981 */ /* 0x000162000c1e1900 */
[----:B------:R-:W1:Y:S03]  /*0170*/  LDCU UR4, c[0x0][0x3a4] ;  /* 0x00007480ff0477ac */ /* 0x000e660008000800 */
[----:B------:R0:W5:Y:S04]  /*0180*/  LDG.E R10, desc[UR8][R8.64] ;  /* 0x00000008080a7981 */ /* 0x000168000c1e1900 */
[----:B------:R0:W5:Y:S01]  /*0190*/  LDG.E R11, desc[UR8][R14.64] ;  /* 0x000000080e0b7981 */ /* 0x000162000c1e1900 */
[----:B------:R-:W-:Y:S01]  /*01a0*/  HFMA2 R12, -RZ, RZ, 0, 0 ;  /* 0x00000000ff0c7431 */ /* 0x000fe200000001ff */
[----:B------:R-:W-:Y:S01]  /*01b0*/  ULOP3.LUT UR5, UR5, 0x7ffffffc, URZ, 0xc0, !UPT ;  /* 0x7ffffffc05057892 */ /* 0x000fe2000f8ec0ff */
[----:B------:R-:W-:-:S03]  /*01c0*/  MOV R3, RZ ;  /* 0x000000ff00037202 */ /* 0x000fc60000000f00 */
[----:B------:R-:W-:Y:S01]  /*01d0*/  UIADD3 UR6, UPT, UPT, -UR5, URZ, URZ ;  /* 0x000000ff05067290 */ /* 0x000fe2000fffe1ff */
[----:B01----:R-:W-:-:S11]  /*01e0*/  IMAD R13, R4, UR4, RZ ;  /* 0x00000004040d7c24 */ /* 0x003fd6000f8e02ff */
.L_x_147:
[----:B------:R-:W0:Y:S01]  /*01f0*/  LDCU UR10, c[0x0][0x3a0] ;  /* 0x00007400ff0a77ac */ /* 0x000e220008000800 */
[----:B------:R-:W-:Y:S01]  /*0200*/  MOV R20, RZ ;  /* 0x000000ff00147202 */ /* 0x000fe20000000f00 */
[----:B------:R-:W-:Y:S01]  /*0210*/  UMOV UR4, URZ ;  /* 0x000000ff00047c82 */ /* 0x000fe20008000000 */
[----:B0-----:R-:W-:-:S09]  /*0220*/  UISETP.GE.U32.AND UP0, UPT, UR10, 0x4, UPT ;  /* 0x000000040a00788c */ /* 0x001fd2000bf06070 */
[----:B------:R-:W-:Y:S05]  /*0230*/  BRA.U !UP0, `(.L_x_143) ;  /* 0x0000000908a87547 */ /* 0x000fea000b800000 */
[----:B------:R-:W0:Y:S01]  /*0240*/  LDC R5, c[0x0][0x39c] ;  /* 0x0000e700ff057b82 */ /* 0x000e220000000800 */
[----:B------:R-:W-:Y:S01]  /*0250*/  MOV R20, RZ ;  /* 0x000000ff00147202 */ /* 0x000fe20000000f00 */
[----:B------:R-:W-:-:S06]  /*0260*/  UMOV UR4, UR6 ;  /* 0x0000000600047c82 */ /* 0x000fcc0008000000 */
[----:B------:R-:W1:Y:S01]  /*0270*/  LDC R7, c[0x0][0x3a4] ;  /* 0x0000e900ff077b82 */ /* 0x000e620000000800 */
[----:B0-----:R-:W-:Y:S01]  /*0280*/  IADD3 R14, PT, PT, R12, R5, RZ ;  /* 0x000000050c0e7210 */ /* 0x001fe20007ffe0ff */
[C---:B------:R-:W-:Y:S01]  /*0290*/  IMAD R16, R5.reuse, 0x3, R12 ;  /* 0x0000000305107824 */ /* 0x040fe200078e020c */
[----:B------:R-:W-:-:S03]  /*02a0*/  LEA R15, R5, R12, 0x1 ;  /* 0x0000000c050f7211 */ /* 0x000fc600078e08ff */
[-C--:B-1----:R-:W-:Y:S02]  /*02b0*/  IMAD R14, R14, R7.reuse, RZ ;  /* 0x000000070e0e7224 */ /* 0x082fe400078e02ff */
[-C--:B------:R-:W-:Y:S02]  /*02c0*/  IMAD R15, R15, R7.reuse, RZ ;  /* 0x000000070f0f7224 */ /* 0x080fe400078e02ff */
[-C--:B------:R-:W-:Y:S02]  /*02d0*/  IMAD R16, R16, R7.reuse, RZ ;  /* 0x0000000710107224 */ /* 0x080fe400078e02ff */
[----:B------:R-:W-:-:S07]  /*02e0*/  IMAD R18, R12, R7, RZ ;  /* 0x000000070c127224 */ /* 0x000fce00078e02ff */
.L_x_144:
[----:B------:R-:W0:Y:S02]  /*02f0*/  LDC.64 R4, c[0x0][0x388] ;  /* 0x0000e200ff047b82 */ /* 0x000e240000000a00 */
[----:B0-----:R-:W-:-:S05]  /*0300*/  IMAD.WIDE R8, R18, 0x4, R4 ;  /* 0x0000000412087825 */ /* 0x001fca00078e0204 */
[----:B------:R-:W2:Y:S04]  /*0310*/  LDG.E R7, desc[UR8][R8.64+0x8] ;  /* 0x0000080808077981 */ /* 0x000ea8000c1e1900 */
[----:B------:R-:W3:Y:S04]  /*0320*/  LDG.E R17, desc[UR8][R8.64+0x4] ;  /* 0x0000040808117981 */ /* 0x000ee8000c1e1900 */
[----:B------:R-:W4:Y:S04]  /*0330*/  LDG.E R26, desc[UR8][R8.64+0x1c] ;  /* 0x00001c08081a7981 */ /* 0x000f28000c1e1900 */
[----:B------:R-:W4:Y:S04]  /*0340*/  LDG.E R24, desc[UR8][R8.64+0x10] ;  /* 0x0000100808187981 */ /* 0x000f28000c1e1900 */
[----:B------:R-:W4:Y:S04]  /*0350*/  LDG.E R22, desc[UR8][R8.64+0xc] ;  /* 0x00000c0808167981 */ /* 0x000f28000c1e1900 */
[----:B------:R-:W4:Y:S01]  /*0360*/  LDG.E R23, desc[UR8][R8.64+0x20] ;  /* 0x0000200808177981 */ /* 0x000f22000c1e1900 */
[----:B--2--5:R-:W-:-:S03]  /*0370*/  FFMA R6, R10, 255, -R7 ;  /* 0x437f00000a067823 */ /* 0x024fc60000000807 */
[----:B------:R-:W2:Y:S01]  /*0380*/  LDG.E R7, desc[UR8][R8.64+0x18] ;  /* 0x0000180808077981 */ /* 0x000ea2000c1e1900 */
[----:B------:R-:W-:Y:S01]  /*0390*/  FMUL R19, R6, R6 ;  /* 0x0000000606137220 */ /* 0x000fe20000400000 */
[----:B---3--:R-:W-:-:S03]  /*03a0*/  FFMA R17, R0, 255, -R17 ;  /* 0x437f000000117823 */ /* 0x008fc60000000811 */
[----:B----4-:R-:W-:Y:S01]  /*03b0*/  FMUL R26, R19, R26 ;  /* 0x0000001a131a7220 */ /* 0x010fe20000400000 */
[----:B------:R-:W-:Y:S01]  /*03c0*/  FMUL R21, R17, R17 ;  /* 0x0000001111157220 */ /* 0x000fe20000400000 */
[----:B------:R-:W3:Y:S03]  /*03d0*/  LDG.E R19, desc[UR8][R8.64+0x14] ;  /* 0x0000140808137981 */ /* 0x000ee6000c1e1900 */
[----:B------:R-:W-:Y:S02]  /*03e0*/  FFMA R21, R21, R24, R26 ;  /* 0x0000001815157223 */ /* 0x000fe4000000001a */
[----:B------:R-:W4:Y:S01]  /*03f0*/  LDG.E R24, desc[UR8][R8.64+0x24] ;  /* 0x0000240808187981 */ /* 0x000f22000c1e1900 */
[----:B------:R-:W-:-:S04]  /*0400*/  FFMA R22, R11, 255, -R22 ;  /* 0x437f00000b167823 */ /* 0x000fc80000000816 */
[C---:B------:R-:W-:Y:S01]  /*0410*/  FMUL R26, R17.reuse, R22 ;  /* 0x00000016111a7220 */ /* 0x040fe20000400000 */
[----:B------:R-:W4:Y:S03]  /*0420*/  LDG.E R9, desc[UR8][R8.64+0x28] ;  /* 0x0000280808097981 */ /* 0x000f26000c1e1900 */
[----:B--2---:R-:W-:Y:S01]  /*0430*/  FMUL R7, R26, R7 ;  /* 0x000000071a077220 */ /* 0x004fe20000400000 */
[----:B------:R-:W-:Y:S01]  /*0440*/  FMUL R26, R17, R6 ;  /* 0x00000006111a7220 */ /* 0x000fe20000400000 */
[----:B------:R-:W-:-:S03]  /*0450*/  FMUL R6, R6, R22 ;  /* 0x0000001606067220 */ /* 0x000fc60000400000 */
[----:B---3--:R-:W-:Y:S01]  /*0460*/  FFMA R7, R26, R19, R7 ;  /* 0x000000131a077223 */ /* 0x008fe20000000007 */
[----:B------:R-:W-:Y:S01]  /*0470*/  FMUL R26, R22, R22 ;  /* 0x00000016161a7220 */ /* 0x000fe20000400000 */
[----:B------:R-:W-:Y:S02]  /*0480*/  HFMA2 R17, -RZ, RZ, 0.96630859375, -0.0022525787353515625 ;  /* 0x3bbb989dff117431 */ /* 0x000fe400000001ff */
[----:B------:R-:W-:Y:S01]  /*0490*/  FFMA R6, R6, R23, R7 ;  /* 0x0000001706067223 */ /* 0x000fe20000000007 */
[----:B----4-:R-:W-:-:S04]  /*04a0*/  FFMA R21, R26, R24, R21 ;  /* 0x000000181a157223 */ /* 0x010fc80000000015 */
[----:B------:R-:W-:Y:S01]  /*04b0*/  FFMA R6, R6, 2, R21 ;  /* 0x4000000006067823 */ /* 0x000fe20000000015 */
[----:B------:R-:W-:-:S03]  /*04c0*/  MOV R19, 0x437c0000 ;  /* 0x437c000000137802 */ /* 0x000fc60000000f00 */
[----:B------:R-:W-:Y:S01]  /*04d0*/  FMUL R22, R6, -0.5 ;  /* 0xbf00000006167820 */ /* 0x000fe20000400000 */
[----:B------:R-:W-:-:S04]  /*04e0*/  IMAD.WIDE R6, R14, 0x4, R4 ;  /* 0x000000040e067825 */ /* 0x000fc800078e0204 */
[----:B------:R-:W-:Y:S01]  /*04f0*/  FFMA.SAT R24, R22, R17, 0.5 ;  /* 0x3f00000016187423 */ /* 0x000fe20000002011 */
[----:B------:R-:W2:Y:S03]  /*0500*/  LDG.E R25, desc[UR8][R6.64+0x8] ;  /* 0x0000080806197981 */ /* 0x000ea6000c1e1900 */
[----:B------:R-:W-:Y:S01]  /*0510*/  FFMA.RM R24, R24, R19, 12582913 ;  /* 0x4b40000118187423 */ /* 0x000fe20000004013 */
[----:B------:R-:W3:Y:S03]  /*0520*/  LDG.E R23, desc[UR8][R6.64+0x4] ;  /* 0x0000040806177981 */ /* 0x000ee6000c1e1900 */
[----:B------:R-:W-:-:S04]  /*0530*/  FADD R21, R24, -12583039 ;  /* 0xcb40007f18157421 */ /* 0x000fc80000000000 */
[C---:B------:R-:W-:Y:S02]  /*0540*/  FFMA R27, R22.reuse, 1.4426950216293334961, -R21 ;  /* 0x3fb8aa3b161b7823 */ /* 0x040fe40000000815 */
[----:B------:R-:W4:Y:S02]  /*0550*/  LDG.E R21, desc[UR8][R6.64+0x1c] ;  /* 0x00001c0806157981 */ /* 0x000f24000c1e1900 */
[----:B------:R-:W-:Y:S02]  /*0560*/  FFMA R27, R22, 1.925963033500011079e-08, R27 ;  /* 0x32a57060161b7823 */ /* 0x000fe4000000001b */
[----:B------:R-:W4:Y:S04]  /*0570*/  LDG.E R22, desc[UR8][R6.64+0x10] ;  /* 0x0000100806167981 */ /* 0x000f28000c1e1900 */
[----:B------:R-:W0:Y:S01]  /*0580*/  MUFU.EX2 R27, R27 ;  /* 0x0000001b001b7308 */ /* 0x000e220000000800 */
[----:B------:R-:W-:-:S05]  /*0590*/  SHF.L.U32 R24, R24, 0x17, RZ ;  /* 0x0000001718187819 */ /* 0x000fca00000006ff */
[----:B0-----:R-:W-:-:S04]  /*05a0*/  FMUL R24, R24, R27 ;  /* 0x0000001b18187220 */ /* 0x001fc80000400000 */
[----:B------:R-:W-:Y:S02]  /*05b0*/  FFMA R20, R9, R24, R20 ;  /* 0x0000001809147223 */ /* 0x000fe40000000014 */
[----:B------:R-:W4:Y:S01]  /*05c0*/  LDG.E R24, desc[UR8][R6.64+0xc] ;  /* 0x00000c0806187981 */ /* 0x000f22000c1e1900 */
[----:B--2---:R-:W-:-:S03]  /*05d0*/  FFMA R8, R10, 255, -R25 ;  /* 0x437f00000a087823 */ /* 0x004fc60000000819 */
[----:B------:R-:W2:Y:S01]  /*05e0*/  LDG.E R25, desc[UR8][R6.64+0x14] ;  /* 0x0000140806197981 */ /* 0x000ea2000c1e1900 */
[----:B------:R-:W-:Y:S01]  /*05f0*/  FMUL R26, R8, R8 ;  /* 0x00000008081a7220 */ /* 0x000fe20000400000 */
[----:B---3--:R-:W-:-:S03]  /*0600*/  FFMA R9, R0, 255, -R23 ;  /* 0x437f000000097823 */ /* 0x008fc60000000817 */
[----:B----4-:R-:W-:Y:S02]  /*0610*/  FMUL R26, R26, R21 ;  /* 0x000000151a1a7220 */ /* 0x010fe40000400000 */
[----:B------:R-:W3:Y:S01]  /*0620*/  LDG.E R21, desc[UR8][R6.64+0x18] ;  /* 0x0000180806157981 */ /* 0x000ee2000c1e1900 */
[----:B------:R-:W-:-:S04]  /*0630*/  FMUL R23, R9, R9 ;  /* 0x0000000909177220 */ /* 0x000fc80000400000 */
[----:B------:R-:W-:Y:S02]  /*0640*/  FFMA R23, R23, R22, R26 ;  /* 0x0000001617177223 */ /* 0x000fe4000000001a */
[----:B------:R-:W4:Y:S04]  /*0650*/  LDG.E R26, desc[UR8][R6.64+0x24] ;  /* 0x00002408061a7981 */ /* 0x000f28000c1e1900 */
[----:B------:R-:W4:Y:S04]  /*0660*/  LDG.E R22, desc[UR8][R6.64+0x20] ;  /* 0x0000200806167981 */ /* 0x000f28000c1e1900 */
[----:B------:R0:W4:Y:S01]  /*0670*/  LDG.E R7, desc[UR8][R6.64+0x28] ;  /* 0x0000280806077981 */ /* 0x000122000c1e1900 */
[----:B------:R-:W-:-:S04]  /*0680*/  FFMA R24, R11, 255, -R24 ;  /* 0x437f00000b187823 */ /* 0x000fc80000000818 */
[----:B------:R-:W-:-:S04]  /*0690*/  FMUL R28, R9, R24 ;  /* 0x00000018091c7220 */ /* 0x000fc80000400000 */
[----:B---3--:R-:W-:Y:S01]  /*06a0*/  FMUL R21, R28, R21 ;  /* 0x000000151c157220 */ /* 0x008fe20000400000 */
[----:B------:R-:W-:Y:S01]  /*06b0*/  FMUL R28, R9, R8 ;  /* 0x00000008091c7220 */ /* 0x000fe20000400000 */
[-C--:B------:R-:W-:Y:S01]  /*06c0*/  FMUL R9, R8, R24.reuse ;  /* 0x0000001808097220 */ /* 0x080fe20000400000 */
[----:B------:R-:W-:Y:S02]  /*06d0*/  FMUL R24, R24, R24 ;  /* 0x0000001818187220 */ /* 0x000fe40000400000 */
[----:B--2---:R-:W-:Y:S02]  /*06e0*/  FFMA R28, R28, R25, R21 ;  /* 0x000000191c1c7223 */ /* 0x004fe40000000015 */
[----:B----4-:R-:W-:Y:S02]  /*06f0*/  FFMA R23, R24, R26, R23 ;  /* 0x0000001a18177223 */ /* 0x010fe40000000017 */
[----:B------:R-:W-:-:S04]  /*0700*/  FFMA R22, R9, R22, R28 ;  /* 0x0000001609167223 */ /* 0x000fc8000000001c */
[----:B------:R-:W-:-:S04]  /*0710*/  FFMA R22, R22, 2, R23 ;  /* 0x4000000016167823 */ /* 0x000fc80000000017 */
        /* <DEDUP_REMOVED lines=13> */
[----:B0-----:R-:W-:Y:S02]  /*07f0*/  FMUL R6, R24, R27 ;  /* 0x0000001b18067220 */ /* 0x001fe40000400000 */
[----:B------:R-:W4:Y:S02]  /*0800*/  LDG.E R24, desc[UR8][R8.64+0xc] ;  /* 0x00000c0808187981 */ /* 0x000f24000c1e1900 */
[----:B------:R-:W-:Y:S02]  /*0810*/  FFMA R6, R7, R6, R20 ;  /* 0x0000000607067223 */ /* 0x000fe40000000014 */
[----:B------:R-:W4:Y:S01]  /*0820*/  LDG.E R7, desc[UR8][R8.64+0x24] ;  /* 0x0000240808077981 */ /* 0x000f22000c1e1900 */
[----:B--2---:R-:W-:-:S03]  /*0830*/  FFMA R20, R10, 255, -R25 ;  /* 0x437f00000a147823 */ /* 0x004fc60000000819 */
[----:B------:R-:W2:Y:S01]  /*0840*/  LDG.E R25, desc[UR8][R8.64+0x18] ;  /* 0x0000180808197981 */ /* 0x000ea2000c1e1900 */
[----:B------:R-:W-:Y:S01]  /*0850*/  FMUL R26, R20, R20 ;  /* 0x00000014141a7220 */ /* 0x000fe20000400000 */
[----:B---3--:R-:W-:-:S03]  /*0860*/  FFMA R23, R0, 255, -R23 ;  /* 0x437f000000177823 */ /* 0x008fc60000000817 */
[----:B----4-:R-:W-:Y:S01]  /*0870*/  FMUL R26, R26, R21 ;  /* 0x000000151a1a7220 */ /* 0x010fe20000400000 */
[----:B------:R-:W-:-:S04]  /*0880*/  FMUL R21, R23, R23 ;  /* 0x0000001717157220 */ /* 0x000fc80000400000 */
[----:B------:R-:W-:Y:S02]  /*0890*/  FFMA R27, R21, R22, R26 ;  /* 0x00000016151b7223 */ /* 0x000fe4000000001a */
[----:B------:R-:W3:Y:S04]  /*08a0*/  LDG.E R21, desc[UR8][R8.64+0x14] ;  /* 0x0000140808157981 */ /* 0x000ee8000c1e1900 */
[----:B------:R-:W4:Y:S01]  /*08b0*/  LDG.E R22, desc[UR8][R8.64+0x20] ;  /* 0x0000200808167981 */ /* 0x000f22000c1e1900 */
[----:B------:R-:W-:-:S03]  /*08c0*/  IMAD.WIDE R4, R16, 0x4, R4 ;  /* 0x0000000410047825 */ /* 0x000fc600078e0204 */
[----:B------:R0:W4:Y:S01]  /*08d0*/  LDG.E R9, desc[UR8][R8.64+0x28] ;  /* 0x0000280808097981 */ /* 0x000122000c1e1900 */
[----:B------:R-:W-:-:S04]  /*08e0*/  FFMA R24, R11, 255, -R24 ;  /* 0x437f00000b187823 */ /* 0x000fc80000000818 */
[----:B------:R-:W-:-:S04]  /*08f0*/  FMUL R26, R24, R24 ;  /* 0x00000018181a7220 */ /* 0x000fc80000400000 */
[----:B------:R-:W-:Y:S01]  /*0900*/  FFMA R7, R26, R7, R27 ;  /* 0x000000071a077223 */ /* 0x000fe2000000001b */
[C---:B------:R-:W-:Y:S01]  /*0910*/  FMUL R26, R23.reuse, R24 ;  /* 0x00000018171a7220 */ /* 0x040fe20000400000 */
[----:B------:R-:W4:Y:S03]  /*0920*/  LDG.E R27, desc[UR8][R4.64+0x20] ;  /* 0x00002008041b7981 */ /* 0x000f26000c1e1900 */
[----:B--2---:R-:W-:Y:S01]  /*0930*/  FMUL R25, R26, R25 ;  /* 0x000000191a197220 */ /* 0x004fe20000400000 */
[----:B------:R-:W-:Y:S02]  /*0940*/  FMUL R26, R23, R20 ;  /* 0x00000014171a7220 */ /* 0x000fe40000400000 */
[----:B------:R-:W2:Y:S02]  /*0950*/  LDG.E R23, desc[UR8][R4.64+0x8] ;  /* 0x0000080804177981 */ /* 0x000ea4000c1e1900 */
[----:B---3--:R-:W-:-:S02]  /*0960*/  FFMA R26, R26, R21, R25 ;  /* 0x000000151a1a7223 */ /* 0x008fc40000000019 */
[----:B------:R-:W3:Y:S01]  /*0970*/  LDG.E R21, desc[UR8][R4.64+0x4] ;  /* 0x0000040804157981 */ /* 0x000ee2000c1e1900 */
[----:B------:R-:W-:-:S03]  /*0980*/  FMUL R25, R20, R24 ;  /* 0x0000001814197220 */ /* 0x000fc60000400000 */
[----:B------:R-:W3:Y:S01]  /*0990*/  LDG.E R24, desc[UR8][R4.64+0x1c] ;  /* 0x00001c0804187981 */ /* 0x000ee2000c1e1900 */
[----:B----4-:R-:W-:-:S03]  /*09a0*/  FFMA R22, R25, R22, R26 ;  /* 0x0000001619167223 */ /* 0x010fc6000000001a */
[----:B------:R-:W4:Y:S04]  /*09b0*/  LDG.E R25, desc[UR8][R4.64+0x10] ;  /* 0x0000100804197981 */ /* 0x000f28000c1e1900 */
[----:B------:R-:W4:Y:S01]  /*09c0*/  LDG.E R26, desc[UR8][R4.64+0x14] ;  /* 0x00001408041a7981 */ /* 0x000f22000c1e1900 */
[----:B--2---:R-:W-:-:S04]  /*09d0*/  FFMA R20, R10, 255, -R23 ;  /* 0x437f00000a147823 */ /* 0x004fc80000000817 */
[----:B------:R-:W-:Y:S01]  /*09e0*/  FMUL R23, R20, R20 ;  /* 0x0000001414177220 */ /* 0x000fe20000400000 */
[----:B---3--:R-:W-:-:S03]  /*09f0*/  FFMA R21, R0, 255, -R21 ;  /* 0x437f000000157823 */ /* 0x008fc60000000815 */
[----:B------:R-:W-:Y:S01]  /*0a00*/  FMUL R23, R23, R24 ;  /* 0x0000001817177220 */ /* 0x000fe20000400000 */
[----:B------:R-:W-:-:S04]  /*0a10*/  FMUL R24, R21, R21 ;  /* 0x0000001515187220 */ /* 0x000fc80000400000 */
[----:B----4-:R-:W-:Y:S02]  /*0a20*/  FFMA R23, R24, R25, R23 ;  /* 0x0000001918177223 */ /* 0x010fe40000000017 */
[----:B------:R-:W2:Y:S04]  /*0a30*/  LDG.E R24, desc[UR8][R4.64+0xc] ;  /* 0x00000c0804187981 */ /* 0x000ea8000c1e1900 */
[----:B------:R-:W3:Y:S01]  /*0a40*/  LDG.E R25, desc[UR8][R4.64+0x18] ;  /* 0x0000180804197981 */ /* 0x000ee2000c1e1900 */
[----:B------:R-:W-:-:S03]  /*0a50*/  FFMA R22, R22, 2, R7 ;  /* 0x4000000016167823 */ /* 0x000fc60000000007 */
[----:B------:R-:W4:Y:S01]  /*0a60*/  LDG.E R7, desc[UR8][R4.64+0x28] ;  /* 0x0000280804077981 */ /* 0x000f22000c1e1900 */
[----:B--2---:R-:W-:-:S04]  /*0a70*/  FFMA R24, R11, 255, -R24 ;  /* 0x437f00000b187823 */ /* 0x004fc80000000818 */
[C---:B------:R-:W-:Y:S01]  /*0a80*/  FMUL R28, R21.reuse, R24 ;  /* 0x00000018151c7220 */ /* 0x040fe20000400000 */
[----:B------:R-:W-:-:S03]  /*0a90*/  FMUL R21, R21, R20 ;  /* 0x0000001415157220 */ /* 0x000fc60000400000 */
[----:B---3--:R-:W-:-:S04]  /*0aa0*/  FMUL R28, R28, R25 ;  /* 0x000000191c1c7220 */ /* 0x008fc80000400000 */
[----:B------:R-:W-:Y:S02]  /*0ab0*/  FFMA R26, R21, R26, R28 ;  /* 0x0000001a151a7223 */ /* 0x000fe4000000001c */
[----:B------:R1:W2:Y:S01]  /*0ac0*/  LDG.E R21, desc[UR8][R4.64+0x24] ;  /* 0x0000240804157981 */ /* 0x0002a2000c1e1900 */
[-C--:B------:R-:W-:Y:S01]  /*0ad0*/  FMUL R25, R20, R24.reuse ;  /* 0x0000001814197220 */ /* 0x080fe20000400000 */
[----:B------:R-:W-:-:S03]  /*0ae0*/  FMUL R24, R24, R24 ;  /* 0x0000001818187220 */ /* 0x000fc60000400000 */
[----:B------:R-:W-:Y:S01]  /*0af0*/  FFMA R26, R25, R27, R26 ;  /* 0x0000001b191a7223 */ /* 0x000fe2000000001a */
[----:B------:R-:W-:-:S04]  /*0b00*/  FMUL R22, R22, -0.5 ;  /* 0xbf00000016167820 */ /* 0x000fc80000400000 */
[----:B0-----:R-:W-:-:S04]  /*0b10*/  FFMA.SAT R8, R22, R17, 0.5 ;  /* 0x3f00000016087423 */ /* 0x001fc80000002011 */
[----:B------:R-:W-:-:S04]  /*0b20*/  FFMA.RM R8, R8, R19, 12582913 ;  /* 0x4b40000108087423 */ /* 0x000fc80000004013 */
[----:B-1----:R-:W-:-:S04]  /*0b30*/  FADD R5, R8, -12583039 ;  /* 0xcb40007f08057421 */ /* 0x002fc80000000000 */
[----:B------:R-:W-:-:S04]  /*0b40*/  FFMA R5, R22, 1.4426950216293334961, -R5 ;  /* 0x3fb8aa3b16057823 */ /* 0x000fc80000000805 */
[----:B------:R-:W-:-:S06]  /*0b50*/  FFMA R5, R22, 1.925963033500011079e-08, R5 ;  /* 0x32a5706016057823 */ /* 0x000fcc0000000005 */
[----:B------:R-:W0:Y:S01]  /*0b60*/  MUFU.EX2 R5, R5 ;  /* 0x0000000500057308 */ /* 0x000e220000000800 */
[----:B------:R-:W-:Y:S01]  /*0b70*/  UIADD3 UR4, UPT, UPT, UR4, 0x4, URZ ;  /* 0x0000000404047890 */ /* 0x000fe2000fffe0ff */
[----:B------:R-:W-:-:S03]  /*0b80*/  SHF.L.U32 R8, R8, 0x17, RZ ;  /* 0x0000001708087819 */ /* 0x000fc600000006ff */
[----:B------:R-:W-:Y:S01]  /*0b90*/  UISETP.NE.AND UP0, UPT, UR4, URZ, UPT ;  /* 0x000000ff0400728c */ /* 0x000fe2000bf05270 */
[C---:B------:R-:W-:Y:S02]  /*0ba0*/  LEA R18, R13.reuse, R18, 0x2 ;  /* 0x000000120d127211 */ /* 0x040fe400078e10ff */
[----:B------:R-:W-:Y:S01]  /*0bb0*/  LEA R14, R13, R14, 0x2 ;  /* 0x0000000e0d0e7211 */ /* 0x000fe200078e10ff */
[----:B0-----:R-:W-:-:S04]  /*0bc0*/  FMUL R8, R8, R5 ;  /* 0x0000000508087220 */ /* 0x001fc80000400000 */
[----:B------:R-:W-:Y:S01]  /*0bd0*/  FFMA R6, R9, R8, R6 ;  /* 0x0000000809067223 */ /* 0x000fe20000000006 */
[C---:B------:R-:W-:Y:S02]  /*0be0*/  LEA R15, R13.reuse, R15, 0x2 ;  /* 0x0000000f0d0f7211 */ /* 0x040fe400078e10ff */
[----:B------:R-:W-:Y:S01]  /*0bf0*/  LEA R16, R13, R16, 0x2 ;  /* 0x000000100d107211 */ /* 0x000fe200078e10ff */
[----:B--2---:R-:W-:-:S04]  /*0c00*/  FFMA R21, R24, R21, R23 ;  /* 0x0000001518157223 */ /* 0x004fc80000000017 */
[----:B------:R-:W-:-:S04]  /*0c10*/  FFMA R21, R26, 2, R21 ;  /* 0x400000001a157823 */ /* 0x000fc80000000015 */
[----:B------:R-:W-:-:S04]  /*0c20*/  FMUL R20, R21, -0.5 ;  /* 0xbf00000015147820 */ /* 0x000fc80000400000 */
[----:B------:R-:W-:-:S04]  /*0c30*/  FFMA.SAT R24, R20, R17, 0.5 ;  /* 0x3f00000014187423 */ /* 0x000fc80000002011 */
[----:B------:R-:W-:-:S04]  /*0c40*/  FFMA.RM R24, R24, R19, 12582913 ;  /* 0x4b40000118187423 */ /* 0x000fc80000004013 */
[----:B------:R-:W-:-:S04]  /*0c50*/  FADD R17, R24, -12583039 ;  /* 0xcb40007f18117421 */ /* 0x000fc80000000000 */
[----:B------:R-:W-:-:S04]  /*0c60*/  FFMA R17, R20, 1.4426950216293334961, -R17 ;  /* 0x3fb8aa3b14117823 */ /* 0x000fc80000000811 */
[----:B------:R-:W-:-:S06]  /*0c70*/  FFMA R17, R20, 1.925963033500011079e-08, R17 ;  /* 0x32a5706014117823 */ /* 0x000fcc0000000011 */
[----:B------:R-:W0:Y:S01]  /*0c80*/  MUFU.EX2 R17, R17 ;  /* 0x0000001100117308 */ /* 0x000e220000000800 */
[----:B------:R-:W-:-:S05]  /*0c90*/  SHF.L.U32 R24, R24, 0x17, RZ ;  /* 0x0000001718187819 */ /* 0x000fca00000006ff */
[----:B0-----:R-:W-:-:S04]  /*0ca0*/  FMUL R24, R24, R17 ;  /* 0x0000001118187220 */ /* 0x001fc80000400000 */
[----:B----4-:R-:W-:Y:S01]  /*0cb0*/  FFMA R20, R7, R24, R6 ;  /* 0x0000001807147223 */ /* 0x010fe20000000006 */
[----:B------:R-:W-:Y:S06]  /*0cc0*/  BRA.U UP0, `(.L_x_144) ;  /* 0xfffffff500887547 */ /* 0x000fec000b83ffff */
[----:B------:R-:W-:-:S05]  /*0cd0*/  UMOV UR4, UR5 ;  /* 0x0000000500047c82 */ /* 0x000fca0008000000 */
.L_x_143:
[----:B------:R-:W-:-:S09]  /*0ce0*/  ULOP3.LUT UP0, UR7, UR10, 0x3, URZ, 0xc0, !UPT ;  /* 0x000000030a077892 */ /* 0x000fd2000f80c0ff */
[----:B------:R-:W-:Y:S05]  /*0cf0*/  BRA.U !UP0, `(.L_x_145) ;  /* 0x0000000908107547 */ /* 0x000fea000b800000 */
[----:B------:R-:W-:Y:S02]  /*0d00*/  UISETP.NE.AND UP0, UPT, UR7, 0x1, UPT ;  /* 0x000000010700788c */ /* 0x000fe4000bf05270 */
[----:B------:R-:W-:-:S07]  /*0d10*/  ULOP3.LUT UP1, URZ, UR10, 0x1, URZ, 0xc0, !UPT ;  /* 0x000000010aff7892 */ /* 0x000fce000f82c0ff */
[----:B------:R-:W-:Y:S05]  /*0d20*/  BRA.U !UP0, `(.L_x_146) ;  /* 0x0000000508507547 */ /* 0x000fea000b800000 */
[----:B------:R-:W0:Y:S01]  /*0d30*/  LDC R21, c[0x0][0x39c] ;  /* 0x0000e700ff157b82 */ /* 0x000e220000000800 */
[----:B------:R-:W1:Y:S07]  /*0d40*/  LDCU UR7, c[0x0][0x3a4] ;  /* 0x00007480ff0777ac */ /* 0x000e6e0008000800 */
[----:B------:R-:W2:Y:S01]  /*0d50*/  LDC.64 R6, c[0x0][0x388] ;  /* 0x0000e200ff067b82 */ /* 0x000ea20000000a00 */
[----:B0-----:R-:W-:-:S04]  /*0d60*/  IMAD R8, R21, UR4, R12 ;  /* 0x0000000415087c24 */ /* 0x001fc8000f8e020c */
[----:B-1----:R-:W-:-:S04]  /*0d70*/  IMAD R5, R8, UR7, RZ ;  /* 0x0000000708057c24 */ /* 0x002fc8000f8e02ff */
[----:B--2---:R-:W-:-:S05]  /*0d80*/  IMAD.WIDE R4, R5, 0x4, R6 ;  /* 0x0000000405047825 */ /* 0x004fca00078e0206 */
[----:B------:R-:W2:Y:S04]  /*0d90*/  LDG.E R9, desc[UR8][R4.64+0x8] ;  /* 0x0000080804097981 */ /* 0x000ea8000c1e1900 */
[----:B------:R-:W3:Y:S04]  /*0da0*/  LDG.E R17, desc[UR8][R4.64+0x4] ;  /* 0x0000040804117981 */ /* 0x000ee8000c1e1900 */
[----:B------:R-:W4:Y:S04]  /*0db0*/  LDG.E R22, desc[UR8][R4.64+0xc] ;  /* 0x00000c0804167981 */ /* 0x000f28000c1e1900 */
[----:B------:R-:W4:Y:S04]  /*0dc0*/  LDG.E R19, desc[UR8][R4.64+0x1c] ;  /* 0x00001c0804137981 */ /* 0x000f28000c1e1900 */
[----:B------:R-:W4:Y:S04]  /*0dd0*/  LDG.E R15, desc[UR8][R4.64+0x10] ;  /* 0x00001008040f7981 */ /* 0x000f28000c1e1900 */
[----:B------:R-:W4:Y:S04]  /*0de0*/  LDG.E R14, desc[UR8][R4.64+0x18] ;  /* 0x00001808040e7981 */ /* 0x000f28000c1e1900 */
[----:B------:R-:W4:Y:S04]  /*0df0*/  LDG.E R18, desc[UR8][R4.64+0x14] ;  /* 0x0000140804127981 */ /* 0x000f28000c1e1900 */
[----:B------:R-:W4:Y:S01]  /*0e00*/  LDG.E R16, desc[UR8][R4.64+0x24] ;  /* 0x0000240804107981 */ /* 0x000f22000c1e1900 */
[----:B------:R-:W-:-:S03]  /*0e10*/  IADD3 R8, PT, PT, R8, R21, RZ ;  /* 0x0000001508087210 */ /* 0x000fc60007ffe0ff */
[----:B------:R-:W4:Y:S02]  /*0e20*/  LDG.E R25, desc[UR8][R4.64+0x28] ;  /* 0x0000280804197981 */ /* 0x000f24000c1e1900 */
[----:B------:R-:W-:-:S04]  /*0e30*/  IMAD R21, R8, UR7, RZ ;  /* 0x0000000708157c24 */ /* 0x000fc8000f8e02ff */
[----:B------:R-:W-:-:S05]  /*0e40*/  IMAD.WIDE R6, R21, 0x4, R6 ;  /* 0x0000000415067825 */ /* 0x000fca00078e0206 */
[----:B------:R-:W4:Y:S04]  /*0e50*/  LDG.E R27, desc[UR8][R6.64+0x24] ;  /* 0x00002408061b7981 */ /* 0x000f28000c1e1900 */
[----:B------:R-:W4:Y:S04]  /*0e60*/  LDG.E R26, desc[UR8][R6.64+0x20] ;  /* 0x00002008061a7981 */ /* 0x000f28000c1e1900 */
[----:B------:R-:W4:Y:S01]  /*0e70*/  LDG.E R28, desc[UR8][R6.64+0x28] ;  /* 0x00002808061c7981 */ /* 0x000f22000c1e1900 */
[----:B--2--5:R-:W-:-:S04]  /*0e80*/  FFMA R9, R10, 255, -R9 ;  /* 0x437f00000a097823 */ /* 0x024fc80000000809 */
[----:B------:R-:W-:Y:S01]  /*0e90*/  FMUL R24, R9, R9 ;  /* 0x0000000909187220 */ /* 0x000fe20000400000 */
[----:B---3--:R-:W-:Y:S01]  /*0ea0*/  FFMA R17, R0, 255, -R17 ;  /* 0x437f000000117823 */ /* 0x008fe20000000811 */
[----:B----4-:R-:W-:-:S03]  /*0eb0*/  FFMA R8, R11, 255, -R22 ;  /* 0x437f00000b087823 */ /* 0x010fc60000000816 */
[C---:B------:R-:W-:Y:S01]  /*0ec0*/  FMUL R22, R17.reuse, R17 ;  /* 0x0000001111167220 */ /* 0x040fe20000400000 */
[----:B------:R-:W-:Y:S01]  /*0ed0*/  FMUL R19, R24, R19 ;  /* 0x0000001318137220 */ /* 0x000fe20000400000 */
[----:B------:R-:W-:-:S03]  /*0ee0*/  FMUL R21, R17, R8 ;  /* 0x0000000811157220 */ /* 0x000fc60000400000 */
[----:B------:R-:W-:Y:S01]  /*0ef0*/  FFMA R23, R22, R15, R19 ;  /* 0x0000000f16177223 */ /* 0x000fe20000000013 */
[----:B------:R-:W-:Y:S01]  /*0f00*/  FMUL R19, R17, R9 ;  /* 0x0000000911137220 */ /* 0x000fe20000400000 */
[----:B------:R-:W2:Y:S01]  /*0f10*/  LDG.E R15, desc[UR8][R6.64+0x8] ;  /* 0x00000808060f7981 */ /* 0x000ea2000c1e1900 */
[----:B------:R-:W-:-:S03]  /*0f20*/  FMUL R22, R21, R14 ;  /* 0x0000000e15167220 */ /* 0x000fc60000400000 */
[----:B------:R-:W3:Y:S01]  /*0f30*/  LDG.E R17, desc[UR8][R6.64+0x4] ;  /* 0x0000040806117981 */ /* 0x000ee2000c1e1900 */
[----:B------:R-:W-:-:S03]  /*0f40*/  FFMA R18, R19, R18, R22 ;  /* 0x0000001213127223 */ /* 0x000fc60000000016 */
[----:B------:R-:W4:Y:S01]  /*0f50*/  LDG.E R14, desc[UR8][R6.64+0xc] ;  /* 0x00000c08060e7981 */ /* 0x000f22000c1e1900 */
[----:B------:R-:W-:-:S03]  /*0f60*/  FMUL R24, R8, R8 ;  /* 0x0000000808187220 */ /* 0x000fc60000400000 */
[----:B------:R-:W4:Y:S01]  /*0f70*/  LDG.E R19, desc[UR8][R4.64+0x20] ;  /* 0x0000200804137981 */ /* 0x000f22000c1e1900 */
[----:B------:R-:W-:-:S03]  /*0f80*/  FFMA R16, R24, R16, R23 ;  /* 0x0000001018107223 */ /* 0x000fc60000000017 */
[----:B------:R-:W4:Y:S04]  /*0f90*/  LDG.E R21, desc[UR8][R6.64+0x1c] ;  /* 0x00001c0806157981 */ /* 0x000f28000c1e1900 */
[----:B------:R-:W4:Y:S04]  /*0fa0*/  LDG.E R22, desc[UR8][R6.64+0x18] ;  /* 0x0000180806167981 */ /* 0x000f28000c1e1900 */
[----:B------:R-:W4:Y:S04]  /*0fb0*/  LDG.E R24, desc[UR8][R6.64+0x10] ;  /* 0x0000100806187981 */ /* 0x000f28000c1e1900 */
[----:B------:R0:W4:Y:S01]  /*0fc0*/  LDG.E R23, desc[UR8][R6.64+0x14] ;  /* 0x0000140806177981 */ /* 0x000122000c1e1900 */
[----:B------:R-:W-:Y:S01]  /*0fd0*/  FMUL R9, R9, R8 ;  /* 0x0000000809097220 */ /* 0x000fe20000400000 */
[----:B0-----:R-:W-:Y:S01]  /*0fe0*/  HFMA2 R7, -RZ, RZ, 0.96630859375, -0.0022525787353515625 ;  /* 0x3bbb989dff077431 */ /* 0x001fe200000001ff */
[----:B------:R-:W-:Y:S01]  /*0ff0*/  UIADD3 UR4, UPT, UPT, UR4, 0x2, URZ ;  /* 0x0000000204047890 */ /* 0x000fe2000fffe0ff */
[----:B--2---:R-:W-:Y:S01]  /*1000*/  FFMA R15, R10, 255, -R15 ;  /* 0x437f00000a0f7823 */ /* 0x004fe2000000080f */
[----:B---3--:R-:W-:Y:S01]  /*1010*/  FFMA R17, R0, 255, -R17 ;  /* 0x437f000000117823 */ /* 0x008fe20000000811 */
[----:B----4-:R-:W-:-:S02]  /*1020*/  FFMA R14, R11, 255, -R14 ;  /* 0x437f00000b0e7823 */ /* 0x010fc4000000080e */
[----:B------:R-:W-:Y:S01]  /*1030*/  FMUL R8, R15, R15 ;  /* 0x0000000f0f087220 */ /* 0x000fe20000400000 */
[----:B------:R-:W-:Y:S01]  /*1040*/  FFMA R19, R9, R19, R18 ;  /* 0x0000001309137223 */ /* 0x000fe20000000012 */
[CC--:B------:R-:W-:Y:S01]  /*1050*/  FMUL R9, R17.reuse, R14.reuse ;  /* 0x0000000e11097220 */ /* 0x0c0fe20000400000 */
[C---:B------:R-:W-:Y:S01]  /*1060*/  FMUL R5, R17.reuse, R17 ;  /* 0x0000001111057220 */ /* 0x040fe20000400000 */
[----:B------:R-:W-:Y:S01]  /*1070*/  FMUL R4, R17, R15 ;  /* 0x0000000f11047220 */ /* 0x000fe20000400000 */
[----:B------:R-:W-:Y:S01]  /*1080*/  FMUL R8, R8, R21 ;  /* 0x0000001508087220 */ /* 0x000fe20000400000 */
[----:B------:R-:W-:Y:S01]  /*1090*/  FMUL R15, R15, R14 ;  /* 0x0000000e0f0f7220 */ /* 0x000fe20000400000 */
[----:B------:R-:W-:Y:S01]  /*10a0*/  FMUL R9, R9, R22 ;  /* 0x0000001609097220 */ /* 0x000fe20000400000 */
[----:B------:R-:W-:Y:S01]  /*10b0*/  FMUL R14, R14, R14 ;  /* 0x0000000e0e0e7220 */ /* 0x000fe20000400000 */
[----:B------:R-:W-:Y:S01]  /*10c0*/  FFMA R16, R19, 2, R16 ;  /* 0x4000000013107823 */ /* 0x000fe20000000010 */
[----:B------:R-:W-:Y:S01]  /*10d0*/  FFMA R5, R5, R24, R8 ;  /* 0x0000001805057223 */ /* 0x000fe20000000008 */
[----:B------:R-:W-:-:S03]  /*10e0*/  FFMA R4, R4, R23, R9 ;  /* 0x0000001704047223 */ /* 0x000fc60000000009 */
[----:B------:R-:W-:Y:S01]  /*10f0*/  FFMA R5, R14, R27, R5 ;  /* 0x0000001b0e057223 */ /* 0x000fe20000000005 */
[----:B------:R-:W-:Y:S01]  /*1100*/  FMUL R16, R16, -0.5 ;  /* 0xbf00000010107820 */ /* 0x000fe20000400000 */
[----:B------:R-:W-:Y:S01]  /*1110*/  FFMA R4, R15, R26, R4 ;  /* 0x0000001a0f047223 */ /* 0x000fe20000000004 */
[----:B------:R-:W-:-:S03]  /*1120*/  MOV R8, 0x437c0000 ;  /* 0x437c000000087802 */ /* 0x000fc60000000f00 */
[----:B------:R-:W-:Y:S01]  /*1130*/  FFMA R5, R4, 2, R5 ;  /* 0x4000000004057823 */ /* 0x000fe20000000005 */
[----:B------:R-:W-:-:S03]  /*1140*/  FFMA.SAT R4, R16, R7, 0.5 ;  /* 0x3f00000010047423 */ /* 0x000fc60000002007 */
[----:B------:R-:W-:Y:S01]  /*1150*/  FMUL R6, R5, -0.5 ;  /* 0xbf00000005067820 */ /* 0x000fe20000400000 */
[----:B------:R-:W-:-:S03]  /*1160*/  FFMA.RM R4, R4, R8, 12582913 ;  /* 0x4b40000104047423 */ /* 0x000fc60000004008 */
[----:B------:R-:W-:Y:S01]  /*1170*/  FFMA.SAT R7, R6, R7, 0.5 ;  /* 0x3f00000006077423 */ /* 0x000fe20000002007 */
[----:B------:R-:W-:-:S03]  /*1180*/  FADD R5, R4, -12583039 ;  /* 0xcb40007f04057421 */ /* 0x000fc60000000000 */
[----:B------:R-:W-:Y:S01]  /*1190*/  FFMA.RM R7, R7, R8, 12582913 ;  /* 0x4b40000107077423 */ /* 0x000fe20000004008 */
[----:B------:R-:W-:-:S03]  /*11a0*/  FFMA R5, R16, 1.4426950216293334961, -R5 ;  /* 0x3fb8aa3b10057823 */ /* 0x000fc60000000805 */
[----:B------:R-:W-:Y:S01]  /*11b0*/  FADD R9, R7, -12583039 ;  /* 0xcb40007f07097421 */ /* 0x000fe20000000000 */
[----:B------:R-:W-:-:S03]  /*11c0*/  FFMA R5, R16, 1.925963033500011079e-08, R5 ;  /* 0x32a5706010057823 */ /* 0x000fc60000000005 */
[----:B------:R-:W-:-:S03]  /*11d0*/  FFMA R9, R6, 1.4426950216293334961, -R9 ;  /* 0x3fb8aa3b06097823 */ /* 0x000fc60000000809 */
[----:B------:R-:W0:Y:S01]  /*11e0*/  MUFU.EX2 R5, R5 ;  /* 0x0000000500057308 */ /* 0x000e220000000800 */
[----:B------:R-:W-:-:S07]  /*11f0*/  FFMA R9, R6, 1.925963033500011079e-08, R9 ;  /* 0x32a5706006097823 */ /* 0x000fce0000000009 */
[----:B------:R-:W1:Y:S01]  /*1200*/  MUFU.EX2 R6, R9 ;  /* 0x0000000900067308 */ /* 0x000e620000000800 */
[----:B------:R-:W-:Y:S02]  /*1210*/  SHF.L.U32 R4, R4, 0x17, RZ ;  /* 0x0000001704047819 */ /* 0x000fe400000006ff */
[----:B------:R-:W-:-:S03]  /*1220*/  SHF.L.U32 R7, R7, 0x17, RZ ;  /* 0x0000001707077819 */ /* 0x000fc600000006ff */
[----:B0-----:R-:W-:-:S04]  /*1230*/  FMUL R4, R4, R5 ;  /* 0x0000000504047220 */ /* 0x001fc80000400000 */
[----:B------:R-:W-:Y:S01]  /*1240*/  FFMA R25, R25, R4, R20 ;  /* 0x0000000419197223 */ /* 0x000fe20000000014 */
[----:B-1----:R-:W-:-:S04]  /*1250*/  FMUL R6, R7, R6 ;  /* 0x0000000607067220 */ /* 0x002fc80000400000 */
[----:B------:R-:W-:-:S07]  /*1260*/  FFMA R20, R28, R6, R25 ;  /* 0x000000061c147223 */ /* 0x000fce0000000019 */
.L_x_146:
        /* <DEDUP_REMOVED lines=14> */
[----:B------:R-:W4:Y:S04]  /*1350*/  LDG.E R7, desc[UR8][R4.64+0x24] ;  /* 0x0000240804077981 */ /* 0x000f28000c1e1900 */
[----:B------:R-:W4:Y:S04]  /*1360*/  LDG.E R8, desc[UR8][R4.64+0x20] ;  /* 0x0000200804087981 */ /* 0x000f28000c1e1900 */
[----:B------:R0:W4:Y:S01]  /*1370*/  LDG.E R15, desc[UR8][R4.64+0x28] ;  /* 0x00002808040f7981 */ /* 0x000122000c1e1900 */
[----:B--2--5:R-:W-:Y:S01]  /*1380*/  FFMA R14, R10, 255, -R19 ;  /* 0x437f00000a0e7823 */ /* 0x024fe20000000813 */
[----:B---3--:R-:W-:-:S03]  /*1390*/  FFMA R17, R0, 255, -R17 ;  /* 0x437f000000117823 */ /* 0x008fc60000000811 */
[----:B------:R-:W-:Y:S01]  /*13a0*/  FMUL R18, R14, R14 ;  /* 0x0000000e0e127220 */ /* 0x000fe20000400000 */
[----:B----4-:R-:W-:-:S04]  /*13b0*/  FFMA R16, R11, 255, -R16 ;  /* 0x437f00000b107823 */ /* 0x010fc80000000810 */
[C---:B------:R-:W-:Y:S01]  /*13c0*/  FMUL R19, R17.reuse, R16 ;  /* 0x0000001011137220 */ /* 0x040fe20000400000 */
[----:B------:R-:W-:Y:S01]  /*13d0*/  FMUL R21, R18, R21 ;  /* 0x0000001512157220 */ /* 0x000fe20000400000 */
[C---:B------:R-:W-:Y:S01]  /*13e0*/  FMUL R18, R17.reuse, R17 ;  /* 0x0000001111127220 */ /* 0x040fe20000400000 */
[----:B------:R-:W-:Y:S01]  /*13f0*/  FMUL R17, R17, R14 ;  /* 0x0000000e11117220 */ /* 0x000fe20000400000 */
[----:B------:R-:W-:Y:S01]  /*1400*/  FMUL R22, R19, R22 ;  /* 0x0000001613167220 */ /* 0x000fe20000400000 */
[-C--:B0-----:R-:W-:Y:S01]  /*1410*/  FMUL R5, R14, R16.reuse ;  /* 0x000000100e057220 */ /* 0x081fe20000400000 */
[----:B------:R-:W-:Y:S01]  /*1420*/  FMUL R16, R16, R16 ;  /* 0x0000001010107220 */ /* 0x000fe20000400000 */
[----:B------:R-:W-:Y:S01]  /*1430*/  FFMA R9, R18, R9, R21 ;  /* 0x0000000912097223 */ /* 0x000fe20000000015 */
[----:B------:R-:W-:-:S03]  /*1440*/  FFMA R6, R17, R6, R22 ;  /* 0x0000000611067223 */ /* 0x000fc60000000016 */
[----:B------:R-:W-:Y:S01]  /*1450*/  FFMA R7, R16, R7, R9 ;  /* 0x0000000710077223 */ /* 0x000fe20000000009 */
[----:B------:R-:W-:Y:S01]  /*1460*/  FFMA R6, R5, R8, R6 ;  /* 0x0000000805067223 */ /* 0x000fe20000000006 */
[----:B------:R-:W-:-:S03]  /*1470*/  HFMA2 R5, -RZ, RZ, 0.96630859375, -0.0022525787353515625 ;  /* 0x3bbb989dff057431 */ /* 0x000fc600000001ff */
[----:B------:R-:W-:Y:S01]  /*1480*/  FFMA R6, R6, 2, R7 ;  /* 0x4000000006067823 */ /* 0x000fe20000000007 */
[----:B------:R-:W-:-:S03]  /*1490*/  MOV R7, 0x437c0000 ;  /* 0x437c000000077802 */ /* 0x000fc60000000f00 */
[----:B------:R-:W-:-:S04]  /*14a0*/  FMUL R6, R6, -0.5 ;  /* 0xbf00000006067820 */ /* 0x000fc80000400000 */
[----:B------:R-:W-:-:S04]  /*14b0*/  FFMA.SAT R4, R6, R5, 0.5 ;  /* 0x3f00000006047423 */ /* 0x000fc80000002005 */
[----:B------:R-:W-:-:S04]  /*14c0*/  FFMA.RM R4, R4, R7, 12582913 ;  /* 0x4b40000104047423 */ /* 0x000fc80000004007 */
[C---:B------:R-:W-:Y:S01]  /*14d0*/  FADD R5, R4.reuse, -12583039 ;  /* 0xcb40007f04057421 */ /* 0x040fe20000000000 */
[----:B------:R-:W-:-:S03]  /*14e0*/  SHF.L.U32 R4, R4, 0x17, RZ ;  /* 0x0000001704047819 */ /* 0x000fc600000006ff */
[----:B------:R-:W-:-:S04]  /*14f0*/  FFMA R5, R6, 1.4426950216293334961, -R5 ;  /* 0x3fb8aa3b06057823 */ /* 0x000fc80000000805 */
[----:B------:R-:W-:-:S06]  /*1500*/  FFMA R5, R6, 1.925963033500011079e-08, R5 ;  /* 0x32a5706006057823 */ /* 0x000fcc0000000005 */
[----:B------:R-:W0:Y:S02]  /*1510*/  MUFU.EX2 R5, R5 ;  /* 0x0000000500057308 */ /* 0x000e240000000800 */
[----:B0-----:R-:W-:-:S04]  /*1520*/  FMUL R4, R4, R5 ;  /* 0x0000000504047220 */ /* 0x001fc80000400000 */
[----:B------:R-:W-:-:S07]  /*1530*/  FFMA R20, R15, R4, R20 ;  /* 0x000000040f147223 */ /* 0x000fce0000000014 */
.L_x_145:
[----:B------:R-:W0:Y:S01]  /*1540*/  LDC R4, c[0x0][0x39c] ;  /* 0x0000e700ff047b82 */ /* 0x000e220000000800 */
[----:B------:R-:W-:Y:S01]  /*1550*/  LEA R5, R12, R1, 0x2 ;  /* 0x000000010c057211 */ /* 0x000fe200078e10ff */
[----:B------:R-:W-:Y:S01]  /*1560*/  FADD R3, R20, R3 ;  /* 0x0000000314037221 */ /* 0x000fe20000000000 */
[----:B------:R-:W-:-:S03]  /*1570*/  IADD3 R12, PT, PT, R12, 0x1, RZ ;  /* 0x000000010c0c7810 */ /* 0x000fc60007ffe0ff */
[----:B------:R1:W-:Y:S01]  /*1580*/  STL [R5], R20 ;  /* 0x0000001405007387 */ /* 0x0003e20000100800 */
[----:B0-----:R-:W-:-:S13]  /*1590*/  ISETP.NE.AND P0, PT, R12, R4, PT ;  /* 0x000000040c00720c */ /* 0x001fda0003f05270 */
[----:B-1----:R-:W-:Y:S05]  /*15a0*/  @!P0 BRA `(.L_x_141) ;  /* 0x00000000007c8947 */ /* 0x002fea0003800000 */
[----:B------:R-:W-:Y:S05]  /*15b0*/  BRA `(.L_x_147) ;  /* 0xffffffec000c7947 */ /* 0x000fea000383ffff */
.L_x_142:
[C---:B------:R-:W-:Y:S01]  /*15c0*/  ISETP.GE.U32.AND P0, PT, R4.reuse, 0x8, PT ;  /* 0x000000080400780c */ /* 0x040fe20003f06070 */
[----:B------:R-:W-:Y:S01]  /*15d0*/  HFMA2 R0, -RZ, RZ, 0, 0 ;  /* 0x00000000ff007431 */ /* 0x000fe200000001ff */
[----:B------:R-:W-:-:S04]  /*15e0*/  LOP3.LUT R7, R4, 0x7, RZ, 0xc0, !PT ;  /* 0x0000000704077812 */ /* 0x000fc800078ec0ff */
[----:B------:R-:W-:-:S07]  /*15f0*/  ISETP.NE.AND P1, PT, R7, RZ, PT ;  /* 0x000000ff0700720c */ /* 0x000fce0003f25270 */
[----:B------:R-:W-:Y:S06]  /*1600*/  @!P0 BRA `(.L_x_148) ;  /* 0x0000000000208947 */ /* 0x000fec0003800000 */
[----:B------:R-:W-:Y:S02]  /*1610*/  LOP3.LUT R0, R4, 0x7ffffff8, RZ, 0xc0, !PT ;  /* 0x7ffffff804007812 */ /* 0x000fe400078ec0ff */
[----:B------:R-:W-:-:S07]  /*1620*/  MOV R5, RZ ;  /* 0x000000ff00057202 */ /* 0x000fce0000000f00 */
.L_x_149:
[C---:B------:R-:W-:Y:S02]  /*1630*/  LEA R6, R5.reuse, R1, 0x2 ;  /* 0x0000000105067211 */ /* 0x040fe400078e10ff */
[----:B------:R-:W-:-:S03]  /*1640*/  IADD3 R5, PT, PT, R5, 0x8, RZ ;  /* 0x0000000805057810 */ /* 0x000fc60007ffe0ff */
[----:B------:R0:W-:Y:S01]  /*1650*/  STL.128 [R6], RZ ;  /* 0x000000ff06007387 */ /* 0x0001e20000100c00 */
[----:B------:R-:W-:-:S03]  /*1660*/  ISETP.NE.AND P0, PT, R5, R0, PT ;  /* 0x000000000500720c */ /* 0x000fc60003f05270 */
[----:B------:R0:W-:Y:S10]  /*1670*/  STL.128 [R6+0x10], RZ ;  /* 0x000010ff06007387 */ /* 0x0001f40000100c00 */
[----:B0-----:R-:W-:Y:S05]  /*1680*/  @P0 BRA `(.L_x_149) ;  /* 0xfffffffc00e80947 */ /* 0x001fea000383ffff */
.L_x_148:
[----:B------:R-:W-:Y:S05]  /*1690*/  @!P1 BRA `(.L_x_141) ;  /* 0x0000000000409947 */ /* 0x000fea0003800000 */
[----:B------:R-:W-:Y:S02]  /*16a0*/  ISETP.GE.U32.AND P0, PT, R7, 0x4, PT ;  /* 0x000000040700780c */ /* 0x000fe40003f06070 */
[----:B------:R-:W-:-:S04]  /*16b0*/  LOP3.LUT R5, R4, 0x3, RZ, 0xc0, !PT ;  /* 0x0000000304057812 */ /* 0x000fc800078ec0ff */
[----:B------:R-:W-:-:S07]  /*16c0*/  ISETP.NE.AND P1, PT, R5, RZ, PT ;  /* 0x000000ff0500720c */ /* 0x000fce0003f25270 */
[C---:B------:R-:W-:Y:S02]  /*16d0*/  @P0 LEA R6, R0.reuse, R1, 0x2 ;  /* 0x0000000100060211 */ /* 0x040fe400078e10ff */
[----:B------:R-:W-:-:S03]  /*16e0*/  @P0 IADD3 R0, PT, PT, R0, 0x4, RZ ;  /* 0x0000000400000810 */ /* 0x000fc60007ffe0ff */
[----:B------:R0:W-:Y:S04]  /*16f0*/  @P0 STL.64 [R6], RZ ;  /* 0x000000ff06000387 */ /* 0x0001e80000100a00 */
[----:B------:R0:W-:Y:S01]  /*1700*/  @P0 STL.64 [R6+0x8], RZ ;  /* 0x000008ff06000387 */ /* 0x0001e20000100a00 */
[----:B------:R-:W-:Y:S05]  /*1710*/  @!P1 BRA `(.L_x_141) ;  /* 0x0000000000209947 */ /* 0x000fea0003800000 */
[----:B------:R-:W-:Y:S02]  /*1720*/  ISETP.NE.AND P0, PT, R5, 0x1, PT ;  /* 0x000000010500780c */ /* 0x000fe40003f05270 */
[----:B------:R-:W-:-:S04]  /*1730*/  LOP3.LUT R5, R4, 0x1, RZ, 0xc0, !PT ;  /* 0x0000000104057812 */ /* 0x000fc800078ec0ff */
[----:B------:R-:W-:-:S07]  /*1740*/  ISETP.NE.U32.AND P1, PT, R5, 0x1, PT ;  /* 0x000000010500780c */ /* 0x000fce0003f25070 */
[C---:B------:R-:W-:Y:S02]  /*1750*/  @P0 LEA R5, R0.reuse, R1, 0x2 ;  /* 0x0000000100050211 */ /* 0x040fe400078e10ff */
[----:B------:R-:W-:-:S03]  /*1760*/  @P0 IADD3 R0, PT, PT, R0, 0x2, RZ ;  /* 0x0000000200000810 */ /* 0x000fc60007ffe0ff */
[----:B------:R1:W-:Y:S01]  /*1770*/  @P0 STL.64 [R5], RZ ;  /* 0x000000ff05000387 */ /* 0x0003e20000100a00 */
[----:B------:R-:W-:-:S05]  /*1780*/  @!P1 LEA R0, R0, R1, 0x2 ;  /* 0x0000000100009211 */ /* 0x000fca00078e10ff */
[----:B------:R1:W-:Y:S02]  /*1790*/  @!P1 STL [R0], RZ ;  /* 0x000000ff00009387 */ /* 0x0003e40000100800 */
.L_x_141:
[----:B------:R-:W-:-:S13]  /*17a0*/  ISETP.GE.AND P0, PT, R4, 0x1, PT ;  /* 0x000000010400780c */ /* 0x000fda0003f06270 */
[----:B------:R-:W-:Y:S05]  /*17b0*/  @!P0 EXIT ;  /* 0x000000000000894d */ /* 0x000fea0003800000 */
[C---:B------:R-:W-:Y:S02]  /*17c0*/  ISETP.GE.U32.AND P0, PT, R4.reuse, 0x8, PT ;  /* 0x000000080400780c */ /* 0x040fe40003f06070 */
[----:B------:R-:W-:Y:S02]  /*17d0*/  LOP3.LUT R8, R4, 0x7, RZ, 0xc0, !PT ;  /* 0x0000000704087812 */ /* 0x000fe400078ec0ff */
[----:B------:R-:W-:-:S09]  /*17e0*/  MOV R9, RZ ;  /* 0x000000ff00097202 */ /* 0x000fd20000000f00 */
[----:B------:R-:W-:Y:S05]  /*17f0*/  @!P0 BRA `(.L_x_150) ;  /* 0x0000000800248947 */ /* 0x000fea0003800000 */
[----:B-----5:R-:W2:Y:S01]  /*1800*/  LDC R10, c[0x0][0x398] ;  /* 0x0000e600ff0a7b82 */ /* 0x020ea20000000800 */
[----:B------:R-:W-:Y:S02]  /*1810*/  LOP3.LUT R9, R4, 0x7ffffff8, RZ, 0xc0, !PT ;  /* 0x7ffffff804097812 */ /* 0x000fe400078ec0ff */
[----:B------:R-:W-:Y:S02]  /*1820*/  IADD3 R11, PT, PT, R1, 0x10, RZ ;  /* 0x00000010010b7810 */ /* 0x000fe40007ffe0ff */
[----:B------:R-:W-:Y:S02]  /*1830*/  MOV R13, R2 ;  /* 0x00000002000d7202 */ /* 0x000fe40000000f00 */
[----:B------:R-:W-:Y:S01]  /*1840*/  IADD3 R12, PT, PT, -R9, RZ, RZ ;  /* 0x000000ff090c7210 */ /* 0x000fe20007ffe1ff */
[----:B------:R-:W3:Y:S06]  /*1850*/  LDC.64 R14, c[0x0][0x390] ;  /* 0x0000e400ff0e7b82 */ /* 0x000eec0000000a00 */
.L_x_167:
[----:B01--4-:R-:W4:Y:S01]  /*1860*/  LDL.128 R4, [R11+-0x10] ;  /* 0xfffff0000b047983 */ /* 0x013f220000100c00 */
[----:B------:R-:W0:Y:S01]  /*1870*/  MUFU.RCP R0, R3 ;  /* 0x0000000300007308 */ /* 0x000e220000001000 */
[----:B------:R-:W-:Y:S01]  /*1880*/  IADD3 R12, PT, PT, R12, 0x8, RZ ;  /* 0x000000080c0c7810 */ /* 0x000fe20007ffe0ff */
[----:B------:R-:W-:Y:S03]  /*1890*/  BSSY.RECONVERGENT B2, `(.L_x_151) ;  /* 0x000000c000027945 */ /* 0x000fe60003800200 */
[----:B------:R-:W-:Y:S01]  /*18a0*/  ISETP.NE.AND P2, PT, R12, RZ, PT ;  /* 0x000000ff0c00720c */ /* 0x000fe20003f45270 */
[----:B0-----:R-:W-:-:S04]  /*18b0*/  FFMA R17, R0, -R3, 1 ;  /* 0x3f80000000117423 */ /* 0x001fc80000000803 */
[----:B------:R-:W-:Y:S01]  /*18c0*/  FFMA R17, R0, R17, R0 ;  /* 0x0000001100117223 */ /* 0x000fe20000000000 */
[----:B----4-:R-:W0:Y:S03]  /*18d0*/  FCHK P0, R4, R3 ;  /* 0x0000000304007302 */ /* 0x010e260000000000 */
[----:B------:R-:W-:-:S04]  /*18e0*/  FFMA R0, R4, R17, RZ ;  /* 0x0000001104007223 */ /* 0x000fc800000000ff */
[----:B------:R-:W-:-:S04]  /*18f0*/  FFMA R16, R0, -R3, R4 ;  /* 0x8000000300107223 */ /* 0x000fc80000000004 */
[----:B------:R-:W-:Y:S01]  /*1900*/  FFMA R0, R17, R16, R0 ;  /* 0x0000001011007223 */ /* 0x000fe20000000000 */
[----:B0-----:R-:W-:Y:S06]  /*1910*/  @!P0 BRA `(.L_x_152) ;  /* 0x00000000000c8947 */ /* 0x001fec0003800000 */
[----:B------:R-:W-:Y:S02]  /*1920*/  MOV R0, R4 ;  /* 0x0000000400007202 */ /* 0x000fe40000000f00 */
[----:B------:R-:W-:-:S07]  /*1930*/  MOV R4, 0x1950 ;  /* 0x0000195000047802 */ /* 0x000fce0000000f00 */
[----:B--23--:R-:W-:Y:S05]  /*1940*/  CALL.REL.NOINC `($__internal_6_$__cuda_sm3x_div_rn_noftz_f32_slowpath) ;  /* 0x0000001000247944 */ /* 0x00cfea0003c00000 */
.L_x_152:
[----:B------:R-:W-:Y:S05]  /*1950*/  BSYNC.RECONVERGENT B2 ;  /* 0x0000000000027941 */ /* 0x000fea0003800200 */
.L_x_151:
[----:B------:R-:W0:Y:S01]  /*1960*/  MUFU.RCP R4, R3 ;  /* 0x0000000300047308 */ /* 0x000e220000001000 */
[----:B---3--:R-:W-:Y:S01]  /*1970*/  IMAD.WIDE R16, R13, 0x4, R14 ;  /* 0x000000040d107825 */ /* 0x008fe200078e020e */
[----:B------:R-:W-:Y:S04]  /*1980*/  BSSY.RECONVERGENT B2, `(.L_x_153) ;  /* 0x000000d000027945 */ /* 0x000fe80003800200 */
[----:B------:R1:W-:Y:S02]  /*1990*/  STG.E desc[UR8][R16.64], R0 ;  /* 0x0000000010007986 */ /* 0x0003e4000c101908 */
[----:B------:R-:W3:Y:S01]  /*19a0*/  FCHK P0, R5, R3 ;  /* 0x0000000305007302 */ /* 0x000ee20000000000 */
[----:B0-----:R-:W-:-:S04]  /*19b0*/  FFMA R19, R4, -R3, 1 ;  /* 0x3f80000004137423 */ /* 0x001fc80000000803 */
[----:B------:R-:W-:-:S04]  /*19c0*/  FFMA R21, R4, R19, R4 ;  /* 0x0000001304157223 */ /* 0x000fc80000000004 */
[----:B------:R-:W-:-:S04]  /*19d0*/  FFMA R4, R5, R21, RZ ;  /* 0x0000001505047223 */ /* 0x000fc800000000ff */
[----:B------:R-:W-:-:S04]  /*19e0*/  FFMA R19, R4, -R3, R5 ;  /* 0x8000000304137223 */ /* 0x000fc80000000005 */
[----:B------:R-:W-:Y:S01]  /*19f0*/  FFMA R19, R21, R19, R4 ;  /* 0x0000001315137223 */ /* 0x000fe20000000004 */
[----:B-1-3--:R-:W-:Y:S06]  /*1a00*/  @!P0 BRA `(.L_x_154) ;  /* 0x0000000000108947 */ /* 0x00afec0003800000 */
[----:B------:R-:W-:Y:S02]  /*1a10*/  MOV R0, R5 ;  /* 0x0000000500007202 */ /* 0x000fe40000000f00 */
[----:B------:R-:W-:-:S07]  /*1a20*/  MOV R4, 0x1a40 ;  /* 0x00001a4000047802 */ /* 0x000fce0000000f00 */
[----:B--2---:R-:W-:Y:S05]  /*1a30*/  CALL.REL.NOINC `($__internal_6_$__cuda_sm3x_div_rn_noftz_f32_slowpath) ;  /* 0x0000000c00e87944 */ /* 0x004fea0003c00000 */
[----:B------:R-:W-:-:S07]  /*1a40*/  MOV R19, R0 ;  /* 0x0000000000137202 */ /* 0x000fce0000000f00 */
.L_x_154:
[----:B------:R-:W-:Y:S05]  /*1a50*/  BSYNC.RECONVERGENT B2 ;  /* 0x0000000000027941 */ /* 0x000fea0003800200 */
.L_x_153:
[----:B------:R-:W0:Y:S01]  /*1a60*/  MUFU.RCP R0, R3 ;  /* 0x0000000300007308 */ /* 0x000e220000001000 */
[----:B--2---:R-:W-:Y:S01]  /*1a70*/  IMAD.WIDE R16, R10, 0x4, R16 ;  /* 0x000000040a107825 */ /* 0x004fe200078e0210 */
[----:B------:R-:W-:Y:S04]  /*1a80*/  BSSY.RECONVERGENT B2, `(.L_x_155) ;  /* 0x000000c000027945 */ /* 0x000fe80003800200 */
[----:B------:R1:W-:Y:S02]  /*1a90*/  STG.E desc[UR8][R16.64], R19 ;  /* 0x0000001310007986 */ /* 0x0003e4000c101908 */
[----:B------:R-:W2:Y:S01]  /*1aa0*/  FCHK P0, R6, R3 ;  /* 0x0000000306007302 */ /* 0x000ea20000000000 */
[----:B0-----:R-:W-:-:S04]  /*1ab0*/  FFMA R5, R0, -R3, 1 ;  /* 0x3f80000000057423 */ /* 0x001fc80000000803 */
[----:B------:R-:W-:-:S04]  /*1ac0*/  FFMA R4, R0, R5, R0 ;  /* 0x0000000500047223 */ /* 0x000fc80000000000 */
[----:B------:R-:W-:-:S04]  /*1ad0*/  FFMA R5, R6, R4, RZ ;  /* 0x0000000406057223 */ /* 0x000fc800000000ff */
[----:B------:R-:W-:-:S04]  /*1ae0*/  FFMA R0, R5, -R3, R6 ;  /* 0x8000000305007223 */ /* 0x000fc80000000006 */
[----:B------:R-:W-:Y:S01]  /*1af0*/  FFMA R0, R4, R0, R5 ;  /* 0x0000000004007223 */ /* 0x000fe20000000005 */
[----:B-12---:R-:W-:Y:S06]  /*1b00*/  @!P0 BRA `(.L_x_156) ;  /* 0x00000000000c8947 */ /* 0x006fec0003800000 */
[----:B------:R-:W-:Y:S02]  /*1b10*/  MOV R0, R6 ;  /* 0x0000000600007202 */ /* 0x000fe40000000f00 */
[----:B------:R-:W-:-:S07]  /*1b20*/  MOV R4, 0x1b40 ;  /* 0x00001b4000047802 */ /* 0x000fce0000000f00 */
[----:B------:R-:W-:Y:S05]  /*1b30*/  CALL.REL.NOINC `($__internal_6_$__cuda_sm3x_div_rn_noftz_f32_slowpath) ;  /* 0x0000000c00a87944 */ /* 0x000fea0003c00000 */
.L_x_156:
[----:B------:R-:W-:Y:S05]  /*1b40*/  BSYNC.RECONVERGENT B2 ;  /* 0x0000000000027941 */ /* 0x000fea0003800200 */
.L_x_155:
[----:B------:R-:W0:Y:S01]  /*1b50*/  MUFU.RCP R4, R3 ;  /* 0x0000000300047308 */ /* 0x000e220000001000 */
[----:B------:R-:W-:Y:S01]  /*1b60*/  IMAD.WIDE R16, R10, 0x4, R16 ;  /* 0x000000040a107825 */ /* 0x000fe200078e0210 */
        /* <DEDUP_REMOVED lines=12> */
[----:B------:R-:W-:-:S07]  /*1c30*/  MOV R21, R0 ;  /* 0x0000000000157202 */ /* 0x000fce0000000f00 */
.L_x_158:
[----:B------:R-:W-:Y:S05]  /*1c40*/  BSYNC.RECONVERGENT B2 ;  /* 0x0000000000027941 */ /* 0x000fea0003800200 */
.L_x_157:
[----:B------:R-:W2:Y:S01]  /*1c50*/  LDL.128 R4, [R11] ;  /* 0x000000000b047983 */ /* 0x000ea20000100c00 */
[----:B------:R-:W0:Y:S01]  /*1c60*/  MUFU.RCP R0, R3 ;  /* 0x0000000300007308 */ /* 0x000e220000001000 */
[----:B------:R-:W-:Y:S01]  /*1c70*/  IMAD.WIDE R16, R10, 0x4, R16 ;  /* 0x000000040a107825 */ /* 0x000fe200078e0210 */
[----:B------:R-:W-:Y:S04]  /*1c80*/  BSSY.RECONVERGENT B2, `(.L_x_159) ;  /* 0x000000d000027945 */ /* 0x000fe80003800200 */
[----:B------:R1:W-:Y:S01]  /*1c90*/  STG.E desc[UR8][R16.64], R21 ;  /* 0x0000001510007986 */ /* 0x0003e2000c101908 */
[----:B0-----:R-:W-:-:S04]  /*1ca0*/  FFMA R19, R0, -R3, 1 ;  /* 0x3f80000000137423 */ /* 0x001fc80000000803 */
[----:B------:R-:W-:Y:S01]  /*1cb0*/  FFMA R19, R0, R19, R0 ;  /* 0x0000001300137223 */ /* 0x000fe20000000000 */
[----:B--2---:R-:W0:Y:S03]  /*1cc0*/  FCHK P0, R4, R3 ;  /* 0x0000000304007302 */ /* 0x004e260000000000 */
[----:B------:R-:W-:-:S04]  /*1cd0*/  FFMA R23, R19, R4, RZ ;  /* 0x0000000413177223 */ /* 0x000fc800000000ff */
[----:B------:R-:W-:-:S04]  /*1ce0*/  FFMA R0, R23, -R3, R4 ;  /* 0x8000000317007223 */ /* 0x000fc80000000004 */
[----:B------:R-:W-:Y:S01]  /*1cf0*/  FFMA R19, R19, R0, R23 ;  /* 0x0000000013137223 */ /* 0x000fe20000000017 */
[----:B01----:R-:W-:Y:S06]  /*1d00*/  @!P0 BRA `(.L_x_160) ;  /* 0x0000000000108947 */ /* 0x003fec0003800000 */
[----:B------:R-:W-:Y:S02]  /*1d10*/  MOV R0, R4 ;  /* 0x0000000400007202 */ /* 0x000fe40000000f00 */
[----:B------:R-:W-:-:S07]  /*1d20*/  MOV R4, 0x1d40 ;  /* 0x00001d4000047802 */ /* 0x000fce0000000f00 */
[----:B------:R-:W-:Y:S05]  /*1d30*/  CALL.REL.NOINC `($__internal_6_$__cuda_sm3x_div_rn_noftz_f32_slowpath) ;  /* 0x0000000c00287944 */ /* 0x000fea0003c00000 */
[----:B------:R-:W-:-:S07]  /*1d40*/  MOV R19, R0 ;  /* 0x0000000000137202 */ /* 0x000fce0000000f00 */
.L_x_160:
[----:B------:R-:W-:Y:S05]  /*1d50*/  BSYNC.RECONVERGENT B2 ;  /* 0x0000000000027941 */ /* 0x000fea0003800200 */
.L_x_159:
        /* <DEDUP_REMOVED lines=14> */
.L_x_162:
[----:B------:R-:W-:Y:S05]  /*1e40*/  BSYNC.RECONVERGENT B2 ;  /* 0x0000000000027941 */ /* 0x000fea0003800200 */
.L_x_161:
        /* <DEDUP_REMOVED lines=15> */
.L_x_164:
[----:B------:R-:W-:Y:S05]  /*1f40*/  BSYNC.RECONVERGENT B2 ;  /* 0x0000000000027941 */ /* 0x000fea0003800200 */
.L_x_163:
        /* <DEDUP_REMOVED lines=14> */
.L_x_166:
[----:B------:R-:W-:Y:S05]  /*2030*/  BSYNC.RECONVERGENT B2 ;  /* 0x0000000000027941 */ /* 0x000fea0003800200 */
.L_x_165:
[C---:B------:R-:W-:Y:S01]  /*2040*/  IMAD.WIDE R16, R10.reuse, 0x4, R16 ;  /* 0x000000040a107825 */ /* 0x040fe200078e0210 */
[----:B------:R-:W-:Y:S02]  /*2050*/  LEA R13, R10, R13, 0x3 ;  /* 0x0000000d0a0d7211 */ /* 0x000fe400078e18ff */
[----:B------:R-:W-:Y:S02]  /*2060*/  IADD3 R11, PT, PT, R11, 0x20, RZ ;  /* 0x000000200b0b7810 */ /* 0x000fe40007ffe0ff */
[----:B------:R4:W-:Y:S01]  /*2070*/  STG.E desc[UR8][R16.64], R0 ;  /* 0x0000000010007986 */ /* 0x0009e2000c101908 */
[----:B------:R-:W-:Y:S05]  /*2080*/  @P2 BRA `(.L_x_167) ;  /* 0xfffffff400f42947 */ /* 0x000fea000383ffff */
.L_x_150:
[----:B------:R-:W-:-:S13]  /*2090*/  ISETP.NE.AND P0, PT, R8, RZ, PT ;  /* 0x000000ff0800720c */ /* 0x000fda0003f05270 */
[----:B------:R-:W-:Y:S05]  /*20a0*/  @!P0 EXIT ;  /* 0x000000000000894d */ /* 0x000fea0003800000 */
[----:B------:R-:W2:Y:S01]  /*20b0*/  LDCU UR4, c[0x0][0x39c] ;  /* 0x00007380ff0477ac */ /* 0x000ea20008000800 */
[----:B------:R-:W-:Y:S01]  /*20c0*/  ISETP.GE.U32.AND P0, PT, R8, 0x4, PT ;  /* 0x000000040800780c */ /* 0x000fe20003f06070 */
[----:B--2---:R-:W-:-:S12]  /*20d0*/  ULOP3.LUT UR4, UR4, 0x3, URZ, 0xc0, !UPT ;  /* 0x0000000304047892 */ /* 0x004fd8000f8ec0ff */
[----:B------:R-:W-:Y:S05]  /*20e0*/  @!P0 BRA `(.L_x_168) ;  /* 0x00000004002c8947 */ /* 0x000fea0003800000 */
[----:B-1----:R-:W-:-:S05]  /*20f0*/  LEA R5, R9, R1, 0x2 ;  /* 0x0000000109057211 */ /* 0x002fca00078e10ff */
[----:B------:R-:W2:Y:S01]  /*2100*/  LDL R13, [R5] ;  /* 0x00000000050d7983 */ /* 0x000ea20000100800 */
[----:B----45:R-:W1:Y:S01]  /*2110*/  MUFU.RCP R0, R3 ;  /* 0x0000000300007308 */ /* 0x030e620000001000 */
[----:B------:R-:W-:Y:S01]  /*2120*/  BSSY.RECONVERGENT B2, `(.L_x_169) ;  /* 0x000000c000027945 */ /* 0x000fe20003800200 */
[----:B-1----:R-:W-:-:S04]  /*2130*/  FFMA R7, R0, -R3, 1 ;  /* 0x3f80000000077423 */ /* 0x002fc80000000803 */
[----:B------:R-:W-:Y:S02]  /*2140*/  FFMA R0, R0, R7, R0 ;  /* 0x0000000700007223 */ /* 0x000fe40000000000 */
[----:B--2---:R-:W1:Y:S02]  /*2150*/  FCHK P0, R13, R3 ;  /* 0x000000030d007302 */ /* 0x004e640000000000 */
[----:B------:R-:W-:-:S04]  /*2160*/  FFMA R4, R0, R13, RZ ;  /* 0x0000000d00047223 */ /* 0x000fc800000000ff */
[----:B------:R-:W-:-:S04]  /*2170*/  FFMA R7, R4, -R3, R13 ;  /* 0x8000000304077223 */ /* 0x000fc8000000000d */
[----:B------:R-:W-:Y:S01]  /*2180*/  FFMA R11, R0, R7, R4 ;  /* 0x00000007000b7223 */ /* 0x000fe20000000004 */
[----:B-1----:R-:W-:Y:S06]  /*2190*/  @!P0 BRA `(.L_x_170) ;  /* 0x0000000000108947 */ /* 0x002fec0003800000 */
[----:B------:R-:W-:Y:S02]  /*21a0*/  MOV R0, R13 ;  /* 0x0000000d00007202 */ /* 0x000fe40000000f00 */
[----:B------:R-:W-:-:S07]  /*21b0*/  MOV R4, 0x21d0 ;  /* 0x000021d000047802 */ /* 0x000fce0000000f00 */
[----:B0-----:R-:W-:Y:S05]  /*21c0*/  CALL.REL.NOINC `($__internal_6_$__cuda_sm3x_div_rn_noftz_f32_slowpath) ;  /* 0x0000000800047944 */ /* 0x001fea0003c00000 */
[----:B------:R-:W-:-:S07]  /*21d0*/  MOV R11, R0 ;  /* 0x00000000000b7202 */ /* 0x000fce0000000f00 */
.L_x_170:
[----:B------:R-:W-:Y:S05]  /*21e0*/  BSYNC.RECONVERGENT B2 ;  /* 0x0000000000027941 */ /* 0x000fea0003800200 */
.L_x_169:
[----:B------:R-:W2:Y:S01]  /*21f0*/  LDL R15, [R5+0x4] ;  /* 0x00000400050f7983 */ /* 0x000ea20000100800 */
[----:B0-----:R-:W0:Y:S01]  /*2200*/  LDC.64 R6, c[0x0][0x390] ;  /* 0x0000e400ff067b82 */ /* 0x001e220000000a00 */
[----:B------:R-:W1:Y:S01]  /*2210*/  LDCU UR5, c[0x0][0x398] ;  /* 0x00007300ff0577ac */ /* 0x000e620008000800 */
[----:B------:R-:W3:Y:S01]  /*2220*/  MUFU.RCP R0, R3 ;  /* 0x0000000300007308 */ /* 0x000ee20000001000 */
[----:B------:R-:W-:Y:S01]  /*2230*/  BSSY.RECONVERGENT B2, `(.L_x_171) ;  /* 0x000000f000027945 */ /* 0x000fe20003800200 */
[----:B-1----:R-:W-:-:S04]  /*2240*/  IMAD R13, R9, UR5, R2 ;  /* 0x00000005090d7c24 */ /* 0x002fc8000f8e0202 */
[----:B0-----:R-:W-:-:S04]  /*2250*/  IMAD.WIDE R6, R13, 0x4, R6 ;  /* 0x000000040d067825 */ /* 0x001fc800078e0206 */
[C---:B---3--:R-:W-:Y:S01]  /*2260*/  FFMA R13, R0.reuse, -R3, 1 ;  /* 0x3f800000000d7423 */ /* 0x048fe20000000803 */
[----:B------:R0:W-:Y:S03]  /*2270*/  STG.E desc[UR8][R6.64], R11 ;  /* 0x0000000b06007986 */ /* 0x0001e6000c101908 */
[----:B------:R-:W-:Y:S01]  /*2280*/  FFMA R0, R0, R13, R0 ;  /* 0x0000000d00007223 */ /* 0x000fe20000000000 */
[----:B--2---:R-:W1:Y:S03]  /*2290*/  FCHK P0, R15, R3 ;  /* 0x000000030f007302 */ /* 0x004e660000000000 */
        /* <DEDUP_REMOVED lines=8> */
.L_x_172:
[----:B------:R-:W-:Y:S05]  /*2320*/  BSYNC.RECONVERGENT B2 ;  /* 0x0000000000027941 */ /* 0x000fea0003800200 */
.L_x_171:
[----:B------:R-:W2:Y:S01]  /*2330*/  LDL R15, [R5+0x8] ;  /* 0x00000800050f7983 */ /* 0x000ea20000100800 */
[----:B------:R-:W0:Y:S01]  /*2340*/  LDC R11, c[0x0][0x398] ;  /* 0x0000e600ff0b7b82 */ /* 0x000e220000000800 */
[----:B------:R-:W1:Y:S01]  /*2350*/  MUFU.RCP R0, R3 ;  /* 0x0000000300007308 */ /* 0x000e620000001000 */
[----:B------:R-:W-:Y:S01]  /*2360*/  BSSY.RECONVERGENT B2, `(.L_x_173) ;  /* 0x000000e000027945 */ /* 0x000fe20003800200 */
[----:B0-----:R-:W-:-:S04]  /*2370*/  IMAD.WIDE R6, R11, 0x4, R6 ;  /* 0x000000040b067825 */ /* 0x001fc800078e0206 */
[C---:B-1----:R-:W-:Y:S01]  /*2380*/  FFMA R11, R0.reuse, -R3, 1 ;  /* 0x3f800000000b7423 */ /* 0x042fe20000000803 */
        /* <DEDUP_REMOVED lines=11> */
.L_x_174:
[----:B------:R-:W-:Y:S05]  /*2440*/  BSYNC.RECONVERGENT B2 ;  /* 0x0000000000027941 */ /* 0x000fea0003800200 */
.L_x_173:
        /* <DEDUP_REMOVED lines=16> */
.L_x_176:
[----:B------:R-:W-:Y:S05]  /*2550*/  BSYNC.RECONVERGENT B2 ;  /* 0x0000000000027941 */ /* 0x000fea0003800200 */
.L_x_175:
[----:B------:R-:W0:Y:S01]  /*2560*/  LDC R5, c[0x0][0x398] ;  /* 0x0000e600ff057b82 */ /* 0x000e220000000800 */
[----:B------:R-:W-:Y:S01]  /*2570*/  IADD3 R9, PT, PT, R9, 0x4, RZ ;  /* 0x0000000409097810 */ /* 0x000fe20007ffe0ff */
[----:B0-----:R-:W-:-:S05]  /*2580*/  IMAD.WIDE R6, R5, 0x4, R6 ;  /* 0x0000000405067825 */ /* 0x001fca00078e0206 */
[----:B------:R2:W-:Y:S02]  /*2590*/  STG.E desc[UR8][R6.64], R0 ;  /* 0x0000000006007986 */ /* 0x0005e4000c101908 */
.L_x_168:
[----:B------:R-:W-:-:S13]  /*25a0*/  ISETP.NE.AND P0, PT, RZ, UR4, PT ;  /* 0x00000004ff007c0c */ /* 0x000fda000bf05270 */
[----:B------:R-:W-:Y:S05]  /*25b0*/  @!P0 EXIT ;  /* 0x000000000000894d */ /* 0x000fea0003800000 */
[----:B------:R-:W-:-:S09]  /*25c0*/  UISETP.NE.AND UP0, UPT, UR4, 0x1, UPT ;  /* 0x000000010400788c */ /* 0x000fd2000bf05270 */
[----:B------:R-:W-:Y:S05]  /*25d0*/  BRA.U !UP0, `(.L_x_177) ;  /* 0x00000001089c7547 */ /* 0x000fea000b800000 */
[----:B-1----:R-:W-:-:S05]  /*25e0*/  LEA R5, R9, R1, 0x2 ;  /* 0x0000000109057211 */ /* 0x002fca00078e10ff */
[----:B------:R-:W3:Y:S01]  /*25f0*/  LDL R13, [R5] ;  /* 0x00000000050d7983 */ /* 0x000ee20000100800 */
[----:B--2-45:R-:W1:Y:S01]  /*2600*/  MUFU.RCP R0, R3 ;  /* 0x0000000300007308 */ /* 0x034e620000001000 */
[----:B------:R-:W-:Y:S01]  /*2610*/  BSSY.RECONVERGENT B2, `(.L_x_178) ;  /* 0x000000c000027945 */ /* 0x000fe20003800200 */
[----:B-1----:R-:W-:-:S04]  /*2620*/  FFMA R7, R0, -R3, 1 ;  /* 0x3f80000000077423 */ /* 0x002fc80000000803 */
[----:B------:R-:W-:Y:S02]  /*2630*/  FFMA R0, R0, R7, R0 ;  /* 0x0000000700007223 */ /* 0x000fe40000000000 */
[----:B---3--:R-:W1:Y:S02]  /*2640*/  FCHK P0, R13, R3 ;  /* 0x000000030d007302 */ /* 0x008e640000000000 */
        /* <DEDUP_REMOVED lines=8> */
.L_x_179:
[----:B------:R-:W-:Y:S05]  /*26d0*/  BSYNC.RECONVERGENT B2 ;  /* 0x0000000000027941 */ /* 0x000fea0003800200 */
.L_x_178:
        /* <DEDUP_REMOVED lines=18> */
.L_x_181:
[----:B------:R-:W-:Y:S05]  /*2800*/  BSYNC.RECONVERGENT B2 ;  /* 0x0000000000027941 */ /* 0x000fea0003800200 */
.L_x_180:
[----:B------:R-:W0:Y:S01]  /*2810*/  LDC R5, c[0x0][0x398] ;  /* 0x0000e600ff057b82 */ /* 0x000e220000000800 */
[----:B------:R-:W-:Y:S01]  /*2820*/  IADD3 R9, PT, PT, R9, 0x2, RZ ;  /* 0x0000000209097810 */ /* 0x000fe20007ffe0ff */
[----:B0-----:R-:W-:-:S05]  /*2830*/  IMAD.WIDE R6, R5, 0x4, R6 ;  /* 0x0000000405067825 */ /* 0x001fca00078e0206 */
[----:B------:R3:W-:Y:S02]  /*2840*/  STG.E desc[UR8][R6.64], R0 ;  /* 0x0000000006007986 */ /* 0x0007e4000c101908 */
.L_x_177:
[----:B-12345:R-:W1:Y:S02]  /*2850*/  LDC R0, c[0x0][0x39c] ;  /* 0x0000e700ff007b82 */ /* 0x03ee640000000800 */
[----:B-1----:R-:W-:-:S04]  /*2860*/  LOP3.LUT R0, R0, 0x1, RZ, 0xc0, !PT ;  /* 0x0000000100007812 */ /* 0x002fc800078ec0ff */
[----:B------:R-:W-:-:S13]  /*2870*/  ISETP.NE.U32.AND P0, PT, R0, 0x1, PT ;  /* 0x000000010000780c */ /* 0x000fda0003f05070 */
[----:B------:R-:W-:Y:S05]  /*2880*/  @P0 EXIT ;  /* 0x000000000000094d */ /* 0x000fea0003800000 */
[----:B------:R-:W-:-:S06]  /*2890*/  LEA R4, R9, R1, 0x2 ;  /* 0x0000000109047211 */ /* 0x000fcc00078e10ff */
[----:B------:R-:W2:Y:S01]  /*28a0*/  LDL R4, [R4] ;  /* 0x0000000004047983 */ /* 0x000ea20000100800 */
[----:B------:R-:W1:Y:S01]  /*28b0*/  MUFU.RCP R0, R3 ;  /* 0x0000000300007308 */ /* 0x000e620000001000 */
[----:B------:R-:W-:Y:S01]  /*28c0*/  BSSY.RECONVERGENT B2, `(.L_x_182) ;  /* 0x000000b000027945 */ /* 0x000fe20003800200 */
[----:B-1----:R-:W-:-:S04]  /*28d0*/  FFMA R5, R0, -R3, 1 ;  /* 0x3f80000000057423 */ /* 0x002fc80000000803 */
[----:B------:R-:W-:Y:S02]  /*28e0*/  FFMA R0, R0, R5, R0 ;  /* 0x0000000500007223 */ /* 0x000fe40000000000 */
[----:B--2---:R-:W1:Y:S02]  /*28f0*/  FCHK P0, R4, R3 ;  /* 0x0000000304007302 */ /* 0x004e640000000000 */
[----:B------:R-:W-:-:S04]  /*2900*/  FFMA R5, R0, R4, RZ ;  /* 0x0000000400057223 */ /* 0x000fc800000000ff */
[----:B0-----:R-:W-:-:S04]  /*2910*/  FFMA R6, R5, -R3, R4 ;  /* 0x8000000305067223 */ /* 0x001fc80000000004 */
[----:B------:R-:W-:Y:S01]  /*2920*/  FFMA R0, R0, R6, R5 ;  /* 0x0000000600007223 */ /* 0x000fe20000000005 */
[----:B-1----:R-:W-:Y:S06]  /*2930*/  @!P0 BRA `(.L_x_183) ;  /* 0x00000000000c8947 */ /* 0x002fec0003800000 */
[----:B------:R-:W-:Y:S02]  /*2940*/  MOV R0, R4 ;  /* 0x0000000400007202 */ /* 0x000fe40000000f00 */
[----:B------:R-:W-:-:S07]  /*2950*/  MOV R4, 0x2970 ;  /* 0x0000297000047802 */ /* 0x000fce0000000f00 */
[----:B------:R-:W-:Y:S05]  /*2960*/  CALL.REL.NOINC `($__internal_6_$__cuda_sm3x_div_rn_noftz_f32_slowpath) ;  /* 0x00000000001c7944 */ /* 0x000fea0003c00000 */
.L_x_183:
[----:B------:R-:W-:Y:S05]  /*2970*/  BSYNC.RECONVERGENT B2 ;  /* 0x0000000000027941 */ /* 0x000fea0003800200 */
.L_x_182:
[----:B------:R-:W0:Y:S01]  /*2980*/  LDC.64 R4, c[0x0][0x390] ;  /* 0x0000e400ff047b82 */ /* 0x000e220000000a00 */
[----:B------:R-:W1:Y:S02]  /*2990*/  LDCU UR4, c[0x0][0x398] ;  /* 0x00007300ff0477ac */ /* 0x000e640008000800 */
[----:B-1----:R-:W-:-:S04]  /*29a0*/  IMAD R3, R9, UR4, R2 ;  /* 0x0000000409037c24 */ /* 0x002fc8000f8e0202 */
[----:B0-----:R-:W-:-:S05]  /*29b0*/  IMAD.WIDE R2, R3, 0x4, R4 ;  /* 0x0000000403027825 */ /* 0x001fca00078e0204 */
[----:B------:R-:W-:Y:S01]  /*29c0*/  STG.E desc[UR8][R2.64], R0 ;  /* 0x0000000002007986 */ /* 0x000fe2000c101908 */
[----:B------:R-:W-:Y:S05]  /*29d0*/  EXIT ;  /* 0x000000000000794d */ /* 0x000fea0003800000 */
        .weak           $__internal_6_$__cuda_sm3x_div_rn_noftz_f32_slowpath
        .type           $__internal_6_$__cuda_sm3x_div_rn_noftz_f32_slowpath,@function
        .size           $__internal_6_$__cuda_sm3x_div_rn_noftz_f32_slowpath,(.L_x_242 - $__internal_6_$__cuda_sm3x_div_rn_noftz_f32_slowpath)
$__internal_6_$__cuda_sm3x_div_rn_noftz_f32_slowpath:
[----:B------:R-:W-:Y:S01]  /*29e0*/  SHF.R.U32.HI R18, RZ, 0x17, R3 ;  /* 0x00000017ff127819 */ /* 0x000fe20000011603 */
[----:B------:R-:W-:Y:S01]  /*29f0*/  BSSY.RECONVERGENT B0, `(.L_x_184) ;  /* 0x0000063000007945 */ /* 0x000fe20003800200 */
[----:B------:R-:W-:Y:S02]  /*2a00*/  SHF.R.U32.HI R25, RZ, 0x17, R0 ;  /* 0x00000017ff197819 */ /* 0x000fe40000011600 */
[----:B------:R-:W-:Y:S02]  /*2a10*/  LOP3.LUT R18, R18, 0xff, RZ, 0xc0, !PT ;  /* 0x000000ff12127812 */ /* 0x000fe400078ec0ff */
[----:B------:R-:W-:Y:S02]  /*2a20*/  LOP3.LUT R25, R25, 0xff, RZ, 0xc0, !PT ;  /* 0x000000ff19197812 */ /* 0x000fe400078ec0ff */
[----:B------:R-:W-:Y:S02]  /*2a30*/  IADD3 R20, PT, PT, R18, -0x1, RZ ;  /* 0xffffffff12147810 */ /* 0x000fe40007ffe0ff */
[----:B------:R-:W-:-:S02]  /*2a40*/  IADD3 R21, PT, PT, R25, -0x1, RZ ;  /* 0xffffffff19157810 */ /* 0x000fc40007ffe0ff */
[----:B------:R-:W-:Y:S02]  /*2a50*/  ISETP.GT.U32.AND P0, PT, R20, 0xfd, PT ;  /* 0x000000fd1400780c */ /* 0x000fe40003f04070 */
[----:B------:R-:W-:Y:S02]  /*2a60*/  MOV R23, R3 ;  /* 0x0000000300177202 */ /* 0x000fe40000000f00 */
[----:B------:R-:W-:-:S13]  /*2a70*/  ISETP.GT.U32.OR P0, PT, R21, 0xfd, P0 ;  /* 0x000000fd1500780c */ /* 0x000fda0000704470 */
[----:B------:R-:W-:Y:S01]  /*2a80*/  @!P0 MOV R19, RZ ;  /* 0x000000ff00138202 */ /* 0x000fe20000000f00 */
        /* <DEDUP_REMOVED lines=20> */
[----:B------:R-:W-:Y:S01]  /*2bd0*/  @!P0 FFMA R0, R0, 1.84467440737095516160e+19, RZ ;  /* 0x5f80000000008823 */ /* 0x000fe200000000ff */
[----:B------:R-:W-:Y:S01]  /*2be0*/  @!P0 MOV R19, 0xffffffc0 ;  /* 0xffffffc000138802 */ /* 0x000fe20000000f00 */
[----:B------:R-:W-:-:S03]  /*2bf0*/  @!P1 FFMA R23, R3, 1.84467440737095516160e+19, RZ ;  /* 0x5f80000003179823 */ /* 0x000fc600000000ff */
[----:B------:R-:W-:-:S07]  /*2c00*/  @!P1 IADD3 R19, PT, PT, R19, 0x40, RZ ;  /* 0x0000004013139810 */ /* 0x000fce0007ffe0ff */
.L_x_185:
[----:B------:R-:W-:Y:S01]  /*2c10*/  LEA R24, R18, 0xc0800000, 0x17 ;  /* 0xc080000012187811 */ /* 0x000fe200078eb8ff */
[----:B------:R-:W-:Y:S01]  /*2c20*/  BSSY.RECONVERGENT B1, `(.L_x_190) ;  /* 0x0000036000017945 */ /* 0x000fe20003800200 */
[----:B------:R-:W-:Y:S02]  /*2c30*/  IADD3 R25, PT, PT, R25, -0x7f, RZ ;  /* 0xffffff8119197810 */ /* 0x000fe40007ffe0ff */
[----:B------:R-:W-:-:S03]  /*2c40*/  IADD3 R24, PT, PT, -R24, R23, RZ ;  /* 0x0000001718187210 */ /* 0x000fc60007ffe1ff */
[----:B------:R-:W-:Y:S01]  /*2c50*/  IMAD R0, R25, -0x800000, R0 ;  /* 0xff80000019007824 */ /* 0x000fe200078e0200 */
        /* <DEDUP_REMOVED lines=8> */
[----:B------:R-:W-:Y:S01]  /*2ce0*/  FFMA R23, R23, R22, R0 ;  /* 0x0000001617177223 */ /* 0x000fe20000000000 */
[----:B------:R-:W-:-:S03]  /*2cf0*/  IADD3 R19, PT, PT, R20, R19, RZ ;  /* 0x0000001314137210 */ /* 0x000fc60007ffe0ff */
[----:B------:R-:W-:-:S05]  /*2d00*/  FFMA R0, R21, R23, R22 ;  /* 0x0000001715007223 */ /* 0x000fca0000000016 */
[----:B------:R-:W-:-:S04]  /*2d10*/  SHF.R.U32.HI R18, RZ, 0x17, R0 ;  /* 0x00000017ff127819 */ /* 0x000fc80000011600 */
[----:B------:R-:W-:-:S04]  /*2d20*/  LOP3.LUT R18, R18, 0xff, RZ, 0xc0, !PT ;  /* 0x000000ff12127812 */ /* 0x000fc800078ec0ff */
[----:B------:R-:W-:-:S04]  /*2d30*/  IADD3 R18, PT, PT, R18, R19, RZ ;  /* 0x0000001312127210 */ /* 0x000fc80007ffe0ff */
[----:B------:R-:W-:-:S04]  /*2d40*/  IADD3 R20, PT, PT, R18, -0x1, RZ ;  /* 0xffffffff12147810 */ /* 0x000fc80007ffe0ff */
        /* <DEDUP_REMOVED lines=10> */
[CCC-:B------:R-:W-:Y:S01]  /*2df0*/  FFMA.RP R20, R21.reuse, R23.reuse, R22.reuse ;  /* 0x0000001715147223 */ /* 0x1c0fe20000008016 */
[----:B------:R-:W-:Y:S01]  /*2e00*/  FFMA.RM R23, R21, R23, R22 ;  /* 0x0000001715177223 */ /* 0x000fe20000004016 */
[C---:B------:R-:W-:Y:S02]  /*2e10*/  IADD3 R21, PT, PT, R18.reuse, 0x20, RZ ;  /* 0x0000002012157810 */ /* 0x040fe40007ffe0ff */
[----:B------:R-:W-:Y:S02]  /*2e20*/  LOP3.LUT R19, R19, 0x7fffff, RZ, 0xc0, !PT ;  /* 0x007fffff13137812 */ /* 0x000fe400078ec0ff */
[C---:B------:R-:W-:Y:S02]  /*2e30*/  ISETP.NE.AND P3, PT, R18.reuse, RZ, PT ;  /* 0x000000ff1200720c */ /* 0x040fe40003f65270 */
[----:B------:R-:W-:Y:S02]  /*2e40*/  LOP3.LUT R22, R19, 0x800000, RZ, 0xfc, !PT ;  /* 0x0080000013167812 */ /* 0x000fe400078efcff */
[----:B------:R-:W-:-:S02]  /*2e50*/  ISETP.NE.AND P1, PT, R18, RZ, PT ;  /* 0x000000ff1200720c */ /* 0x000fc40003f25270 */
[----:B------:R-:W-:Y:S02]  /*2e60*/  IADD3 R18, PT, PT, -R18, RZ, RZ ;  /* 0x000000ff12127210 */ /* 0x000fe40007ffe1ff */
[----:B------:R-:W-:Y:S02]  /*2e70*/  SHF.L.U32 R21, R22, R21, RZ ;  /* 0x0000001516157219 */ /* 0x000fe400000006ff */
[----:B------:R-:W-:Y:S02]  /*2e80*/  FSETP.NEU.FTZ.AND P0, PT, R20, R23, PT ;  /* 0x000000171400720b */ /* 0x000fe40003f1d000 */
[----:B------:R-:W-:Y:S02]  /*2e90*/  SEL R19, R18, RZ, P3 ;  /* 0x000000ff12137207 */ /* 0x000fe40001800000 */
[----:B------:R-:W-:Y:S02]  /*2ea0*/  ISETP.NE.AND P1, PT, R21, RZ, P1 ;  /* 0x000000ff1500720c */ /* 0x000fe40000f25270 */
[----:B------:R-:W-:-:S02]  /*2eb0*/  SHF.R.U32.HI R21, RZ, R19, R22 ;  /* 0x00000013ff157219 */ /* 0x000fc40000011616 */
[----:B------:R-:W-:Y:S02]  /*2ec0*/  PLOP3.LUT P0, PT, P0, P1, PT, 0xf8, 0x8f ;  /* 0x00000000008f781c */ /* 0x000fe40000703f70 */
[----:B------:R-:W-:Y:S02]  /*2ed0*/  SHF.R.U32.HI R19, RZ, 0x1, R21 ;  /* 0x00000001ff137819 */ /* 0x000fe40000011615 */
[----:B------:R-:W-:-:S04]  /*2ee0*/  SEL R18, RZ, 0x1, !P0 ;  /* 0x00000001ff127807 */ /* 0x000fc80004000000 */
[----:B------:R-:W-:-:S04]  /*2ef0*/  LOP3.LUT R18, R18, 0x1, R19, 0xf8, !PT ;  /* 0x0000000112127812 */ /* 0x000fc800078ef813 */
[----:B------:R-:W-:-:S04]  /*2f00*/  LOP3.LUT R18, R18, R21, RZ, 0xc0, !PT ;  /* 0x0000001512127212 */ /* 0x000fc800078ec0ff */
[----:B------:R-:W-:-:S04]  /*2f10*/  IADD3 R19, PT, PT, R19, R18, RZ ;  /* 0x0000001213137210 */ /* 0x000fc80007ffe0ff */
[----:B------:R-:W-:Y:S01]  /*2f20*/  LOP3.LUT R0, R19, R0, RZ, 0xfc, !PT ;  /* 0x0000000013007212 */ /* 0x000fe200078efcff */
[----:B------:R-:W-:Y:S06]  /*2f30*/  BRA `(.L_x_193) ;  /* 0x0000000000107947 */ /* 0x000fec0003800000 */
.L_x_192:
[----:B------:R-:W-:-:S04]  /*2f40*/  LOP3.LUT R0, R0, 0x80000000, RZ, 0xc0, !PT ;  /* 0x8000000000007812 */ /* 0x000fc800078ec0ff */
[----:B------:R-:W-:Y:S01]  /*2f50*/  LOP3.LUT R0, R0, 0x7f800000, RZ, 0xfc, !PT ;  /* 0x7f80000000007812 */ /* 0x000fe200078efcff */
[----:B------:R-:W-:Y:S06]  /*2f60*/  BRA `(.L_x_193) ;  /* 0x0000000000047947 */ /* 0x000fec0003800000 */
.L_x_191:
[----:B------:R-:W-:-:S07]  /*2f70*/  LEA R0, R19, R0, 0x17 ;  /* 0x0000000013007211 */ /* 0x000fce00078eb8ff */
.L_x_193:
[----:B------:R-:W-:Y:S05]  /*2f80*/  BSYNC.RECONVERGENT B1 ;  /* 0x0000000000017941 */ /* 0x000fea0003800200 */
.L_x_190:
[----:B------:R-:W-:Y:S05]  /*2f90*/  BRA `(.L_x_194) ;  /* 0x0000000000207947 */ /* 0x000fea0003800000 */
.L_x_189:
[----:B------:R-:W-:-:S04]  /*2fa0*/  LOP3.LUT R0, R23, 0x80000000, R0, 0x48, !PT ;  /* 0x8000000017007812 */ /* 0x000fc800078e4800 */
[----:B------:R-:W-:Y:S01]  /*2fb0*/  LOP3.LUT R0, R0, 0x7f800000, RZ, 0xfc, !PT ;  /* 0x7f80000000007812 */ /* 0x000fe200078efcff */
[----:B------:R-:W-:Y:S06]  /*2fc0*/  BRA `(.L_x_194) ;  /* 0x0000000000147947 */ /* 0x000fec0003800000 */
.L_x_188:
[----:B------:R-:W-:Y:S01]  /*2fd0*/  LOP3.LUT R0, R23, 0x80000000, R0, 0x48, !PT ;  /* 0x8000000017007812 */ /* 0x000fe200078e4800 */
[----:B------:R-:W-:Y:S06]  /*2fe0*/  BRA `(.L_x_194) ;  /* 0x00000000000c7947 */ /* 0x000fec0003800000 */
.L_x_187:
[----:B------:R-:W0:Y:S01]  /*2ff0*/  MUFU.RSQ R0, -QNAN ;  /* 0xffc0000000007908 */ /* 0x000e220000001400 */
[----:B------:R-:W-:Y:S05]  /*3000*/  BRA `(.L_x_194) ;  /* 0x0000000000047947 */ /* 0x000fea0003800000 */
.L_x_186:
[----:B------:R-:W-:-:S07]  /*3010*/  FADD.FTZ R0, R0, R3 ;  /* 0x0000000300007221 */ /* 0x000fce0000010000 */
.L_x_194:
[----:B------:R-:W-:Y:S05]  /*3020*/  BSYNC.RECONVERGENT B0 ;  /* 0x0000000000007941 */ /* 0x000fea0003800200 */
.L_x_184:
[----:B------:R-:W-:Y:S01]  /*3030*/  HFMA2 R19, -RZ, RZ, 0, 0 ;  /* 0x00000000ff137431 */ /* 0x000fe200000001ff */
[----:B------:R-:W-:-:S04]  /*3040*/  MOV R18, R4 ;  /* 0x0000000400127202 */ /* 0x000fc80000000f00 */
[----:B0-----:R-:W-:Y:S05]  /*3050*/  RET.REL.NODEC R18 `(_Z17GMMDataTermKernelPKfS0_Pfiiii) ;  /* 0xffffffcc12e87950 */ /* 0x001fea0003c3ffff */
.L_x_195:
        /* <DEDUP_REMOVED lines=10> */
.L_x_242:


//--------------------- .text._Z13GMMcommonTermPfiii --------------------------
	.section	.text._Z13GMMcommonTermPfiii,"ax",@progbits
	.align	128
        .global         _Z13GMMcommonTermPfiii
        .type           _Z13GMMcommonTermPfiii,@function
        .size           _Z13GMMcommonTermPfiii,(.L_x_244 - _Z13GMMcommonTermPfiii)
        .other          _Z13GMMcommonTermPfiii,@"STO_CUDA_ENTRY STV_DEFAULT"
_Z13GMMcommonTermPfiii:
.text._Z13GMMcommonTermPfiii:
[----:B------:R-:W-:Y:S01]  /*0000*/  LDC R1, c[0x0][0x37c] ;  /* 0x0000df00ff017b82 */ /* 0x000fe20000000800 */
[----:B------:R-:W0:Y:S01]  /*0010*/  S2R R2, SR_TID.X ;  /* 0x0000000000027919 */ /* 0x000e220000002100 */
[----:B------:R-:W0:Y:S06]  /*0020*/  LDCU.64 UR4, c[0x0][0x388] ;  /* 0x00007100ff0477ac */ /* 0x000e2c0008000a00 */
[----:B------:R-:W1:Y:S01]  /*0030*/  LDC.64 R4, c[0x0][0x380] ;  /* 0x0000e000ff047b82 */ /* 0x000e620000000a00 */
[----:B------:R-:W-:Y:S01]  /*0040*/  BSSY.RECONVERGENT B0, `(.L_x_196) ;  /* 0x000000b000007945 */ /* 0x000fe20003800200 */
[----:B------:R-:W2:Y:S01]  /*0050*/  S2R R3, SR_TID.Y ;  /* 0x0000000000037919 */ /* 0x000ea20000002200 */
[----:B------:R-:W3:Y:S01]  /*0060*/  LDCU UR6, c[0x0][0x390] ;  /* 0x00007200ff0677ac */ /* 0x000ee20008000800 */
[C---:B0-----:R-:W-:Y:S01]  /*0070*/  ISETP.GE.U32.AND P0, PT, R2.reuse, UR5, PT ;  /* 0x0000000502007c0c */ /* 0x041fe2000bf06070 */
[----:B--2---:R-:W-:Y:S01]  /*0080*/  IMAD R0, R2, UR4, R3 ;  /* 0x0000000402007c24 */ /* 0x004fe2000f8e0203 */
[----:B------:R-:W0:Y:S03]  /*0090*/  LDCU.64 UR4, c[0x0][0x358] ;  /* 0x00006b00ff0477ac */ /* 0x000e260008000a00 */
[----:B---3--:R-:W-:-:S04]  /*00a0*/  IMAD R3, R0, UR6, RZ ;  /* 0x0000000600037c24 */ /* 0x008fc8000f8e02ff */
[----:B-1----:R-:W-:-:S04]  /*00b0*/  IMAD.WIDE R4, R3, 0x4, R4 ;  /* 0x0000000403047825 */ /* 0x002fc800078e0204 */
[----:B------:R-:W-:Y:S01]  /*00c0*/  IMAD.MOV.U32 R3, RZ, RZ, RZ ;  /* 0x000000ffff037224 */ /* 0x000fe200078e00ff */
[----:B0-----:R-:W-:Y:S06]  /*00d0*/  @P0 BRA `(.L_x_197) ;  /* 0x0000000000040947 */ /* 0x001fec0003800000 */
[----:B------:R0:W5:Y:S02]  /*00e0*/  LDG.E R3, desc[UR4][R4.64] ;  /* 0x0000000404037981 */ /* 0x000164000c1e1900 */
.L_x_197:
[----:B------:R-:W-:Y:S05]  /*00f0*/  BSYNC.RECONVERGENT B0 ;  /* 0x0000000000007941 */ /* 0x000fea0003800200 */
.L_x_196:
[----:B-----5:R-:W1:Y:S02]  /*0100*/  SHFL.DOWN PT, R0, R3, 0x10, 0x1f ;  /* 0x0a001f0003007f89 */ /* 0x020e6400000e0000 */
[----:B-1----:R-:W-:-:S05]  /*0110*/  FADD R0, R0, R3 ;  /* 0x0000000300007221 */ /* 0x002fca0000000000 */
[----:B------:R-:W1:Y:S02]  /*0120*/  SHFL.DOWN PT, R7, R0, 0x8, 0x1f ;  /* 0x09001f0000077f89 */ /* 0x000e6400000e0000 */
[----:B-1----:R-:W-:-:S05]  /*0130*/  FADD R7, R0, R7 ;  /* 0x0000000700077221 */ /* 0x002fca0000000000 */
[----:B------:R-:W1:Y:S02]  /*0140*/  SHFL.DOWN PT, R2, R7, 0x4, 0x1f ;  /* 0x08801f0007027f89 */ /* 0x000e6400000e0000 */
[----:B-1----:R-:W-:-:S05]  /*0150*/  FADD R2, R7, R2 ;  /* 0x0000000207027221 */ /* 0x002fca0000000000 */
[----:B------:R-:W1:Y:S02]  /*0160*/  SHFL.DOWN PT, R9, R2, 0x2, 0x1f ;  /* 0x08401f0002097f89 */ /* 0x000e6400000e0000 */
[----:B-1----:R-:W-:-:S05]  /*0170*/  FADD R9, R2, R9 ;  /* 0x0000000902097221 */ /* 0x002fca0000000000 */
[----:B------:R1:W2:Y:S01]  /*0180*/  SHFL.DOWN PT, R6, R9, 0x1, 0x1f ;  /* 0x08201f0009067f89 */ /* 0x0002a200000e0000 */
[----:B------:R-:W-:Y:S05]  /*0190*/  @P0 EXIT ;  /* 0x000000000000094d */ /* 0x000fea0003800000 */
[----:B------:R-:W3:Y:S01]  /*01a0*/  LDG.E R0, desc[UR4][R4.64+0x28] ;  /* 0x0000280404007981 */ /* 0x000ee2000c1e1900 */
[----:B------:R-:W-:Y:S01]  /*01b0*/  BSSY.RECONVERGENT B0, `(.L_x_198) ;  /* 0x000000e000007945 */ /* 0x000fe20003800200 */
[----:B--2---:R-:W-:Y:S01]  /*01c0*/  FADD R11, R9, R6 ;  /* 0x00000006090b7221 */ /* 0x004fe20000000000 */
[----:B---3--:R-:W-:Y:S01]  /*01d0*/  VIADD R2, R0, 0xf3000000 ;  /* 0xf300000000027836 */ /* 0x008fe20000000000 */
[----:B------:R2:W3:Y:S04]  /*01e0*/  MUFU.RSQ R7, R0 ;  /* 0x0000000000077308 */ /* 0x0004e80000001400 */
[----:B------:R-:W-:-:S13]  /*01f0*/  ISETP.GT.U32.AND P0, PT, R2, 0x727fffff, PT ;  /* 0x727fffff0200780c */ /* 0x000fda0003f04070 */
[----:B--23--:R-:W-:Y:S05]  /*0200*/  @!P0 BRA `(.L_x_199) ;  /* 0x0000000000108947 */ /* 0x00cfea0003800000 */
[----:B------:R-:W-:-:S07]  /*0210*/  MOV R10, 0x230 ;  /* 0x00000230000a7802 */ /* 0x000fce0000000f00 */
[----:B01----:R-:W-:Y:S05]  /*0220*/  CALL.REL.NOINC `($__internal_7_$__cuda_sm20_sqrt_rn_f32_slowpath) ;  /* 0x00000000005c7944 */ /* 0x003fea0003c00000 */
[----:B------:R-:W-:Y:S01]  /*0230*/  IMAD.MOV.U32 R0, RZ, RZ, R2 ;  /* 0x000000ffff007224 */ /* 0x000fe200078e0002 */
[----:B------:R-:W-:Y:S06]  /*0240*/  BRA `(.L_x_200) ;  /* 0x0000000000107947 */ /* 0x000fec0003800000 */
.L_x_199:
[----:B-1----:R-:W-:Y:S01]  /*0250*/  FMUL.FTZ R9, R0, R7 ;  /* 0x0000000700097220 */ /* 0x002fe20000410000 */
[----:B------:R-:W-:-:S03]  /*0260*/  FMUL.FTZ R7, R7, 0.5 ;  /* 0x3f00000007077820 */ /* 0x000fc60000410000 */
[----:B------:R-:W-:-:S04]  /*0270*/  FFMA R0, -R9, R9, R0 ;  /* 0x0000000909007223 */ /* 0x000fc80000000100 */
[----:B------:R-:W-:-:S07]  /*0280*/  FFMA R0, R0, R7, R9 ;  /* 0x0000000700007223 */ /* 0x000fce0000000009 */
.L_x_200:
[----:B------:R-:W-:Y:S05]  /*0290*/  BSYNC.RECONVERGENT B0 ;  /* 0x0000000000007941 */ /* 0x000fea0003800200 */
.L_x_198:
[----:B------:R-:W-:Y:S01]  /*02a0*/  FMUL R8, R11, R0 ;  /* 0x000000000b087220 */ /* 0x000fe20000400000 */
[----:B------:R-:W-:Y:S03]  /*02b0*/  BSSY.RECONVERGENT B0, `(.L_x_201) ;  /* 0x000000c000007945 */ /* 0x000fe60003800200 */
[----:B------:R-:W1:Y:S08]  /*02c0*/  MUFU.RCP R0, R8 ;  /* 0x0000000800007308 */ /* 0x000e700000001000 */
[----:B------:R-:W2:Y:S01]  /*02d0*/  FCHK P0, R3, R8 ;  /* 0x0000000803007302 */ /* 0x000ea20000000000 */
[----:B-1----:R-:W-:-:S04]  /*02e0*/  FFMA R7, -R8, R0, 1 ;  /* 0x3f80000008077423 */ /* 0x002fc80000000100 */
[----:B------:R-:W-:-:S04]  /*02f0*/  FFMA R0, R0, R7, R0 ;  /* 0x0000000700007223 */ /* 0x000fc80000000000 */
[----:B------:R-:W-:-:S04]  /*0300*/  FFMA R2, R0, R3, RZ ;  /* 0x0000000300027223 */ /* 0x000fc800000000ff */
[----:B------:R-:W-:-:S04]  /*0310*/  FFMA R7, -R8, R2, R3 ;  /* 0x0000000208077223 */ /* 0x000fc80000000103 */
[----:B------:R-:W-:Y:S01]  /*0320*/  FFMA R7, R0, R7, R2 ;  /* 0x0000000700077223 */ /* 0x000fe20000000002 */
[----:B--2---:R-:W-:Y:S06]  /*0330*/  @!P0 BRA `(.L_x_202) ;  /* 0x00000000000c8947 */ /* 0x004fec0003800000 */
[----:B------:R-:W-:-:S07]  /*0340*/  MOV R2, 0x360 ;  /* 0x0000036000027802 */ /* 0x000fce0000000f00 */
[----:B0-----:R-:W-:Y:S05]  /*0350*/  CALL.REL.NOINC `($__internal_8_$__cuda_sm3x_div_rn_noftz_f32_slowpath) ;  /* 0x0000000000687944 */ /* 0x001fea0003c00000 */
[----:B------:R-:W-:-:S07]  /*0360*/  MOV R7, R0 ;  /* 0x0000000000077202 */ /* 0x000fce0000000f00 */
.L_x_202:
[----:B------:R-:W-:Y:S05]  /*0370*/  BSYNC.RECONVERGENT B0 ;  /* 0x0000000000007941 */ /* 0x000fea0003800200 */
.L_x_201:
[----:B------:R-:W-:Y:S01]  /*0380*/  STG.E desc[UR4][R4.64+0x28], R7 ;  /* 0x0000280704007986 */ /* 0x000fe2000c101904 */
[----:B------:R-:W-:Y:S05]  /*0390*/  EXIT ;  /* 0x000000000000794d */ /* 0x000fea0003800000 */
        .weak           $__internal_7_$__cuda_sm20_sqrt_rn_f32_slowpath
        .type           $__internal_7_$__cuda_sm20_sqrt_rn_f32_slowpath,@function
        .size           $__internal_7_$__cuda_sm20_sqrt_rn_f32_slowpath,($__internal_8_$__cuda_sm3x_div_rn_noftz_f32_slowpath - $__internal_7_$__cuda_sm20_sqrt_rn_f32_slowpath)
$__internal_7_$__cuda_sm20_sqrt_rn_f32_slowpath:
[----:B------:R-:W-:-:S13]  /*03a0*/  LOP3.LUT P0, RZ, R0, 0x7fffffff, RZ, 0xc0, !PT ;  /* 0x7fffffff00ff7812 */ /* 0x000fda000780c0ff */
[----:B------:R-:W-:Y:S01]  /*03b0*/  @!P0 IMAD.MOV.U32 R2, RZ, RZ, R0 ;  /* 0x000000ffff028224 */ /* 0x000fe200078e0000 */
        /* <DEDUP_REMOVED lines=14> */
[----:B------:R-:W-:-:S03]  /*04a0*/  @!P0 IMAD.MOV.U32 R2, RZ, RZ, R0 ;  /* 0x000000ffff028224 */ /* 0x000fc600078e0000 */
[----:B------:R-:W-:-:S04]  /*04b0*/  @P0 FFMA R7, R8, R7, R9 ;  /* 0x0000000708070223 */ /* 0x000fc80000000009 */
[----:B------:R-:W-:-:S07]  /*04c0*/  @P0 FMUL.FTZ R2, R7, 2.3283064365386962891e-10 ;  /* 0x2f80000007020820 */ /* 0x000fce0000410000 */
.L_x_203:
[----:B------:R-:W-:Y:S01]  /*04d0*/  MOV R6, R10 ;  /* 0x0000000a00067202 */ /* 0x000fe20000000f00 */
[----:B------:R-:W-:-:S04]  /*04e0*/  IMAD.MOV.U32 R7, RZ, RZ, 0x0 ;  /* 0x00000000ff077424 */ /* 0x000fc800078e00ff */
[----:B------:R-:W-:Y:S05]  /*04f0*/  RET.REL.NODEC R6 `(_Z13GMMcommonTermPfiii) ;  /* 0xfffffff806c07950 */ /* 0x000fea0003c3ffff */
        .weak           $__internal_8_$__cuda_sm3x_div_rn_noftz_f32_slowpath
        .type           $__internal_8_$__cuda_sm3x_div_rn_noftz_f32_slowpath,@function
        .size           $__internal_8_$__cuda_sm3x_div_rn_noftz_f32_slowpath,(.L_x_244 - $__internal_8_$__cuda_sm3x_div_rn_noftz_f32_slowpath)
$__internal_8_$__cuda_sm3x_div_rn_noftz_f32_slowpath:
[----:B------:R-:W-:Y:S01]  /*0500*/  SHF.R.U32.HI R6, RZ, 0x17, R8 ;  /* 0x00000017ff067819 */ /* 0x000fe20000011608 */
[----:B------:R-:W-:Y:S01]  /*0510*/  BSSY.RECONVERGENT B1, `(.L_x_204) ;  /* 0x0000064000017945 */ /* 0x000fe20003800200 */
[----:B------:R-:W-:Y:S02]  /*0520*/  SHF.R.U32.HI R0, RZ, 0x17, R3 ;  /* 0x00000017ff007819 */ /* 0x000fe40000011603 */
[----:B------:R-:W-:Y:S02]  /*0530*/  LOP3.LUT R15, R6, 0xff, RZ, 0xc0, !PT ;  /* 0x000000ff060f7812 */ /* 0x000fe400078ec0ff */
[----:B------:R-:W-:Y:S02]  /*0540*/  LOP3.LUT R10, R0, 0xff, RZ, 0xc0, !PT ;  /* 0x000000ff000a7812 */ /* 0x000fe400078ec0ff */
[----:B------:R-:W-:Y:S01]  /*0550*/  MOV R6, R8 ;  /* 0x0000000800067202 */ /* 0x000fe20000000f00 */
[----:B------:R-:W-:Y:S02]  /*0560*/  VIADD R11, R15, 0xffffffff ;  /* 0xffffffff0f0b7836 */ /* 0x000fe40000000000 */
[----:B------:R-:W-:-:S03]  /*0570*/  VIADD R9, R10, 0xffffffff ;  /* 0xffffffff0a097836 */ /* 0x000fc60000000000 */
[----:B------:R-:W-:-:S04]  /*0580*/  ISETP.GT.U32.AND P0, PT, R11, 0xfd, PT ;  /* 0x000000fd0b00780c */ /* 0x000fc80003f04070 */
[----:B------:R-:W-:-:S13]  /*0590*/  ISETP.GT.U32.OR P0, PT, R9, 0xfd, P0 ;  /* 0x000000fd0900780c */ /* 0x000fda0000704470 */
[----:B------:R-:W-:Y:S01]  /*05a0*/  @!P0 IMAD.MOV.U32 R7, RZ, RZ, RZ ;  /* 0x000000ffff078224 */ /* 0x000fe200078e00ff */
[----:B------:R-:W-:Y:S06]  /*05b0*/  @!P0 BRA `(.L_x_205) ;  /* 0x0000000000608947 */ /* 0x000fec0003800000 */
[----:B------:R-:W-:Y:S01]  /*05c0*/  FSETP.GTU.FTZ.AND P0, PT, |R3|, +INF , PT ;  /* 0x7f8000000300780b */ /* 0x000fe20003f1c200 */
[----:B------:R-:W-:Y:S01]  /*05d0*/  IMAD.MOV.U32 R0, RZ, RZ, R8 ;  /* 0x000000ffff007224 */ /* 0x000fe200078e0008 */
        /* <DEDUP_REMOVED lines=17> */
[----:B------:R-:W-:Y:S01]  /*06f0*/  @P0 IMAD.MOV.U32 R7, RZ, RZ, RZ ;  /* 0x000000ffff070224 */ /* 0x000fe200078e00ff */
[----:B------:R-:W-:Y:S01]  /*0700*/  @!P0 MOV R7, 0xffffffc0 ;  /* 0xffffffc000078802 */ /* 0x000fe20000000f00 */
[----:B------:R-:W-:Y:S01]  /*0710*/  @!P0 FFMA R3, R3, 1.84467440737095516160e+19, RZ ;  /* 0x5f80000003038823 */ /* 0x000fe200000000ff */
[----:B------:R-:W-:-:S03]  /*0720*/  @!P1 FFMA R6, R0, 1.84467440737095516160e+19, RZ ;  /* 0x5f80000000069823 */ /* 0x000fc600000000ff */
[----:B------:R-:W-:-:S07]  /*0730*/  @!P1 VIADD R7, R7, 0x40 ;  /* 0x0000004007079836 */ /* 0x000fce0000000000 */
.L_x_205:
[----:B------:R-:W-:Y:S01]  /*0740*/  LEA R9, R15, 0xc0800000, 0x17 ;  /* 0xc08000000f097811 */ /* 0x000fe200078eb8ff */
[----:B------:R-:W-:Y:S04]  /*0750*/  BSSY.RECONVERGENT B2, `(.L_x_210) ;  /* 0x0000036000027945 */ /* 0x000fe80003800200 */
[----:B------:R-:W-:Y:S02]  /*0760*/  IMAD.IADD R9, R6, 0x1, -R9 ;  /* 0x0000000106097824 */ /* 0x000fe400078e0a09 */
[----:B------:R-:W-:Y:S02]  /*0770*/  VIADD R6, R10, 0xffffff81 ;  /* 0xffffff810a067836 */ /* 0x000fe40000000000 */
[----:B------:R-:W0:Y:S01]  /*0780*/  MUFU.RCP R8, R9 ;  /* 0x0000000900087308 */ /* 0x000e220000001000 */
[----:B------:R-:W-:Y:S01]  /*0790*/  FADD.FTZ R11, -R9, -RZ ;  /* 0x800000ff090b7221 */ /* 0x000fe20000010100 */
[C---:B------:R-:W-:Y:S01]  /*07a0*/  IMAD R0, R6.reuse, -0x800000, R3 ;  /* 0xff80000006007824 */ /* 0x040fe200078e0203 */
[----:B------:R-:W-:-:S04]  /*07b0*/  IADD3 R6, PT, PT, R6, 0x7f, -R15 ;  /* 0x0000007f06067810 */ /* 0x000fc80007ffe80f */
[----:B------:R-:W-:Y:S01]  /*07c0*/  IADD3 R6, PT, PT, R6, R7, RZ ;  /* 0x0000000706067210 */ /* 0x000fe20007ffe0ff */
        /* <DEDUP_REMOVED lines=8> */
[----:B------:R-:W-:-:S05]  /*0850*/  LOP3.LUT R3, R3, 0xff, RZ, 0xc0, !PT ;  /* 0x000000ff03037812 */ /* 0x000fca00078ec0ff */
[----:B------:R-:W-:-:S04]  /*0860*/  IMAD.IADD R9, R3, 0x1, R6 ;  /* 0x0000000103097824 */ /* 0x000fc800078e0206 */
        /* <DEDUP_REMOVED lines=11> */
[CCC-:B------:R-:W-:Y:S01]  /*0920*/  FFMA.RM R6, R10.reuse, R8.reuse, R13.reuse ;  /* 0x000000080a067223 */ /* 0x1c0fe2000000400d */
        /* <DEDUP_REMOVED lines=16> */
[----:B------:R-:W-:-:S05]  /*0a30*/  LOP3.LUT R3, R3, R6, RZ, 0xc0, !PT ;  /* 0x0000000603037212 */ /* 0x000fca00078ec0ff */
[----:B------:R-:W-:-:S05]  /*0a40*/  IMAD.IADD R3, R8, 0x1, R3 ;  /* 0x0000000108037824 */ /* 0x000fca00078e0203 */
[----:B------:R-:W-:Y:S01]  /*0a50*/  LOP3.LUT R0, R3, R0, RZ, 0xfc, !PT ;  /* 0x0000000003007212 */ /* 0x000fe200078efcff */
[----:B------:R-:W-:Y:S06]  /*0a60*/  BRA `(.L_x_213) ;  /* 0x0000000000107947 */ /* 0x000fec0003800000 */
.L_x_212:
[----:B------:R-:W-:-:S04]  /*0a70*/  LOP3.LUT R0, R0, 0x80000000, RZ, 0xc0, !PT ;  /* 0x8000000000007812 */ /* 0x000fc800078ec0ff */
[----:B------:R-:W-:Y:S01]  /*0a80*/  LOP3.LUT R0, R0, 0x7f800000, RZ, 0xfc, !PT ;  /* 0x7f80000000007812 */ /* 0x000fe200078efcff */
[----:B------:R-:W-:Y:S06]  /*0a90*/  BRA `(.L_x_213) ;  /* 0x0000000000047947 */ /* 0x000fec0003800000 */
.L_x_211:
[----:B------:R-:W-:-:S07]  /*0aa0*/  LEA R0, R6, R0, 0x17 ;  /* 0x0000000006007211 */ /* 0x000fce00078eb8ff */
.L_x_213:
[----:B------:R-:W-:Y:S05]  /*0ab0*/  BSYNC.RECONVERGENT B2 ;  /* 0x0000000000027941 */ /* 0x000fea0003800200 */
.L_x_210:
[----:B------:R-:W-:Y:S05]  /*0ac0*/  BRA `(.L_x_214) ;  /* 0x0000000000207947 */ /* 0x000fea0003800000 */
.L_x_209:
[----:B------:R-:W-:-:S04]  /*0ad0*/  LOP3.LUT R0, R6, 0x80000000, R3, 0x48, !PT ;  /* 0x8000000006007812 */ /* 0x000fc800078e4803 */
[----:B------:R-:W-:Y:S01]  /*0ae0*/  LOP3.LUT R0, R0, 0x7f800000, RZ, 0xfc, !PT ;  /* 0x7f80000000007812 */ /* 0x000fe200078efcff */
[----:B------:R-:W-:Y:S06]  /*0af0*/  BRA `(.L_x_214) ;  /* 0x0000000000147947 */ /* 0x000fec0003800000 */
.L_x_208:
[----:B------:R-:W-:Y:S01]  /*0b00*/  LOP3.LUT R0, R6, 0x80000000, R3, 0x48, !PT ;  /* 0x8000000006007812 */ /* 0x000fe200078e4803 */
[----:B------:R-:W-:Y:S06]  /*0b10*/  BRA `(.L_x_214) ;  /* 0x00000000000c7947 */ /* 0x000fec0003800000 */
.L_x_207:
[----:B------:R-:W0:Y:S01]  /*0b20*/  MUFU.RSQ R0, -QNAN ;  /* 0xffc0000000007908 */ /* 0x000e220000001400 */
[----:B------:R-:W-:Y:S05]  /*0b30*/  BRA `(.L_x_214) ;  /* 0x0000000000047947 */ /* 0x000fea0003800000 */
.L_x_206:
[----:B------:R-:W-:-:S07]  /*0b40*/  FADD.FTZ R0, R3, R0 ;  /* 0x0000000003007221 */ /* 0x000fce0000010000 */
.L_x_214:
[----:B------:R-:W-:Y:S05]  /*0b50*/  BSYNC.RECONVERGENT B1 ;  /* 0x0000000000017941 */ /* 0x000fea0003800200 */
.L_x_204:
[----:B------:R-:W-:-:S04]  /*0b60*/  IMAD.MOV.U32 R3, RZ, RZ, 0x0 ;  /* 0x00000000ff037424 */ /* 0x000fc800078e00ff */
[----:B0-----:R-:W-:Y:S05]  /*0b70*/  RET.REL.NODEC R2 `(_Z13GMMcommonTermPfiii) ;  /* 0xfffffff402207950 */ /* 0x001fea0003c3ffff */
.L_x_215:
        /* <DEDUP_REMOVED lines=16> */
.L_x_244:


//--------------------- .nv.global.init           --------------------------
	.section	.nv.global.init,"aw",@progbits
	.align	4
.nv.global.init:
	.type		__cudart_i2opi_f,@object
	.size		__cudart_i2opi_f,(.L_2 - __cudart_i2opi_f)
__cudart_i2opi_f:
        /*0000*/ 	.byte	0x41, 0x90, 0x43, 0x3c, 0x99, 0x95, 0x62, 0xdb, 0xc0, 0xdd, 0x34, 0xf5, 0xd1, 0x57, 0x27, 0xfc
        /*0010*/ 	.byte	0x29, 0x15, 0x44, 0x4e, 0x6e, 0x83, 0xf9, 0xa2
.L_2:


//--------------------- .nv.shared._Z28CovarianceFinalizationKernelILi512ELb1EEvPKfPfii --------------------------
	.section	.nv.shared._Z28CovarianceFinalizationKernelILi512ELb1EEvPKfPfii,"aw",@nobits
	.sectionflags	@""
	.align	4
.nv.shared._Z28CovarianceFinalizationKernelILi512ELb1EEvPKfPfii:
	.zero		3132


//--------------------- .nv.shared.reserved.0     --------------------------
	.section	.nv.shared.reserved.0,"aw",@nobits
	.weak		__nv_reservedSMEM_offset_0_alias
	.size		__nv_reservedSMEM_offset_0_alias, 0, 64
	.other		__nv_reservedSMEM_offset_0_alias,@"STO_CUDA_RESERVED_SHARED STV_DEFAULT"
__nv_reservedSMEM_offset_0_alias:
	.zero		0
	.zero		64


//--------------------- .nv.shared._Z28CovarianceFinalizationKernelILi512ELb0EEvPKfPfii --------------------------
	.section	.nv.shared._Z28CovarianceFinalizationKernelILi512ELb0EEvPKfPfii,"aw",@nobits
	.sectionflags	@""
	.align	4
.nv.shared._Z28CovarianceFinalizationKernelILi512ELb0EEvPKfPfii:
	.zero		3132


//--------------------- .nv.shared._Z25CovarianceReductionKernelILi16ELi4EEviPKfPKiPfiiii --------------------------
	.section	.nv.shared._Z25CovarianceReductionKernelILi16ELi4EEviPKfPKiPfiiii,"aw",@nobits
	.sectionflags	@""
	.align	4
.nv.shared._Z25CovarianceReductionKernelILi16ELi4EEviPKfPKiPfiiii:
	.zero		1088


//--------------------- .nv.shared._Z10GMMDoSplitPK10GMMSplit_tiPfiPKfPii --------------------------
	.section	.nv.shared._Z10GMMDoSplitPK10GMMSplit_tiPfiPKfPii,"aw",@nobits
	.sectionflags	@""
	.align	4
.nv.shared._Z10GMMDoSplitPK10GMMSplit_tiPfiPKfPii:
	.zero		1344


//--------------------- .nv.constant0._Z28CovarianceFinalizationKernelILi512ELb1EEvPKfPfii --------------------------
	.section	.nv.constant0._Z28CovarianceFinalizationKernelILi512ELb1EEvPKfPfii,"a",@progbits
	.sectionflags	@""
	.align	4
.nv.constant0._Z28CovarianceFinalizationKernelILi512ELb1EEvPKfPfii:
	.zero		920


//--------------------- .nv.constant0._Z28CovarianceFinalizationKernelILi512ELb0EEvPKfPfii --------------------------
	.section	.nv.constant0._Z28CovarianceFinalizationKernelILi512ELb0EEvPKfPfii,"a",@progbits
	.sectionflags	@""
	.align	4
.nv.constant0._Z28CovarianceFinalizationKernelILi512ELb0EEvPKfPfii:
	.zero		920


//--------------------- .nv.constant0._Z25CovarianceReductionKernelILi16ELi4EEviPKfPKiPfiiii --------------------------
	.section	.nv.constant0._Z25CovarianceReductionKernelILi16ELi4EEviPKfPKiPfiiii,"a",@progbits
	.sectionflags	@""
	.align	4
.nv.constant0._Z25CovarianceReductionKernelILi16ELi4EEviPKfPKiPfiiii:
	.zero		944


//--------------------- .nv.constant0._Z10GMMDoSplitPK10GMMSplit_tiPfiPKfPii --------------------------
	.section	.nv.constant0._Z10GMMDoSplitPK10GMMSplit_tiPfiPKfPii,"a",@progbits
	.sectionflags	@""
	.align	4
.nv.constant0._Z10GMMDoSplitPK10GMMSplit_tiPfiPKfPii:
	.zero		948


//--------------------- .nv.constant0._Z12GMMFindSplitP10GMMSplit_tiPfiii --------------------------
	.section	.nv.constant0._Z12GMMFindSplitP10GMMSplit_tiPfiii,"a",@progbits
	.sectionflags	@""
	.align	4
.nv.constant0._Z12GMMFindSplitP10GMMSplit_tiPfiii:
	.zero		932


//--------------------- .nv.constant0._Z17GMMDataTermKernelPKfS0_Pfiiii --------------------------
	.section	.nv.constant0._Z17GMMDataTermKernelPKfS0_Pfiiii,"a",@progbits
	.sectionflags	@""
	.align	4
.nv.constant0._Z17GMMDataTermKernelPKfS0_Pfiiii:
	.zero		936


//--------------------- .nv.constant0._Z13GMMcommonTermPfiii --------------------------
	.section	.nv.constant0._Z13GMMcommonTermPfiii,"a",@progbits
	.sectionflags	@""
	.align	4
.nv.constant0._Z13GMMcommonTermPfiii:
	.zero		916


//--------------------- SYMBOLS --------------------------

	.type		.nv.reservedSmem.offset0,@object
	.size		.nv.reservedSmem.offset0,0x4
	.type		.nv.reservedSmem.cap,@object
	.size		.nv.reservedSmem.cap,0x4
